// auto-generated by cutlass_sweep.epilogue — config: {"arch": "sm_90", "cluster_m": 2, "cluster_n": 1, "dtype": "bf16", "fusion": "sigmoid", "tile_k": 64, "tile_m": 128, "tile_n": 256}
#include "cutlass/cutlass.h"
#include "cutlass/gemm/collective/collective_builder.hpp"
#include "cutlass/gemm/device/gemm_universal_adapter.h"
#include "cutlass/gemm/kernel/gemm_universal.hpp"
#include "cutlass/epilogue/collective/collective_builder.hpp"
#include "cutlass/epilogue/fusion/operations.hpp"
#include "cutlass/epilogue/thread/activation.h"

using Elem = cutlass::bfloat16_t;
using Acc  = float;
using TileShape    = cute::Shape<cute::_128, cute::_256, cute::_64>;
using ClusterShape = cute::Shape<cute::_2, cute::_1, cute::_1>;
using FusionOp     = cutlass::epilogue::fusion::LinCombEltAct<cutlass::epilogue::thread::Sigmoid, Elem, Acc>;

using CollectiveEpilogue = typename cutlass::epilogue::collective::CollectiveBuilder<
    cutlass::arch::Sm90, cutlass::arch::OpClassTensorOp,
    TileShape, ClusterShape,
    cutlass::epilogue::collective::EpilogueTileAuto,
    Acc, Acc,
    Elem, cutlass::layout::RowMajor, 128 / cutlass::sizeof_bits<Elem>::value,
    Elem, cutlass::layout::RowMajor, 128 / cutlass::sizeof_bits<Elem>::value,
    cutlass::epilogue::TmaWarpSpecializedCooperative,
    FusionOp
  >::CollectiveOp;

using CollectiveMainloop = typename cutlass::gemm::collective::CollectiveBuilder<
    cutlass::arch::Sm90, cutlass::arch::OpClassTensorOp,
    Elem, cutlass::layout::RowMajor, 128 / cutlass::sizeof_bits<Elem>::value,
    Elem, cutlass::layout::ColumnMajor, 128 / cutlass::sizeof_bits<Elem>::value,
    Acc,
    TileShape, ClusterShape,
    cutlass::gemm::collective::StageCountAutoCarveout<
        static_cast<int>(sizeof(typename CollectiveEpilogue::SharedStorage))>,
    cutlass::gemm::KernelTmaWarpSpecializedCooperative
  >::CollectiveOp;

using GemmKernel = cutlass::gemm::kernel::GemmUniversal<
    cute::Shape<int,int,int,int>, CollectiveMainloop, CollectiveEpilogue>;
using Gemm = cutlass::gemm::device::GemmUniversalAdapter<GemmKernel>;

auto* _anchor = &cutlass::device_kernel<GemmKernel>;


// ===== COMPILED SASS (sm_90a) =====

	.target	sm_90a

	.elftype	@"ET_EXEC"


//--------------------- .note.nv.tkinfo           --------------------------
	.section	.note.nv.tkinfo,"",@"SHT_NOTE"
	.sectionflags	@"SHF_NOTE_NV_TKINFO"
	.tkinfo
        /*0018*/ 	.word	0x00000002
        /*0030*/ 	.string	""
        /*0030*/ 	.string	"ptxas"
        /*0030*/ 	.string	"Cuda compilation tools, release 13.0, V13.0.88"
        /*0030*/ 	.string	"Build cuda_13.0.r13.0/compiler.36424714_0"
        /*0030*/ 	.string	"-arch sm_90a -m 64 "



//--------------------- .note.nv.cuinfo           --------------------------
	.section	.note.nv.cuinfo,"",@"SHT_NOTE"
	.sectionflags	@"SHF_NOTE_NV_CUINFO"
        /*0018*/ 	.short	0x0002
        /*001a*/ 	.short	0x005a
        /*001c*/ 	.short	0x0082
	.zero		2


//--------------------- .nv.info                  --------------------------
	.section	.nv.info,"",@"SHT_CUDA_INFO"
	.align	4


	//----- nvinfo : EIATTR_REGCOUNT
	.align		4
        /*0000*/ 	.byte	0x04, 0x2f
        /*0002*/ 	.short	(.L_18 - .L_17)
	.align		4
.L_17:
        /*0004*/ 	.word	index@(_ZN7cutlass13device_kernelINS_4gemm6kernel13GemmUniversalIN4cute5tupleIJiiiiEEENS1_10collective13CollectiveMmaINS1_34MainloopSm90TmaGmmaWarpSpecializedILi4ENS5_IJNS4_1CILi2EEENSA_ILi1EEESC_EEENS1_35KernelTmaWarpSpecializedCooperativeEEENS5_IJNSA_ILi128EEENSA_ILi256EEENSA_ILi64EEEEEENS_10bfloat16_tENS5_IJlSC_lEEESK_SL_NS4_8TiledMMAINS4_8MMA_AtomIJNS4_4SM904GMMA28MMA_64x256x16_F32BF16BF16_SSILNSP_5MajorE0ELSR_0ELNSP_7ScaleInE1ELSS_1EEEEEENS4_6LayoutISD_NS5_IJSC_NSA_ILi0EEESW_EEEEENS5_IJNS4_10UnderscoreESZ_SZ_EEEEENS4_13SM90_TMA_LOADENS4_14ComposedLayoutINS4_7SwizzleILi3ELi4ELi3EEENS4_18smem_ptr_flag_bitsILi16EEENSV_INS5_IJNSA_ILi8EEESI_EEENS5_IJSI_SC_EEEEEEEvNS4_8identityENS4_23SM90_TMA_LOAD_MULTICASTES1C_vS1D_EENS_8epilogue10collective18CollectiveEpilogueINS1G_22Sm90TmaWarpSpecializedILi4ELi2ELi16ELb1ELb0EEEJSJ_NS5_IJSG_NSA_ILi32EEEEEESK_SL_SK_SL_NS1G_6fusion15FusionCallbacksIS1K_NS1N_13LinCombEltActINS1G_6thread7SigmoidESK_fSK_fLNS_15FloatRoundStyleE2EEESJ_S1M_JEEES12_NS13_INS14_ILi2ELi4ELi3EEES17_NSV_INS5_IJS18_S1L_EEENS5_IJS1L_SC_EEEEEEENS4_17SM75_U32x4_LDSM_NENS4_14SM90_TMA_STOREES1Z_NS4_17SM90_U32x4_STSM_NENS4_9Copy_AtomIJS22_NS_6half_tEEEEvEEEvvEEEEvNT_6ParamsE)
        /*0008*/ 	.word	0x000000a8


	//----- nvinfo : EIATTR_FRAME_SIZE
	.align		4
.L_18:
        /*000c*/ 	.byte	0x04, 0x11
        /*000e*/ 	.short	(.L_20 - .L_19)
	.align		4
.L_19:
        /*0010*/ 	.word	index@($__internal_0_$__cuda_sm20_rcp_rn_f32_slowpath)
        /*0014*/ 	.word	0x00000000


	//----- nvinfo : EIATTR_FRAME_SIZE
	.align		4
.L_20:
        /*0018*/ 	.byte	0x04, 0x11
        /*001a*/ 	.short	(.L_22 - .L_21)
	.align		4
.L_21:
        /*001c*/ 	.word	index@(_ZN7cutlass13device_kernelINS_4gemm6kernel13GemmUniversalIN4cute5tupleIJiiiiEEENS1_10collective13CollectiveMmaINS1_34MainloopSm90TmaGmmaWarpSpecializedILi4ENS5_IJNS4_1CILi2EEENSA_ILi1EEESC_EEENS1_35KernelTmaWarpSpecializedCooperativeEEENS5_IJNSA_ILi128EEENSA_ILi256EEENSA_ILi64EEEEEENS_10bfloat16_tENS5_IJlSC_lEEESK_SL_NS4_8TiledMMAINS4_8MMA_AtomIJNS4_4SM904GMMA28MMA_64x256x16_F32BF16BF16_SSILNSP_5MajorE0ELSR_0ELNSP_7ScaleInE1ELSS_1EEEEEENS4_6LayoutISD_NS5_IJSC_NSA_ILi0EEESW_EEEEENS5_IJNS4_10UnderscoreESZ_SZ_EEEEENS4_13SM90_TMA_LOADENS4_14ComposedLayoutINS4_7SwizzleILi3ELi4ELi3EEENS4_18smem_ptr_flag_bitsILi16EEENSV_INS5_IJNSA_ILi8EEESI_EEENS5_IJSI_SC_EEEEEEEvNS4_8identityENS4_23SM90_TMA_LOAD_MULTICASTES1C_vS1D_EENS_8epilogue10collective18CollectiveEpilogueINS1G_22Sm90TmaWarpSpecializedILi4ELi2ELi16ELb1ELb0EEEJSJ_NS5_IJSG_NSA_ILi32EEEEEESK_SL_SK_SL_NS1G_6fusion15FusionCallbacksIS1K_NS1N_13LinCombEltActINS1G_6thread7SigmoidESK_fSK_fLNS_15FloatRoundStyleE2EEESJ_S1M_JEEES12_NS13_INS14_ILi2ELi4ELi3EEES17_NSV_INS5_IJS18_S1L_EEENS5_IJS1L_SC_EEEEEEENS4_17SM75_U32x4_LDSM_NENS4_14SM90_TMA_STOREES1Z_NS4_17SM90_U32x4_STSM_NENS4_9Copy_AtomIJS22_NS_6half_tEEEEvEEEvvEEEEvNT_6ParamsE)
        /*0020*/ 	.word	0x00000000


	//----- nvinfo : EIATTR_MIN_STACK_SIZE
	.align		4
.L_22:
        /*0024*/ 	.byte	0x04, 0x12
        /*0026*/ 	.short	(.L_24 - .L_23)
	.align		4
.L_23:
        /*0028*/ 	.word	index@(_ZN7cutlass13device_kernelINS_4gemm6kernel13GemmUniversalIN4cute5tupleIJiiiiEEENS1_10collective13CollectiveMmaINS1_34MainloopSm90TmaGmmaWarpSpecializedILi4ENS5_IJNS4_1CILi2EEENSA_ILi1EEESC_EEENS1_35KernelTmaWarpSpecializedCooperativeEEENS5_IJNSA_ILi128EEENSA_ILi256EEENSA_ILi64EEEEEENS_10bfloat16_tENS5_IJlSC_lEEESK_SL_NS4_8TiledMMAINS4_8MMA_AtomIJNS4_4SM904GMMA28MMA_64x256x16_F32BF16BF16_SSILNSP_5MajorE0ELSR_0ELNSP_7ScaleInE1ELSS_1EEEEEENS4_6LayoutISD_NS5_IJSC_NSA_ILi0EEESW_EEEEENS5_IJNS4_10UnderscoreESZ_SZ_EEEEENS4_13SM90_TMA_LOADENS4_14ComposedLayoutINS4_7SwizzleILi3ELi4ELi3EEENS4_18smem_ptr_flag_bitsILi16EEENSV_INS5_IJNSA_ILi8EEESI_EEENS5_IJSI_SC_EEEEEEEvNS4_8identityENS4_23SM90_TMA_LOAD_MULTICASTES1C_vS1D_EENS_8epilogue10collective18CollectiveEpilogueINS1G_22Sm90TmaWarpSpecializedILi4ELi2ELi16ELb1ELb0EEEJSJ_NS5_IJSG_NSA_ILi32EEEEEESK_SL_SK_SL_NS1G_6fusion15FusionCallbacksIS1K_NS1N_13LinCombEltActINS1G_6thread7SigmoidESK_fSK_fLNS_15FloatRoundStyleE2EEESJ_S1M_JEEES12_NS13_INS14_ILi2ELi4ELi3EEES17_NSV_INS5_IJS18_S1L_EEENS5_IJS1L_SC_EEEEEEENS4_17SM75_U32x4_LDSM_NENS4_14SM90_TMA_STOREES1Z_NS4_17SM90_U32x4_STSM_NENS4_9Copy_AtomIJS22_NS_6half_tEEEEvEEEvvEEEEvNT_6ParamsE)
        /*002c*/ 	.word	0x00000000
.L_24:


//--------------------- .nv.compat                --------------------------
	.section	.nv.compat,"",@"SHT_CUDA_COMPAT_INFO"
	.align	4
        /*0000*/ 	.byte	0x02, 0x09, 0x01, 0x00, 0x02, 0x02, 0x04, 0x00, 0x02, 0x05, 0x05, 0x00, 0x03, 0x07, 0x01, 0x01
        /*0010*/ 	.byte	0x02, 0x03, 0x01, 0x00, 0x02, 0x06, 0x01, 0x00, 0x04, 0x0b, 0x08, 0x00, 0x00, 0x00, 0x00, 0x00
        /*0020*/ 	.byte	0x00, 0x00, 0x00, 0x00


//--------------------- .nv.info._ZN7cutlass13device_kernelINS_4gemm6kernel13GemmUniversalIN4cute5tupleIJiiiiEEENS1_10collective13CollectiveMmaINS1_34MainloopSm90TmaGmmaWarpSpecializedILi4ENS5_IJNS4_1CILi2EEENSA_ILi1EEESC_EEENS1_35KernelTmaWarpSpecializedCooperativeEEENS5_IJNSA_ILi128EEENSA_ILi256EEENSA_ILi64EEEEEENS_10bfloat16_tENS5_IJlSC_lEEESK_SL_NS4_8TiledMMAINS4_8MMA_AtomIJNS4_4SM904GMMA28MMA_64x256x16_F32BF16BF16_SSILNSP_5MajorE0ELSR_0ELNSP_7ScaleInE1ELSS_1EEEEEENS4_6LayoutISD_NS5_IJSC_NSA_ILi0EEESW_EEEEENS5_IJNS4_10UnderscoreESZ_SZ_EEEEENS4_13SM90_TMA_LOADENS4_14ComposedLayoutINS4_7SwizzleILi3ELi4ELi3EEENS4_18smem_ptr_flag_bitsILi16EEENSV_INS5_IJNSA_ILi8EEESI_EEENS5_IJSI_SC_EEEEEEEvNS4_8identityENS4_23SM90_TMA_LOAD_MULTICASTES1C_vS1D_EENS_8epilogue10collective18CollectiveEpilogueINS1G_22Sm90TmaWarpSpecializedILi4ELi2ELi16ELb1ELb0EEEJSJ_NS5_IJSG_NSA_ILi32EEEEEESK_SL_SK_SL_NS1G_6fusion15FusionCallbacksIS1K_NS1N_13LinCombEltActINS1G_6thread7SigmoidESK_fSK_fLNS_15FloatRoundStyleE2EEESJ_S1M_JEEES12_NS13_INS14_ILi2ELi4ELi3EEES17_NSV_INS5_IJS18_S1L_EEENS5_IJS1L_SC_EEEEEEENS4_17SM75_U32x4_LDSM_NENS4_14SM90_TMA_STOREES1Z_NS4_17SM90_U32x4_STSM_NENS4_9Copy_AtomIJS22_NS_6half_tEEEEvEEEvvEEEEvNT_6ParamsE --------------------------
	.section	.nv.info._ZN7cutlass13device_kernelINS_4gemm6kernel13GemmUniversalIN4cute5tupleIJiiiiEEENS1_10collective13CollectiveMmaINS1_34MainloopSm90TmaGmmaWarpSpecializedILi4ENS5_IJNS4_1CILi2EEENSA_ILi1EEESC_EEENS1_35KernelTmaWarpSpecializedCooperativeEEENS5_IJNSA_ILi128EEENSA_ILi256EEENSA_ILi64EEEEEENS_10bfloat16_tENS5_IJlSC_lEEESK_SL_NS4_8TiledMMAINS4_8MMA_AtomIJNS4_4SM904GMMA28MMA_64x256x16_F32BF16BF16_SSILNSP_5MajorE0ELSR_0ELNSP_7ScaleInE1ELSS_1EEEEEENS4_6LayoutISD_NS5_IJSC_NSA_ILi0EEESW_EEEEENS5_IJNS4_10UnderscoreESZ_SZ_EEEEENS4_13SM90_TMA_LOADENS4_14ComposedLayoutINS4_7SwizzleILi3ELi4ELi3EEENS4_18smem_ptr_flag_bitsILi16EEENSV_INS5_IJNSA_ILi8EEESI_EEENS5_IJSI_SC_EEEEEEEvNS4_8identityENS4_23SM90_TMA_LOAD_MULTICASTES1C_vS1D_EENS_8epilogue10collective18CollectiveEpilogueINS1G_22Sm90TmaWarpSpecializedILi4ELi2ELi16ELb1ELb0EEEJSJ_NS5_IJSG_NSA_ILi32EEEEEESK_SL_SK_SL_NS1G_6fusion15FusionCallbacksIS1K_NS1N_13LinCombEltActINS1G_6thread7SigmoidESK_fSK_fLNS_15FloatRoundStyleE2EEESJ_S1M_JEEES12_NS13_INS14_ILi2ELi4ELi3EEES17_NSV_INS5_IJS18_S1L_EEENS5_IJS1L_SC_EEEEEEENS4_17SM75_U32x4_LDSM_NENS4_14SM90_TMA_STOREES1Z_NS4_17SM90_U32x4_STSM_NENS4_9Copy_AtomIJS22_NS_6half_tEEEEvEEEvvEEEEvNT_6ParamsE,"",@"SHT_CUDA_INFO"
	.sectionflags	@""
	.align	4


	//----- nvinfo : EIATTR_CUDA_API_VERSION
	.align		4
        /*0000*/ 	.byte	0x04, 0x37
        /*0002*/ 	.short	(.L_26 - .L_25)
.L_25:
        /*0004*/ 	.word	0x00000082


	//----- nvinfo : EIATTR_KPARAM_INFO
	.align		4
.L_26:
        /*0008*/ 	.byte	0x04, 0x17
        /*000a*/ 	.short	(.L_28 - .L_27)
.L_27:
        /*000c*/ 	.word	0x00000000
        /*0010*/ 	.short	0x0000
        /*0012*/ 	.short	0x0070
        /*0014*/ 	.byte	0x00, 0xf0, 0x01, 0x1c


	//----- nvinfo : EIATTR_SPARSE_MMA_MASK
	.align		4
.L_28:
        /*0018*/ 	.byte	0x03, 0x50
        /*001a*/ 	.short	0x0000


	//----- nvinfo : EIATTR_MAXREG_COUNT
	.align		4
        /*001c*/ 	.byte	0x03, 0x1b
        /*001e*/ 	.short	0x00a8


	//----- nvinfo : EIATTR_NUM_BARRIERS
	.align		4
        /*0020*/ 	.byte	0x02, 0x4c
        /*0022*/ 	.byte	0x02
	.zero		1


	//----- nvinfo : EIATTR_EXTERNS
	.align		4
        /*0024*/ 	.byte	0x04, 0x0f
        /*0026*/ 	.short	(.L_30 - .L_29)


	//   ....[0]....
	.align		4
.L_29:
        /*0028*/ 	.word	index@(__assertfail)


	//----- nvinfo : EIATTR_MERCURY_ISA_VERSION
	.align		4
.L_30:
        /*002c*/ 	.byte	0x03, 0x5f
        /*002e*/ 	.short	0x0101


	//----- nvinfo : EIATTR_INT_WARP_WIDE_INSTR_OFFSETS
	.align		4
        /*0030*/ 	.byte	0x04, 0x31
        /*0032*/ 	.short	(.L_32 - .L_31)


	//   ....[0]....
.L_31:
        /*0034*/ 	.word	0x000009d0


	//   ....[1]....
        /*0038*/ 	.word	0x00000a90


	//   ....[2]....
        /*003c*/ 	.word	0x00000b30


	//   ....[3]....
        /*0040*/ 	.word	0x000021a0


	//----- nvinfo : EIATTR_COOP_GROUP_MASK_REGIDS
	.align		4
.L_32:
        /*0044*/ 	.byte	0x04, 0x29
        /*0046*/ 	.short	(.L_34 - .L_33)


	//   ....[0]....
.L_33:
        /*0048*/ 	.word	0xffffffff


	//   ....[1]....
        /*004c*/ 	.word	0xffffffff


	//   ....[2]....
        /*0050*/ 	.word	0xffffffff


	//   ....[3]....
        /*0054*/ 	.word	0xffffffff


	//   ....[4]....
        /*0058*/ 	.word	0xffffffff


	//   ....[5]....
        /*005c*/ 	.word	0xffffffff


	//   ....[6]....
        /*0060*/ 	.word	0xffffffff


	//----- nvinfo : EIATTR_COOP_GROUP_INSTR_OFFSETS
	.align		4
.L_34:
        /*0064*/ 	.byte	0x04, 0x28
        /*0066*/ 	.short	(.L_36 - .L_35)


	//   ....[0]....
.L_35:
        /*0068*/ 	.word	0x00000070


	//   ....[1]....
        /*006c*/ 	.word	0x00000080


	//   ....[2]....
        /*0070*/ 	.word	0x00000440


	//   ....[3]....
        /*0074*/ 	.word	0x000005d0


	//   ....[4]....
        /*0078*/ 	.word	0x000007f0


	//   ....[5]....
        /*007c*/ 	.word	0x00000c80


	//   ....[6]....
        /*0080*/ 	.word	0x00001740


	//----- nvinfo : EIATTR_REG_RECONFIG
	.align		4
.L_36:
        /*0084*/ 	.byte	0x01, 0x54
	.zero		2


	//----- nvinfo : EIATTR_SYSCALL_OFFSETS
	.align		4
        /*0088*/ 	.byte	0x04, 0x46
        /*008a*/ 	.short	(.L_38 - .L_37)


	//   ....[0]....
.L_37:
        /*008c*/ 	.word	0x00001900


	//   ....[1]....
        /*0090*/ 	.word	0x000023d0


	//   ....[2]....
        /*0094*/ 	.word	0x000024c0


	//----- nvinfo : EIATTR_MBARRIER_INSTR_OFFSETS
	.align		4
.L_38:
        /*0098*/ 	.byte	0x04, 0x39
        /*009a*/ 	.short	(.L_40 - .L_39)


	//   ....[0]....
.L_39:
        /*009c*/ 	.word	0x00000540
        /*00a0*/ 	.word	0x000000ff
        /*00a4*/ 	.word	0x00000000
        /*00a8*/ 	.short	0x0100
        /*00aa*/ 	.byte	0x08
	.zero		1


	//   ....[1]....
        /*00ac*/ 	.word	0x00000550
        /*00b0*/ 	.word	0x000000ff
        /*00b4*/ 	.word	0x00000020
        /*00b8*/ 	.short	0x0100
        /*00ba*/ 	.byte	0x08
	.zero		1


	//   ....[2]....
        /*00bc*/ 	.word	0x00000560
        /*00c0*/ 	.word	0x000000ff
        /*00c4*/ 	.word	0x00000008
        /*00c8*/ 	.short	0x0100
        /*00ca*/ 	.byte	0x08
	.zero		1


	//   ....[3]....
        /*00cc*/ 	.word	0x00000570
        /*00d0*/ 	.word	0x000000ff
        /*00d4*/ 	.word	0x00000028
        /*00d8*/ 	.short	0x0100
        /*00da*/ 	.byte	0x08
	.zero		1


	//   ....[4]....
        /*00dc*/ 	.word	0x00000580
        /*00e0*/ 	.word	0x000000ff
        /*00e4*/ 	.word	0x00000010
        /*00e8*/ 	.short	0x0100
        /*00ea*/ 	.byte	0x08
	.zero		1


	//   ....[5]....
        /*00ec*/ 	.word	0x00000590
        /*00f0*/ 	.word	0x000000ff
        /*00f4*/ 	.word	0x00000030
        /*00f8*/ 	.short	0x0100
        /*00fa*/ 	.byte	0x08
	.zero		1


	//   ....[6]....
        /*00fc*/ 	.word	0x000005a0
        /*0100*/ 	.word	0x000000ff
        /*0104*/ 	.word	0x00000018
        /*0108*/ 	.short	0x0100
        /*010a*/ 	.byte	0x08
	.zero		1


	//   ....[7]....
        /*010c*/ 	.word	0x000005b0
        /*0110*/ 	.word	0x000000ff
        /*0114*/ 	.word	0x00000038
        /*0118*/ 	.short	0x0100
        /*011a*/ 	.byte	0x08
	.zero		1


	//   ....[8]....
        /*011c*/ 	.word	0x00000710
        /*0120*/ 	.word	0x000000ff
        /*0124*/ 	.word	0x00000040
        /*0128*/ 	.short	0x0100
        /*012a*/ 	.byte	0x08
	.zero		1


	//   ....[9]....
        /*012c*/ 	.word	0x00000720
        /*0130*/ 	.word	0x000000ff
        /*0134*/ 	.word	0x00000060
        /*0138*/ 	.short	0x0100
        /*013a*/ 	.byte	0x08
	.zero		1


	//   ....[10]....
        /*013c*/ 	.word	0x00000730
        /*0140*/ 	.word	0x000000ff
        /*0144*/ 	.word	0x00000048
        /*0148*/ 	.short	0x0100
        /*014a*/ 	.byte	0x08
	.zero		1


	//   ....[11]....
        /*014c*/ 	.word	0x00000740
        /*0150*/ 	.word	0x000000ff
        /*0154*/ 	.word	0x00000068
        /*0158*/ 	.short	0x0100
        /*015a*/ 	.byte	0x08
	.zero		1


	//   ....[12]....
        /*015c*/ 	.word	0x00000750
        /*0160*/ 	.word	0x000000ff
        /*0164*/ 	.word	0x00000050
        /*0168*/ 	.short	0x0100
        /*016a*/ 	.byte	0x08
	.zero		1


	//   ....[13]....
        /*016c*/ 	.word	0x00000760
        /*0170*/ 	.word	0x000000ff
        /*0174*/ 	.word	0x00000070
        /*0178*/ 	.short	0x0100
        /*017a*/ 	.byte	0x08
	.zero		1


	//   ....[14]....
        /*017c*/ 	.word	0x00000770
        /*0180*/ 	.word	0x000000ff
        /*0184*/ 	.word	0x00000058
        /*0188*/ 	.short	0x0100
        /*018a*/ 	.byte	0x08
	.zero		1


	//   ....[15]....
        /*018c*/ 	.word	0x00000780
        /*0190*/ 	.word	0x000000ff
        /*0194*/ 	.word	0x00000078
        /*0198*/ 	.short	0x0100
        /*019a*/ 	.byte	0x08
	.zero		1


	//   ....[16]....
        /*019c*/ 	.word	0x00000ba0
        /*01a0*/ 	.word	0x000000ff
        /*01a4*/ 	.word	0x00000080
        /*01a8*/ 	.short	0x0100
        /*01aa*/ 	.byte	0x06
	.zero		1


	//   ....[17]....
        /*01ac*/ 	.word	0x00000c30
        /*01b0*/ 	.word	0x000000ff
        /*01b4*/ 	.word	0x00000088
        /*01b8*/ 	.short	0x0100
        /*01ba*/ 	.byte	0x06
	.zero		1


	//   ....[18]....
        /*01bc*/ 	.word	0x00001980
        /*01c0*/ 	.word	0x00000003
        /*01c4*/ 	.word	0x00000000
        /*01c8*/ 	.short	0x010a
        /*01ca*/ 	.byte	0x3f
	.zero		1


	//   ....[19]....
        /*01cc*/ 	.word	0x000019c0
        /*01d0*/ 	.word	0x00000003
        /*01d4*/ 	.word	0x00000000
        /*01d8*/ 	.short	0x010a
        /*01da*/ 	.byte	0x3f
	.zero		1


	//   ....[20]....
        /*01dc*/ 	.word	0x00001d60
        /*01e0*/ 	.word	0x000000ff
        /*01e4*/ 	.word	0x00000000
        /*01e8*/ 	.short	0x010a
        /*01ea*/ 	.byte	0x04
	.zero		1


	//   ....[21]....
        /*01ec*/ 	.word	0x00001da0
        /*01f0*/ 	.word	0x000000ff
        /*01f4*/ 	.word	0x00000000
        /*01f8*/ 	.short	0x010a
        /*01fa*/ 	.byte	0x04
	.zero		1


	//   ....[22]....
        /*01fc*/ 	.word	0x00002030
        /*0200*/ 	.word	0x00000004
        /*0204*/ 	.word	0x00000000
        /*0208*/ 	.short	0x0101
        /*020a*/ 	.byte	0x3f
	.zero		1


	//   ....[23]....
        /*020c*/ 	.word	0x00002220
        /*0210*/ 	.word	0x00000000
        /*0214*/ 	.word	0x00000000
        /*0218*/ 	.short	0x0101
        /*021a*/ 	.byte	0x3f
	.zero		1


	//   ....[24]....
        /*021c*/ 	.word	0x00002960
        /*0220*/ 	.word	0x000000ff
        /*0224*/ 	.word	0x00000040
        /*0228*/ 	.short	0x010a
        /*022a*/ 	.byte	0x2d
	.zero		1


	//   ....[25]....
        /*022c*/ 	.word	0x00004870
        /*0230*/ 	.word	0x000000ff
        /*0234*/ 	.word	0x00000000
        /*0238*/ 	.short	0x0101
        /*023a*/ 	.byte	0x04
	.zero		1


	//   ....[26]....
        /*023c*/ 	.word	0x00004940
        /*0240*/ 	.word	0x00000000
        /*0244*/ 	.word	0x00000040
        /*0248*/ 	.short	0x010a
        /*024a*/ 	.byte	0x3f
	.zero		1


	//   ....[27]....
        /*024c*/ 	.word	0x00006680
        /*0250*/ 	.word	0x000000ff
        /*0254*/ 	.word	0x00000000
        /*0258*/ 	.short	0x0101
        /*025a*/ 	.byte	0x04
	.zero		1


	//   ....[28]....
        /*025c*/ 	.word	0x00006770
        /*0260*/ 	.word	0x00000000
        /*0264*/ 	.word	0x00000040
        /*0268*/ 	.short	0x010a
        /*026a*/ 	.byte	0x3f
	.zero		1


	//   ....[29]....
        /*026c*/ 	.word	0x000084d0
        /*0270*/ 	.word	0x000000ff
        /*0274*/ 	.word	0x00000000
        /*0278*/ 	.short	0x0101
        /*027a*/ 	.byte	0x04
	.zero		1


	//   ....[30]....
        /*027c*/ 	.word	0x000085b0
        /*0280*/ 	.word	0x00000003
        /*0284*/ 	.word	0x00000040
        /*0288*/ 	.short	0x010a
        /*028a*/ 	.byte	0x3f
	.zero		1


	//   ....[31]....
        /*028c*/ 	.word	0x0000a320
        /*0290*/ 	.word	0x000000ff
        /*0294*/ 	.word	0x00000000
        /*0298*/ 	.short	0x0101
        /*029a*/ 	.byte	0x04
	.zero		1


	//   ....[32]....
        /*029c*/ 	.word	0x0000a400
        /*02a0*/ 	.word	0x00000000
        /*02a4*/ 	.word	0x00000040
        /*02a8*/ 	.short	0x010a
        /*02aa*/ 	.byte	0x3f
	.zero		1


	//   ....[33]....
        /*02ac*/ 	.word	0x0000c140
        /*02b0*/ 	.word	0x000000ff
        /*02b4*/ 	.word	0x00000000
        /*02b8*/ 	.short	0x0101
        /*02ba*/ 	.byte	0x04
	.zero		1


	//   ....[34]....
        /*02bc*/ 	.word	0x0000c220
        /*02c0*/ 	.word	0x00000000
        /*02c4*/ 	.word	0x00000040
        /*02c8*/ 	.short	0x010a
        /*02ca*/ 	.byte	0x3f
	.zero		1


	//   ....[35]....
        /*02cc*/ 	.word	0x0000df60
        /*02d0*/ 	.word	0x000000ff
        /*02d4*/ 	.word	0x00000000
        /*02d8*/ 	.short	0x0101
        /*02da*/ 	.byte	0x04
	.zero		1


	//   ....[36]....
        /*02dc*/ 	.word	0x0000e040
        /*02e0*/ 	.word	0x00000000
        /*02e4*/ 	.word	0x00000040
        /*02e8*/ 	.short	0x010a
        /*02ea*/ 	.byte	0x3f
	.zero		1


	//   ....[37]....
        /*02ec*/ 	.word	0x0000fd80
        /*02f0*/ 	.word	0x000000ff
        /*02f4*/ 	.word	0x00000000
        /*02f8*/ 	.short	0x0101
        /*02fa*/ 	.byte	0x04
	.zero		1


	//   ....[38]....
        /*02fc*/ 	.word	0x0000fe50
        /*0300*/ 	.word	0x00000003
        /*0304*/ 	.word	0x00000040
        /*0308*/ 	.short	0x010a
        /*030a*/ 	.byte	0x3f
	.zero		1


	//   ....[39]....
        /*030c*/ 	.word	0x00011b50
        /*0310*/ 	.word	0x000000ff
        /*0314*/ 	.word	0x00000000
        /*0318*/ 	.short	0x0101
        /*031a*/ 	.byte	0x04
	.zero		1


	//   ....[40]....
        /*031c*/ 	.word	0x00012540
        /*0320*/ 	.word	0x000000ff
        /*0324*/ 	.word	0x00000000
        /*0328*/ 	.short	0x0101
        /*032a*/ 	.byte	0x04
	.zero		1


	//   ....[41]....
        /*032c*/ 	.word	0x00012b60
        /*0330*/ 	.word	0x000000ff
        /*0334*/ 	.word	0x00000088
        /*0338*/ 	.short	0x010a
        /*033a*/ 	.byte	0x04
	.zero		1


	//   ....[42]....
        /*033c*/ 	.word	0x00012f60
        /*0340*/ 	.word	0x000000ff
        /*0344*/ 	.word	0x00000060
        /*0348*/ 	.short	0x010a
        /*034a*/ 	.byte	0x0d
	.zero		1


	//   ....[43]....
        /*034c*/ 	.word	0x00013050
        /*0350*/ 	.word	0x000000ff
        /*0354*/ 	.word	0x00000040
        /*0358*/ 	.short	0x010b
        /*035a*/ 	.byte	0x0d
	.zero		1


	//   ....[44]....
        /*035c*/ 	.word	0x000130b0
        /*0360*/ 	.word	0x000000ff
        /*0364*/ 	.word	0x00000000
        /*0368*/ 	.short	0x0101
        /*036a*/ 	.byte	0x10
	.zero		1


	//   ....[45]....
        /*036c*/ 	.word	0x000130e0
        /*0370*/ 	.word	0x000000ff
        /*0374*/ 	.word	0x00000068
        /*0378*/ 	.short	0x010a
        /*037a*/ 	.byte	0x0d
	.zero		1


	//   ....[46]....
        /*037c*/ 	.word	0x000131f0
        /*0380*/ 	.word	0x000000ff
        /*0384*/ 	.word	0x00000048
        /*0388*/ 	.short	0x010b
        /*038a*/ 	.byte	0x0d
	.zero		1


	//   ....[47]....
        /*038c*/ 	.word	0x00013250
        /*0390*/ 	.word	0x000000ff
        /*0394*/ 	.word	0x00000000
        /*0398*/ 	.short	0x0101
        /*039a*/ 	.byte	0x12
	.zero		1


	//   ....[48]....
        /*039c*/ 	.word	0x00013280
        /*03a0*/ 	.word	0x000000ff
        /*03a4*/ 	.word	0x00000070
        /*03a8*/ 	.short	0x010a
        /*03aa*/ 	.byte	0x0d
	.zero		1


	//   ....[49]....
        /*03ac*/ 	.word	0x00013390
        /*03b0*/ 	.word	0x000000ff
        /*03b4*/ 	.word	0x00000050
        /*03b8*/ 	.short	0x010b
        /*03ba*/ 	.byte	0x0d
	.zero		1


	//   ....[50]....
        /*03bc*/ 	.word	0x000133f0
        /*03c0*/ 	.word	0x000000ff
        /*03c4*/ 	.word	0x00000000
        /*03c8*/ 	.short	0x0101
        /*03ca*/ 	.byte	0x15
	.zero		1


	//   ....[51]....
        /*03cc*/ 	.word	0x00013420
        /*03d0*/ 	.word	0x000000ff
        /*03d4*/ 	.word	0x00000078
        /*03d8*/ 	.short	0x010a
        /*03da*/ 	.byte	0x0d
	.zero		1


	//   ....[52]....
        /*03dc*/ 	.word	0x00013530
        /*03e0*/ 	.word	0x000000ff
        /*03e4*/ 	.word	0x00000058
        /*03e8*/ 	.short	0x010b
        /*03ea*/ 	.byte	0x0d
	.zero		1


	//   ....[53]....
        /*03ec*/ 	.word	0x00013590
        /*03f0*/ 	.word	0x000000ff
        /*03f4*/ 	.word	0x00000000
        /*03f8*/ 	.short	0x0101
        /*03fa*/ 	.byte	0x1d
	.zero		1


	//   ....[54]....
        /*03fc*/ 	.word	0x000135d0
        /*0400*/ 	.word	0x000000ff
        /*0404*/ 	.word	0x00000060
        /*0408*/ 	.short	0x010a
        /*040a*/ 	.byte	0x0d
	.zero		1


	//   ....[55]....
        /*040c*/ 	.word	0x000136d0
        /*0410*/ 	.word	0x000000ff
        /*0414*/ 	.word	0x00000040
        /*0418*/ 	.short	0x010b
        /*041a*/ 	.byte	0x0d
	.zero		1


	//   ....[56]....
        /*041c*/ 	.word	0x00013710
        /*0420*/ 	.word	0x000000ff
        /*0424*/ 	.word	0x00000000
        /*0428*/ 	.short	0x0101
        /*042a*/ 	.byte	0x10
	.zero		1


	//   ....[57]....
        /*042c*/ 	.word	0x00013740
        /*0430*/ 	.word	0x000000ff
        /*0434*/ 	.word	0x00000068
        /*0438*/ 	.short	0x010a
        /*043a*/ 	.byte	0x0d
	.zero		1


	//   ....[58]....
        /*043c*/ 	.word	0x00013840
        /*0440*/ 	.word	0x000000ff
        /*0444*/ 	.word	0x00000048
        /*0448*/ 	.short	0x010b
        /*044a*/ 	.byte	0x0d
	.zero		1


	//   ....[59]....
        /*044c*/ 	.word	0x00013880
        /*0450*/ 	.word	0x000000ff
        /*0454*/ 	.word	0x00000000
        /*0458*/ 	.short	0x0101
        /*045a*/ 	.byte	0x12
	.zero		1


	//   ....[60]....
        /*045c*/ 	.word	0x000138b0
        /*0460*/ 	.word	0x000000ff
        /*0464*/ 	.word	0x00000070
        /*0468*/ 	.short	0x010a
        /*046a*/ 	.byte	0x0d
	.zero		1


	//   ....[61]....
        /*046c*/ 	.word	0x000139b0
        /*0470*/ 	.word	0x000000ff
        /*0474*/ 	.word	0x00000050
        /*0478*/ 	.short	0x010b
        /*047a*/ 	.byte	0x0d
	.zero		1


	//   ....[62]....
        /*047c*/ 	.word	0x000139f0
        /*0480*/ 	.word	0x000000ff
        /*0484*/ 	.word	0x00000000
        /*0488*/ 	.short	0x0101
        /*048a*/ 	.byte	0x15
	.zero		1


	//   ....[63]....
        /*048c*/ 	.word	0x00013a20
        /*0490*/ 	.word	0x000000ff
        /*0494*/ 	.word	0x00000078
        /*0498*/ 	.short	0x010a
        /*049a*/ 	.byte	0x0d
	.zero		1


	//   ....[64]....
        /*049c*/ 	.word	0x00013b20
        /*04a0*/ 	.word	0x000000ff
        /*04a4*/ 	.word	0x00000058
        /*04a8*/ 	.short	0x010b
        /*04aa*/ 	.byte	0x0d
	.zero		1


	//   ....[65]....
        /*04ac*/ 	.word	0x00013b70
        /*04b0*/ 	.word	0x000000ff
        /*04b4*/ 	.word	0x00000000
        /*04b8*/ 	.short	0x0101
        /*04ba*/ 	.byte	0x1d
	.zero		1


	//   ....[66]....
        /*04bc*/ 	.word	0x00014230
        /*04c0*/ 	.word	0x00000000
        /*04c4*/ 	.word	0x00000060
        /*04c8*/ 	.short	0x010a
        /*04ca*/ 	.byte	0x3f
	.zero		1


	//   ....[67]....
        /*04cc*/ 	.word	0x00014270
        /*04d0*/ 	.word	0x00000000
        /*04d4*/ 	.word	0x00000068
        /*04d8*/ 	.short	0x010a
        /*04da*/ 	.byte	0x3f
	.zero		1


	//   ....[68]....
        /*04dc*/ 	.word	0x000142b0
        /*04e0*/ 	.word	0x00000000
        /*04e4*/ 	.word	0x00000070
        /*04e8*/ 	.short	0x010a
        /*04ea*/ 	.byte	0x3f
	.zero		1


	//   ....[69]....
        /*04ec*/ 	.word	0x00014310
        /*04f0*/ 	.word	0x00000000
        /*04f4*/ 	.word	0x00000078
        /*04f8*/ 	.short	0x010a
        /*04fa*/ 	.byte	0x3f
	.zero		1


	//   ....[70]....
        /*04fc*/ 	.word	0x00014650
        /*0500*/ 	.word	0x0000000f
        /*0504*/ 	.word	0x00000020
        /*0508*/ 	.short	0x010a
        /*050a*/ 	.byte	0x3f
	.zero		1


	//   ....[71]....
        /*050c*/ 	.word	0x00014a00
        /*0510*/ 	.word	0x00000004
        /*0514*/ 	.word	0x00000088
        /*0518*/ 	.short	0x0101
        /*051a*/ 	.byte	0x3f
	.zero		1


	//   ....[72]....
        /*051c*/ 	.word	0x00015130
        /*0520*/ 	.word	0x00000005
        /*0524*/ 	.word	0x00000000
        /*0528*/ 	.short	0x010a
        /*052a*/ 	.byte	0x3f
	.zero		1


	//   ....[73]....
        /*052c*/ 	.word	0x000151b0
        /*0530*/ 	.word	0x00000007
        /*0534*/ 	.word	0x00000000
        /*0538*/ 	.short	0x010a
        /*053a*/ 	.byte	0x3f
	.zero		1


	//   ....[74]....
        /*053c*/ 	.word	0x00015240
        /*0540*/ 	.word	0x00000006
        /*0544*/ 	.word	0x00000000
        /*0548*/ 	.short	0x010a
        /*054a*/ 	.byte	0x3f
	.zero		1


	//   ....[75]....
        /*054c*/ 	.word	0x000152d0
        /*0550*/ 	.word	0x00000003
        /*0554*/ 	.word	0x00000000
        /*0558*/ 	.short	0x010a
        /*055a*/ 	.byte	0x3f
	.zero		1


	//   ....[76]....
        /*055c*/ 	.word	0x00015330
        /*0560*/ 	.word	0x00000003
        /*0564*/ 	.word	0x00000000
        /*0568*/ 	.short	0x010a
        /*056a*/ 	.byte	0x3f
	.zero		1


	//   ....[77]....
        /*056c*/ 	.word	0x00015390
        /*0570*/ 	.word	0x00000005
        /*0574*/ 	.word	0x00000000
        /*0578*/ 	.short	0x010a
        /*057a*/ 	.byte	0x3f
	.zero		1


	//   ....[78]....
        /*057c*/ 	.word	0x000153f0
        /*0580*/ 	.word	0x00000003
        /*0584*/ 	.word	0x00000040
        /*0588*/ 	.short	0x010a
        /*058a*/ 	.byte	0x3f
	.zero		1


	//   ....[79]....
        /*058c*/ 	.word	0x00015440
        /*0590*/ 	.word	0x00000000
        /*0594*/ 	.word	0x00000040
        /*0598*/ 	.short	0x010a
        /*059a*/ 	.byte	0x3f
	.zero		1


	//   ....[80]....
        /*059c*/ 	.word	0x00015490
        /*05a0*/ 	.word	0x00000000
        /*05a4*/ 	.word	0x00000040
        /*05a8*/ 	.short	0x010a
        /*05aa*/ 	.byte	0x3f
	.zero		1


	//   ....[81]....
        /*05ac*/ 	.word	0x000154e0
        /*05b0*/ 	.word	0x00000003
        /*05b4*/ 	.word	0x00000040
        /*05b8*/ 	.short	0x010a
        /*05ba*/ 	.byte	0x3f
	.zero		1


	//   ....[82]....
        /*05bc*/ 	.word	0x00015530
        /*05c0*/ 	.word	0x00000000
        /*05c4*/ 	.word	0x00000040
        /*05c8*/ 	.short	0x010a
        /*05ca*/ 	.byte	0x3f
	.zero		1


	//   ....[83]....
        /*05cc*/ 	.word	0x00015580
        /*05d0*/ 	.word	0x00000000
        /*05d4*/ 	.word	0x00000040
        /*05d8*/ 	.short	0x010a
        /*05da*/ 	.byte	0x3f
	.zero		1


	//   ....[84]....
        /*05dc*/ 	.word	0x000155d0
        /*05e0*/ 	.word	0x00000000
        /*05e4*/ 	.word	0x00000040
        /*05e8*/ 	.short	0x010a
        /*05ea*/ 	.byte	0x3f
	.zero		1


	//   ....[85]....
        /*05ec*/ 	.word	0x00015620
        /*05f0*/ 	.word	0x00000003
        /*05f4*/ 	.word	0x00000040
        /*05f8*/ 	.short	0x010a
        /*05fa*/ 	.byte	0x3f
	.zero		1


	//   ....[86]....
        /*05fc*/ 	.word	0x00015680
        /*0600*/ 	.word	0x00000007
        /*0604*/ 	.word	0x00000088
        /*0608*/ 	.short	0x010a
        /*060a*/ 	.byte	0x3f
	.zero		1


	//   ....[87]....
        /*060c*/ 	.word	0x000156e0
        /*0610*/ 	.word	0x00000004
        /*0614*/ 	.word	0x00000060
        /*0618*/ 	.short	0x010a
        /*061a*/ 	.byte	0x3f
	.zero		1


	//   ....[88]....
        /*061c*/ 	.word	0x00015740
        /*0620*/ 	.word	0x00000004
        /*0624*/ 	.word	0x00000068
        /*0628*/ 	.short	0x010a
        /*062a*/ 	.byte	0x3f
	.zero		1


	//   ....[89]....
        /*062c*/ 	.word	0x000157a0
        /*0630*/ 	.word	0x00000004
        /*0634*/ 	.word	0x00000070
        /*0638*/ 	.short	0x010a
        /*063a*/ 	.byte	0x3f
	.zero		1


	//   ....[90]....
        /*063c*/ 	.word	0x00015800
        /*0640*/ 	.word	0x00000004
        /*0644*/ 	.word	0x00000078
        /*0648*/ 	.short	0x010a
        /*064a*/ 	.byte	0x3f
	.zero		1


	//   ....[91]....
        /*064c*/ 	.word	0x00015860
        /*0650*/ 	.word	0x00000004
        /*0654*/ 	.word	0x00000060
        /*0658*/ 	.short	0x010a
        /*065a*/ 	.byte	0x3f
	.zero		1


	//   ....[92]....
        /*065c*/ 	.word	0x000158c0
        /*0660*/ 	.word	0x00000004
        /*0664*/ 	.word	0x00000068
        /*0668*/ 	.short	0x010a
        /*066a*/ 	.byte	0x3f
	.zero		1


	//   ....[93]....
        /*066c*/ 	.word	0x00015920
        /*0670*/ 	.word	0x00000004
        /*0674*/ 	.word	0x00000070
        /*0678*/ 	.short	0x010a
        /*067a*/ 	.byte	0x3f
	.zero		1


	//   ....[94]....
        /*067c*/ 	.word	0x00015980
        /*0680*/ 	.word	0x00000004
        /*0684*/ 	.word	0x00000078
        /*0688*/ 	.short	0x010a
        /*068a*/ 	.byte	0x3f
	.zero		1


	//   ....[95]....
        /*068c*/ 	.word	0x000159d0
        /*0690*/ 	.word	0x00000000
        /*0694*/ 	.word	0x00000060
        /*0698*/ 	.short	0x010a
        /*069a*/ 	.byte	0x3f
	.zero		1


	//   ....[96]....
        /*069c*/ 	.word	0x00015a20
        /*06a0*/ 	.word	0x00000000
        /*06a4*/ 	.word	0x00000068
        /*06a8*/ 	.short	0x010a
        /*06aa*/ 	.byte	0x3f
	.zero		1


	//   ....[97]....
        /*06ac*/ 	.word	0x00015a70
        /*06b0*/ 	.word	0x00000000
        /*06b4*/ 	.word	0x00000070
        /*06b8*/ 	.short	0x010a
        /*06ba*/ 	.byte	0x3f
	.zero		1


	//   ....[98]....
        /*06bc*/ 	.word	0x00015b40
        /*06c0*/ 	.word	0x0000000f
        /*06c4*/ 	.word	0x00000020
        /*06c8*/ 	.short	0x010a
        /*06ca*/ 	.byte	0x3f
	.zero		1


	//   ....[99]....
        /*06cc*/ 	.word	0x00015c10
        /*06d0*/ 	.word	0x00000005
        /*06d4*/ 	.word	0x00000000
        /*06d8*/ 	.short	0x010a
        /*06da*/ 	.byte	0x3f
	.zero		1


	//   ....[100]....
        /*06dc*/ 	.word	0x00015c60
        /*06e0*/ 	.word	0x00000007
        /*06e4*/ 	.word	0x00000000
        /*06e8*/ 	.short	0x010a
        /*06ea*/ 	.byte	0x3f
	.zero		1


	//   ....[101]....
        /*06ec*/ 	.word	0x00015cb0
        /*06f0*/ 	.word	0x00000006
        /*06f4*/ 	.word	0x00000000
        /*06f8*/ 	.short	0x010a
        /*06fa*/ 	.byte	0x3f
	.zero		1


	//----- nvinfo : EIATTR_NUM_MBARRIERS
	.align		4
.L_40:
        /*06fc*/ 	.byte	0x03, 0x38
        /*06fe*/ 	.short	0x0012


	//----- nvinfo : EIATTR_EXIT_INSTR_OFFSETS
	.align		4
        /*0700*/ 	.byte	0x04, 0x1c
        /*0702*/ 	.short	(.L_42 - .L_41)


	//   ....[0]....
.L_41:
        /*0704*/ 	.word	0x00015320


	//----- nvinfo : EIATTR_MAX_THREADS
	.align		4
.L_42:
        /*0708*/ 	.byte	0x04, 0x05
        /*070a*/ 	.short	(.L_44 - .L_43)
.L_43:
        /*070c*/ 	.word	0x00000180
        /*0710*/ 	.word	0x00000001
        /*0714*/ 	.word	0x00000001


	//----- nvinfo : EIATTR_CRS_STACK_SIZE
	.align		4
.L_44:
        /*0718*/ 	.byte	0x04, 0x1e
        /*071a*/ 	.short	(.L_46 - .L_45)
.L_45:
        /*071c*/ 	.word	0x00000000


	//----- nvinfo : EIATTR_CBANK_PARAM_SIZE
	.align		4
.L_46:
        /*0720*/ 	.byte	0x03, 0x19
        /*0722*/ 	.short	0x0770


	//----- nvinfo : EIATTR_PARAM_CBANK
	.align		4
        /*0724*/ 	.byte	0x04, 0x0a
        /*0726*/ 	.short	(.L_48 - .L_47)
	.align		4
.L_47:
        /*0728*/ 	.word	index@(.nv.constant0._ZN7cutlass13device_kernelINS_4gemm6kernel13GemmUniversalIN4cute5tupleIJiiiiEEENS1_10collective13CollectiveMmaINS1_34MainloopSm90TmaGmmaWarpSpecializedILi4ENS5_IJNS4_1CILi2EEENSA_ILi1EEESC_EEENS1_35KernelTmaWarpSpecializedCooperativeEEENS5_IJNSA_ILi128EEENSA_ILi256EEENSA_ILi64EEEEEENS_10bfloat16_tENS5_IJlSC_lEEESK_SL_NS4_8TiledMMAINS4_8MMA_AtomIJNS4_4SM904GMMA28MMA_64x256x16_F32BF16BF16_SSILNSP_5MajorE0ELSR_0ELNSP_7ScaleInE1ELSS_1EEEEEENS4_6LayoutISD_NS5_IJSC_NSA_ILi0EEESW_EEEEENS5_IJNS4_10UnderscoreESZ_SZ_EEEEENS4_13SM90_TMA_LOADENS4_14ComposedLayoutINS4_7SwizzleILi3ELi4ELi3EEENS4_18smem_ptr_flag_bitsILi16EEENSV_INS5_IJNSA_ILi8EEESI_EEENS5_IJSI_SC_EEEEEEEvNS4_8identityENS4_23SM90_TMA_LOAD_MULTICASTES1C_vS1D_EENS_8epilogue10collective18CollectiveEpilogueINS1G_22Sm90TmaWarpSpecializedILi4ELi2ELi16ELb1ELb0EEEJSJ_NS5_IJSG_NSA_ILi32EEEEEESK_SL_SK_SL_NS1G_6fusion15FusionCallbacksIS1K_NS1N_13LinCombEltActINS1G_6thread7SigmoidESK_fSK_fLNS_15FloatRoundStyleE2EEESJ_S1M_JEEES12_NS13_INS14_ILi2ELi4ELi3EEES17_NSV_INS5_IJS18_S1L_EEENS5_IJS1L_SC_EEEEEEENS4_17SM75_U32x4_LDSM_NENS4_14SM90_TMA_STOREES1Z_NS4_17SM90_U32x4_STSM_NENS4_9Copy_AtomIJS22_NS_6half_tEEEEvEEEvvEEEEvNT_6ParamsE)
        /*072c*/ 	.short	0x0210
        /*072e*/ 	.short	0x0770


	//----- nvinfo : EIATTR_SW_WAR
	.align		4
.L_48:
        /*0730*/ 	.byte	0x04, 0x36
        /*0732*/ 	.short	(.L_50 - .L_49)
.L_49:
        /*0734*/ 	.word	0x00000008
.L_50:


//--------------------- .nv.callgraph             --------------------------
	.section	.nv.callgraph,"",@"SHT_CUDA_CALLGRAPH"
	.align	4
	.sectionentsize	8
	.align		4
        /*0000*/ 	.word	0x00000000
	.align		4
        /*0004*/ 	.word	0xffffffff
	.align		4
        /*0008*/ 	.word	index@(_ZN7cutlass13device_kernelINS_4gemm6kernel13GemmUniversalIN4cute5tupleIJiiiiEEENS1_10collective13CollectiveMmaINS1_34MainloopSm90TmaGmmaWarpSpecializedILi4ENS5_IJNS4_1CILi2EEENSA_ILi1EEESC_EEENS1_35KernelTmaWarpSpecializedCooperativeEEENS5_IJNSA_ILi128EEENSA_ILi256EEENSA_ILi64EEEEEENS_10bfloat16_tENS5_IJlSC_lEEESK_SL_NS4_8TiledMMAINS4_8MMA_AtomIJNS4_4SM904GMMA28MMA_64x256x16_F32BF16BF16_SSILNSP_5MajorE0ELSR_0ELNSP_7ScaleInE1ELSS_1EEEEEENS4_6LayoutISD_NS5_IJSC_NSA_ILi0EEESW_EEEEENS5_IJNS4_10UnderscoreESZ_SZ_EEEEENS4_13SM90_TMA_LOADENS4_14ComposedLayoutINS4_7SwizzleILi3ELi4ELi3EEENS4_18smem_ptr_flag_bitsILi16EEENSV_INS5_IJNSA_ILi8EEESI_EEENS5_IJSI_SC_EEEEEEEvNS4_8identityENS4_23SM90_TMA_LOAD_MULTICASTES1C_vS1D_EENS_8epilogue10collective18CollectiveEpilogueINS1G_22Sm90TmaWarpSpecializedILi4ELi2ELi16ELb1ELb0EEEJSJ_NS5_IJSG_NSA_ILi32EEEEEESK_SL_SK_SL_NS1G_6fusion15FusionCallbacksIS1K_NS1N_13LinCombEltActINS1G_6thread7SigmoidESK_fSK_fLNS_15FloatRoundStyleE2EEESJ_S1M_JEEES12_NS13_INS14_ILi2ELi4ELi3EEES17_NSV_INS5_IJS18_S1L_EEENS5_IJS1L_SC_EEEEEEENS4_17SM75_U32x4_LDSM_NENS4_14SM90_TMA_STOREES1Z_NS4_17SM90_U32x4_STSM_NENS4_9Copy_AtomIJS22_NS_6half_tEEEEvEEEvvEEEEvNT_6ParamsE)
	.align		4
        /*000c*/ 	.word	index@(__assertfail)
	.align		4
        /*0010*/ 	.word	0x00000000
	.align		4
        /*0014*/ 	.word	0xfffffffe
	.align		4
        /*0018*/ 	.word	0x00000000
	.align		4
        /*001c*/ 	.word	0xfffffffd
	.align		4
        /*0020*/ 	.word	0x00000000
	.align		4
        /*0024*/ 	.word	0xfffffffc


//--------------------- .nv.constant4             --------------------------
	.section	.nv.constant4,"a",@progbits
	.align	8
	.align		8
.nv.constant4:
        /*0000*/ 	.dword	__assertfail
	.align		8
        /*0008*/ 	.dword	__unnamed_1
	.align		8
        /*0010*/ 	.dword	__unnamed_2
	.align		8
        /*0018*/ 	.dword	_ZN39_INTERNAL_6d22a401_4_k_cu_3ff8df2e_27834cuda3std3__45__cpo5beginE
	.align		8
        /*0020*/ 	.dword	_ZN39_INTERNAL_6d22a401_4_k_cu_3ff8df2e_27834cuda3std3__45__cpo3endE
	.align		8
        /*0028*/ 	.dword	_ZN39_INTERNAL_6d22a401_4_k_cu_3ff8df2e_27834cuda3std3__45__cpo6cbeginE
	.align		8
        /*0030*/ 	.dword	_ZN39_INTERNAL_6d22a401_4_k_cu_3ff8df2e_27834cuda3std3__45__cpo4cendE
	.align		8
        /*0038*/ 	.dword	_ZN39_INTERNAL_6d22a401_4_k_cu_3ff8df2e_27834cuda3std3__441_GLOBAL__N__6d22a401_4_k_cu_3ff8df2e_27836ignoreE
	.align		8
        /*0040*/ 	.dword	_ZN39_INTERNAL_6d22a401_4_k_cu_3ff8df2e_27834cuda3std3__419piecewise_constructE
	.align		8
        /*0048*/ 	.dword	_ZN39_INTERNAL_6d22a401_4_k_cu_3ff8df2e_27834cuda3std3__48in_placeE
	.align		8
        /*0050*/ 	.dword	_ZN39_INTERNAL_6d22a401_4_k_cu_3ff8df2e_27834cuda3std6ranges3__45__cpo4swapE
	.align		8
        /*0058*/ 	.dword	_ZN39_INTERNAL_6d22a401_4_k_cu_3ff8df2e_27834cuda3std6ranges3__45__cpo9iter_moveE
	.align		8
        /*0060*/ 	.dword	_ZN39_INTERNAL_6d22a401_4_k_cu_3ff8df2e_27834cute7productE
	.align		8
        /*0068*/ 	.dword	_ZN39_INTERNAL_6d22a401_4_k_cu_3ff8df2e_27834cute1_E
	.align		8
        /*0070*/ 	.dword	$str$22
	.align		8
        /*0078*/ 	.dword	$str$23
	.align		8
        /*0080*/ 	.dword	$str$26
	.align		8
        /*0088*/ 	.dword	$str$27


//--------------------- .text._ZN7cutlass13device_kernelINS_4gemm6kernel13GemmUniversalIN4cute5tupleIJiiiiEEENS1_10collective13CollectiveMmaINS1_34MainloopSm90TmaGmmaWarpSpecializedILi4ENS5_IJNS4_1CILi2EEENSA_ILi1EEESC_EEENS1_35KernelTmaWarpSpecializedCooperativeEEENS5_IJNSA_ILi128EEENSA_ILi256EEENSA_ILi64EEEEEENS_10bfloat16_tENS5_IJlSC_lEEESK_SL_NS4_8TiledMMAINS4_8MMA_AtomIJNS4_4SM904GMMA28MMA_64x256x16_F32BF16BF16_SSILNSP_5MajorE0ELSR_0ELNSP_7ScaleInE1ELSS_1EEEEEENS4_6LayoutISD_NS5_IJSC_NSA_ILi0EEESW_EEEEENS5_IJNS4_10UnderscoreESZ_SZ_EEEEENS4_13SM90_TMA_LOADENS4_14ComposedLayoutINS4_7SwizzleILi3ELi4ELi3EEENS4_18smem_ptr_flag_bitsILi16EEENSV_INS5_IJNSA_ILi8EEESI_EEENS5_IJSI_SC_EEEEEEEvNS4_8identityENS4_23SM90_TMA_LOAD_MULTICASTES1C_vS1D_EENS_8epilogue10collective18CollectiveEpilogueINS1G_22Sm90TmaWarpSpecializedILi4ELi2ELi16ELb1ELb0EEEJSJ_NS5_IJSG_NSA_ILi32EEEEEESK_SL_SK_SL_NS1G_6fusion15FusionCallbacksIS1K_NS1N_13LinCombEltActINS1G_6thread7SigmoidESK_fSK_fLNS_15FloatRoundStyleE2EEESJ_S1M_JEEES12_NS13_INS14_ILi2ELi4ELi3EEES17_NSV_INS5_IJS18_S1L_EEENS5_IJS1L_SC_EEEEEEENS4_17SM75_U32x4_LDSM_NENS4_14SM90_TMA_STOREES1Z_NS4_17SM90_U32x4_STSM_NENS4_9Copy_AtomIJS22_NS_6half_tEEEEvEEEvvEEEEvNT_6ParamsE --------------------------
	.section	.text._ZN7cutlass13device_kernelINS_4gemm6kernel13GemmUniversalIN4cute5tupleIJiiiiEEENS1_10collective13CollectiveMmaINS1_34MainloopSm90TmaGmmaWarpSpecializedILi4ENS5_IJNS4_1CILi2EEENSA_ILi1EEESC_EEENS1_35KernelTmaWarpSpecializedCooperativeEEENS5_IJNSA_ILi128EEENSA_ILi256EEENSA_ILi64EEEEEENS_10bfloat16_tENS5_IJlSC_lEEESK_SL_NS4_8TiledMMAINS4_8MMA_AtomIJNS4_4SM904GMMA28MMA_64x256x16_F32BF16BF16_SSILNSP_5MajorE0ELSR_0ELNSP_7ScaleInE1ELSS_1EEEEEENS4_6LayoutISD_NS5_IJSC_NSA_ILi0EEESW_EEEEENS5_IJNS4_10UnderscoreESZ_SZ_EEEEENS4_13SM90_TMA_LOADENS4_14ComposedLayoutINS4_7SwizzleILi3ELi4ELi3EEENS4_18smem_ptr_flag_bitsILi16EEENSV_INS5_IJNSA_ILi8EEESI_EEENS5_IJSI_SC_EEEEEEEvNS4_8identityENS4_23SM90_TMA_LOAD_MULTICASTES1C_vS1D_EENS_8epilogue10collective18CollectiveEpilogueINS1G_22Sm90TmaWarpSpecializedILi4ELi2ELi16ELb1ELb0EEEJSJ_NS5_IJSG_NSA_ILi32EEEEEESK_SL_SK_SL_NS1G_6fusion15FusionCallbacksIS1K_NS1N_13LinCombEltActINS1G_6thread7SigmoidESK_fSK_fLNS_15FloatRoundStyleE2EEESJ_S1M_JEEES12_NS13_INS14_ILi2ELi4ELi3EEES17_NSV_INS5_IJS18_S1L_EEENS5_IJS1L_SC_EEEEEEENS4_17SM75_U32x4_LDSM_NENS4_14SM90_TMA_STOREES1Z_NS4_17SM90_U32x4_STSM_NENS4_9Copy_AtomIJS22_NS_6half_tEEEEvEEEvvEEEEvNT_6ParamsE,"ax",@progbits
	.align	128
.text._ZN7cutlass13device_kernelINS_4gemm6kernel13GemmUniversalIN4cute5tupleIJiiiiEEENS1_10collective13CollectiveMmaINS1_34MainloopSm90TmaGmmaWarpSpecializedILi4ENS5_IJNS4_1CILi2EEENSA_ILi1EEESC_EEENS1_35KernelTmaWarpSpecializedCooperativeEEENS5_IJNSA_ILi128EEENSA_ILi256EEENSA_ILi64EEEEEENS_10bfloat16_tENS5_IJlSC_lEEESK_SL_NS4_8TiledMMAINS4_8MMA_AtomIJNS4_4SM904GMMA28MMA_64x256x16_F32BF16BF16_SSILNSP_5MajorE0ELSR_0ELNSP_7ScaleInE1ELSS_1EEEEEENS4_6LayoutISD_NS5_IJSC_NSA_ILi0EEESW_EEEEENS5_IJNS4_10UnderscoreESZ_SZ_EEEEENS4_13SM90_TMA_LOADENS4_14ComposedLayoutINS4_7SwizzleILi3ELi4ELi3EEENS4_18smem_ptr_flag_bitsILi16EEENSV_INS5_IJNSA_ILi8EEESI_EEENS5_IJSI_SC_EEEEEEEvNS4_8identityENS4_23SM90_TMA_LOAD_MULTICASTES1C_vS1D_EENS_8epilogue10collective18CollectiveEpilogueINS1G_22Sm90TmaWarpSpecializedILi4ELi2ELi16ELb1ELb0EEEJSJ_NS5_IJSG_NSA_ILi32EEEEEESK_SL_SK_SL_NS1G_6fusion15FusionCallbacksIS1K_NS1N_13LinCombEltActINS1G_6thread7SigmoidESK_fSK_fLNS_15FloatRoundStyleE2EEESJ_S1M_JEEES12_NS13_INS14_ILi2ELi4ELi3EEES17_NSV_INS5_IJS18_S1L_EEENS5_IJS1L_SC_EEEEEEENS4_17SM75_U32x4_LDSM_NENS4_14SM90_TMA_STOREES1Z_NS4_17SM90_U32x4_STSM_NENS4_9Copy_AtomIJS22_NS_6half_tEEEEvEEEvvEEEEvNT_6ParamsE:
        .type           _ZN7cutlass13device_kernelINS_4gemm6kernel13GemmUniversalIN4cute5tupleIJiiiiEEENS1_10collective13CollectiveMmaINS1_34MainloopSm90TmaGmmaWarpSpecializedILi4ENS5_IJNS4_1CILi2EEENSA_ILi1EEESC_EEENS1_35KernelTmaWarpSpecializedCooperativeEEENS5_IJNSA_ILi128EEENSA_ILi256EEENSA_ILi64EEEEEENS_10bfloat16_tENS5_IJlSC_lEEESK_SL_NS4_8TiledMMAINS4_8MMA_AtomIJNS4_4SM904GMMA28MMA_64x256x16_F32BF16BF16_SSILNSP_5MajorE0ELSR_0ELNSP_7ScaleInE1ELSS_1EEEEEENS4_6LayoutISD_NS5_IJSC_NSA_ILi0EEESW_EEEEENS5_IJNS4_10UnderscoreESZ_SZ_EEEEENS4_13SM90_TMA_LOADENS4_14ComposedLayoutINS4_7SwizzleILi3ELi4ELi3EEENS4_18smem_ptr_flag_bitsILi16EEENSV_INS5_IJNSA_ILi8EEESI_EEENS5_IJSI_SC_EEEEEEEvNS4_8identityENS4_23SM90_TMA_LOAD_MULTICASTES1C_vS1D_EENS_8epilogue10collective18CollectiveEpilogueINS1G_22Sm90TmaWarpSpecializedILi4ELi2ELi16ELb1ELb0EEEJSJ_NS5_IJSG_NSA_ILi32EEEEEESK_SL_SK_SL_NS1G_6fusion15FusionCallbacksIS1K_NS1N_13LinCombEltActINS1G_6thread7SigmoidESK_fSK_fLNS_15FloatRoundStyleE2EEESJ_S1M_JEEES12_NS13_INS14_ILi2ELi4ELi3EEES17_NSV_INS5_IJS18_S1L_EEENS5_IJS1L_SC_EEEEEEENS4_17SM75_U32x4_LDSM_NENS4_14SM90_TMA_STOREES1Z_NS4_17SM90_U32x4_STSM_NENS4_9Copy_AtomIJS22_NS_6half_tEEEEvEEEvvEEEEvNT_6ParamsE,@function
        .size           _ZN7cutlass13device_kernelINS_4gemm6kernel13GemmUniversalIN4cute5tupleIJiiiiEEENS1_10collective13CollectiveMmaINS1_34MainloopSm90TmaGmmaWarpSpecializedILi4ENS5_IJNS4_1CILi2EEENSA_ILi1EEESC_EEENS1_35KernelTmaWarpSpecializedCooperativeEEENS5_IJNSA_ILi128EEENSA_ILi256EEENSA_ILi64EEEEEENS_10bfloat16_tENS5_IJlSC_lEEESK_SL_NS4_8TiledMMAINS4_8MMA_AtomIJNS4_4SM904GMMA28MMA_64x256x16_F32BF16BF16_SSILNSP_5MajorE0ELSR_0ELNSP_7ScaleInE1ELSS_1EEEEEENS4_6LayoutISD_NS5_IJSC_NSA_ILi0EEESW_EEEEENS5_IJNS4_10UnderscoreESZ_SZ_EEEEENS4_13SM90_TMA_LOADENS4_14ComposedLayoutINS4_7SwizzleILi3ELi4ELi3EEENS4_18smem_ptr_flag_bitsILi16EEENSV_INS5_IJNSA_ILi8EEESI_EEENS5_IJSI_SC_EEEEEEEvNS4_8identityENS4_23SM90_TMA_LOAD_MULTICASTES1C_vS1D_EENS_8epilogue10collective18CollectiveEpilogueINS1G_22Sm90TmaWarpSpecializedILi4ELi2ELi16ELb1ELb0EEEJSJ_NS5_IJSG_NSA_ILi32EEEEEESK_SL_SK_SL_NS1G_6fusion15FusionCallbacksIS1K_NS1N_13LinCombEltActINS1G_6thread7SigmoidESK_fSK_fLNS_15FloatRoundStyleE2EEESJ_S1M_JEEES12_NS13_INS14_ILi2ELi4ELi3EEES17_NSV_INS5_IJS18_S1L_EEENS5_IJS1L_SC_EEEEEEENS4_17SM75_U32x4_LDSM_NENS4_14SM90_TMA_STOREES1Z_NS4_17SM90_U32x4_STSM_NENS4_9Copy_AtomIJS22_NS_6half_tEEEEvEEEvvEEEEvNT_6ParamsE,(.L_x_647 - _ZN7cutlass13device_kernelINS_4gemm6kernel13GemmUniversalIN4cute5tupleIJiiiiEEENS1_10collective13CollectiveMmaINS1_34MainloopSm90TmaGmmaWarpSpecializedILi4ENS5_IJNS4_1CILi2EEENSA_ILi1EEESC_EEENS1_35KernelTmaWarpSpecializedCooperativeEEENS5_IJNSA_ILi128EEENSA_ILi256EEENSA_ILi64EEEEEENS_10bfloat16_tENS5_IJlSC_lEEESK_SL_NS4_8TiledMMAINS4_8MMA_AtomIJNS4_4SM904GMMA28MMA_64x256x16_F32BF16BF16_SSILNSP_5MajorE0ELSR_0ELNSP_7ScaleInE1ELSS_1EEEEEENS4_6LayoutISD_NS5_IJSC_NSA_ILi0EEESW_EEEEENS5_IJNS4_10UnderscoreESZ_SZ_EEEEENS4_13SM90_TMA_LOADENS4_14ComposedLayoutINS4_7SwizzleILi3ELi4ELi3EEENS4_18smem_ptr_flag_bitsILi16EEENSV_INS5_IJNSA_ILi8EEESI_EEENS5_IJSI_SC_EEEEEEEvNS4_8identityENS4_23SM90_TMA_LOAD_MULTICASTES1C_vS1D_EENS_8epilogue10collective18CollectiveEpilogueINS1G_22Sm90TmaWarpSpecializedILi4ELi2ELi16ELb1ELb0EEEJSJ_NS5_IJSG_NSA_ILi32EEEEEESK_SL_SK_SL_NS1G_6fusion15FusionCallbacksIS1K_NS1N_13LinCombEltActINS1G_6thread7SigmoidESK_fSK_fLNS_15FloatRoundStyleE2EEESJ_S1M_JEEES12_NS13_INS14_ILi2ELi4ELi3EEES17_NSV_INS5_IJS18_S1L_EEENS5_IJS1L_SC_EEEEEEENS4_17SM75_U32x4_LDSM_NENS4_14SM90_TMA_STOREES1Z_NS4_17SM90_U32x4_STSM_NENS4_9Copy_AtomIJS22_NS_6half_tEEEEvEEEvvEEEEvNT_6ParamsE)
        .other          _ZN7cutlass13device_kernelINS_4gemm6kernel13GemmUniversalIN4cute5tupleIJiiiiEEENS1_10collective13CollectiveMmaINS1_34MainloopSm90TmaGmmaWarpSpecializedILi4ENS5_IJNS4_1CILi2EEENSA_ILi1EEESC_EEENS1_35KernelTmaWarpSpecializedCooperativeEEENS5_IJNSA_ILi128EEENSA_ILi256EEENSA_ILi64EEEEEENS_10bfloat16_tENS5_IJlSC_lEEESK_SL_NS4_8TiledMMAINS4_8MMA_AtomIJNS4_4SM904GMMA28MMA_64x256x16_F32BF16BF16_SSILNSP_5MajorE0ELSR_0ELNSP_7ScaleInE1ELSS_1EEEEEENS4_6LayoutISD_NS5_IJSC_NSA_ILi0EEESW_EEEEENS5_IJNS4_10UnderscoreESZ_SZ_EEEEENS4_13SM90_TMA_LOADENS4_14ComposedLayoutINS4_7SwizzleILi3ELi4ELi3EEENS4_18smem_ptr_flag_bitsILi16EEENSV_INS5_IJNSA_ILi8EEESI_EEENS5_IJSI_SC_EEEEEEEvNS4_8identityENS4_23SM90_TMA_LOAD_MULTICASTES1C_vS1D_EENS_8epilogue10collective18CollectiveEpilogueINS1G_22Sm90TmaWarpSpecializedILi4ELi2ELi16ELb1ELb0EEEJSJ_NS5_IJSG_NSA_ILi32EEEEEESK_SL_SK_SL_NS1G_6fusion15FusionCallbacksIS1K_NS1N_13LinCombEltActINS1G_6thread7SigmoidESK_fSK_fLNS_15FloatRoundStyleE2EEESJ_S1M_JEEES12_NS13_INS14_ILi2ELi4ELi3EEES17_NSV_INS5_IJS18_S1L_EEENS5_IJS1L_SC_EEEEEEENS4_17SM75_U32x4_LDSM_NENS4_14SM90_TMA_STOREES1Z_NS4_17SM90_U32x4_STSM_NENS4_9Copy_AtomIJS22_NS_6half_tEEEEvEEEvvEEEEvNT_6ParamsE,@"STO_CUDA_ENTRY STV_DEFAULT"
_ZN7cutlass13device_kernelINS_4gemm6kernel13GemmUniversalIN4cute5tupleIJiiiiEEENS1_10collective13CollectiveMmaINS1_34MainloopSm90TmaGmmaWarpSpecializedILi4ENS5_IJNS4_1CILi2EEENSA_ILi1EEESC_EEENS1_35KernelTmaWarpSpecializedCooperativeEEENS5_IJNSA_ILi128EEENSA_ILi256EEENSA_ILi64EEEEEENS_10bfloat16_tENS5_IJlSC_lEEESK_SL_NS4_8TiledMMAINS4_8MMA_AtomIJNS4_4SM904GMMA28MMA_64x256x16_F32BF16BF16_SSILNSP_5MajorE0ELSR_0ELNSP_7ScaleInE1ELSS_1EEEEEENS4_6LayoutISD_NS5_IJSC_NSA_ILi0EEESW_EEEEENS5_IJNS4_10UnderscoreESZ_SZ_EEEEENS4_13SM90_TMA_LOADENS4_14ComposedLayoutINS4_7SwizzleILi3ELi4ELi3EEENS4_18smem_ptr_flag_bitsILi16EEENSV_INS5_IJNSA_ILi8EEESI_EEENS5_IJSI_SC_EEEEEEEvNS4_8identityENS4_23SM90_TMA_LOAD_MULTICASTES1C_vS1D_EENS_8epilogue10collective18CollectiveEpilogueINS1G_22Sm90TmaWarpSpecializedILi4ELi2ELi16ELb1ELb0EEEJSJ_NS5_IJSG_NSA_ILi32EEEEEESK_SL_SK_SL_NS1G_6fusion15FusionCallbacksIS1K_NS1N_13LinCombEltActINS1G_6thread7SigmoidESK_fSK_fLNS_15FloatRoundStyleE2EEESJ_S1M_JEEES12_NS13_INS14_ILi2ELi4ELi3EEES17_NSV_INS5_IJS18_S1L_EEENS5_IJS1L_SC_EEEEEEENS4_17SM75_U32x4_LDSM_NENS4_14SM90_TMA_STOREES1Z_NS4_17SM90_U32x4_STSM_NENS4_9Copy_AtomIJS22_NS_6half_tEEEEvEEEvvEEEEvNT_6ParamsE:
[----:B------:R-:W1:Y:S01]  /*0000*/  LDC R1, c[0x0][0x28] ;  /* 0x00000a00ff017b82 */ /* 0x000e620000000800 */
[----:B------:R-:W2:Y:S07]  /*0010*/  S2R R18, SR_TID.X ;  /* 0x0000000000127919 */ /* 0x000eae0000002100 */
[----:B------:R-:W3:Y:S01]  /*0020*/  LDC.64 R4, c[0x0][0x588] ;  /* 0x00016200ff047b82 */ /* 0x000ee20000000a00 */
[----:B------:R-:W-:Y:S01]  /*0030*/  ELECT P0, URZ, PT ;  /* 0x00000000003f782f */ /* 0x000fe20003800000 */
[----:B------:R-:W-:Y:S01]  /*0040*/  BSSY B0, `(.L_x_0) ;  /* 0x0000016000007945 */ /* 0x000fe20003800000 */
[----:B--2---:R-:W-:-:S02]  /*0050*/  SHF.R.U32.HI R8, RZ, 0x5, R18 ;  /* 0x00000005ff087819 */ /* 0x004fc40000011612 */
[----:B------:R-:W-:-:S03]  /*0060*/  SHF.R.U32.HI R2, RZ, 0x7, R18 ;  /* 0x00000007ff027819 */ /* 0x000fc60000011612 */
[----:B------:R-:W2:Y:S04]  /*0070*/  SHFL.IDX PT, R0, R8, RZ, 0x1f ;  /* 0x00001fff08007589 */ /* 0x000ea800000e0000 */
[----:B------:R4:W1:Y:S01]  /*0080*/  SHFL.IDX PT, R7, R2, RZ, 0x1f ;  /* 0x00001fff02077589 */ /* 0x00086200000e0000 */
[----:B--2---:R-:W-:Y:S02]  /*0090*/  ISETP.NE.OR P0, PT, R0, RZ, !P0 ;  /* 0x000000ff0000720c */ /* 0x004fe40004705670 */
[----:B------:R-:W-:-:S11]  /*00a0*/  SHF.R.S32.HI R3, RZ, 0x1f, R0 ;  /* 0x0000001fff037819 */ /* 0x000fd60000011400 */
[----:B-1-34-:R-:W-:Y:S05]  /*00b0*/  @P0 BRA `(.L_x_1) ;  /* 0x0000000000380947 */ /* 0x01afea0003800000 */
[----:B------:R-:W-:Y:S02]  /*00c0*/  ULDC.64 UR4, c[0x0][0x198] ;  /* 0x0000660000047ab9 */ /* 0x000fe40000000a00 */
[----:B------:R-:W-:Y:S02]  /*00d0*/  UIADD3 UR6, UP0, UR4, 0xf0, URZ ;  /* 0x000000f004067890 */ /* 0x000fe4000ff1e03f */
[----:B------:R-:W-:Y:S02]  /*00e0*/  UIADD3 UR8, UP1, UR4, 0x1f0, URZ ;  /* 0x000001f004087890 */ /* 0x000fe4000ff3e03f */
[----:B------:R-:W-:Y:S02]  /*00f0*/  UIADD3 UR10, UP2, UR4, 0x3f0, URZ ;  /* 0x000003f0040a7890 */ /* 0x000fe4000ff5e03f */
[----:B------:R-:W-:Y:S02]  /*0100*/  UIADD3 UR4, UP3, UR4, 0x4f0, URZ ;  /* 0x000004f004047890 */ /* 0x000fe4000ff7e03f */
[----:B------:R-:W-:-:S02]  /*0110*/  UIADD3.X UR7, URZ, UR5, URZ, UP0, !UPT ;  /* 0x000000053f077290 */ /* 0x000fc400087fe43f */
[----:B------:R-:W-:Y:S02]  /*0120*/  UIADD3.X UR9, URZ, UR5, URZ, UP1, !UPT ;  /* 0x000000053f097290 */ /* 0x000fe40008ffe43f */
[----:B------:R-:W-:Y:S02]  /*0130*/  UIADD3.X UR11, URZ, UR5, URZ, UP2, !UPT ;  /* 0x000000053f0b7290 */ /* 0x000fe400097fe43f */
[----:B------:R-:W-:-:S03]  /*0140*/  UIADD3.X UR5, URZ, UR5, URZ, UP3, !UPT ;  /* 0x000000053f057290 */ /* 0x000fc60009ffe43f */
[----:B------:R1:W-:Y:S02]  /*0150*/  UTMACCTL.PF [UR6] ;  /* 0x00000000060079b9 */ /* 0x0003e40008040000 */
[----:B------:R1:W-:Y:S02]  /*0160*/  UTMACCTL.PF [UR8] ;  /* 0x00000000080079b9 */ /* 0x0003e40008040000 */
[----:B------:R1:W-:Y:S02]  /*0170*/  UTMACCTL.PF [UR10] ;  /* 0x000000000a0079b9 */ /* 0x0003e40008040000 */
[----:B------:R1:W-:Y:S02]  /*0180*/  UTMACCTL.PF [UR4] ;  /* 0x00000000040079b9 */ /* 0x0003e40008040000 */
[----:B-1----:R-:W-:Y:S01]  /*0190*/  NOP ;  /* 0x0000000000007918 */ /* 0x002fe20000000000 */
.L_x_1:
[----:B------:R-:W-:Y:S05]  /*01a0*/  BSYNC B0 ;  /* 0x0000000000007941 */ /* 0x000fea0003800000 */
.L_x_0:
[----:B------:R-:W-:Y:S01]  /*01b0*/  ULDC.64 UR4, c[0x0][0x590] ;  /* 0x0001640000047ab9 */ /* 0x000fe20000000a00 */
[----:B------:R-:W-:Y:S01]  /*01c0*/  LEA.HI R3, R3, R0, RZ, 0x2 ;  /* 0x0000000003037211 */ /* 0x000fe200078f10ff */
[----:B------:R-:W-:Y:S01]  /*01d0*/  ULDC.64 UR48, c[0x0][0x208] ;  /* 0x0000820000307ab9 */ /* 0x000fe20000000a00 */
[----:B------:R-:W-:Y:S02]  /*01e0*/  ISETP.NE.U32.AND P2, PT, RZ, UR4, PT ;  /* 0x00000004ff007c0c */ /* 0x000fe4000bf45070 */
[----:B------:R-:W-:Y:S02]  /*01f0*/  LOP3.LUT R3, R3, 0xfffffffc, RZ, 0xc0, !PT ;  /* 0xfffffffc03037812 */ /* 0x000fe400078ec0ff */
[----:B------:R-:W-:Y:S02]  /*0200*/  ISETP.NE.AND.EX P3, PT, RZ, UR5, PT, P2 ;  /* 0x00000005ff007c0c */ /* 0x000fe4000bf65320 */
[----:B------:R-:W-:Y:S02]  /*0210*/  IADD3 R0, R0, -R3, RZ ;  /* 0x8000000300007210 */ /* 0x000fe40007ffe0ff */
[----:B------:R-:W-:-:S02]  /*0220*/  PRMT R6, RZ, 0x7610, R6 ;  /* 0x00007610ff067816 */ /* 0x000fc40000000006 */
[----:B------:R-:W-:Y:S02]  /*0230*/  MOV R2, R4 ;  /* 0x0000000400027202 */ /* 0x000fe40000000f00 */
[----:B------:R-:W-:-:S05]  /*0240*/  MOV R3, R5 ;  /* 0x0000000500037202 */ /* 0x000fca0000000f00 */
[----:B------:R-:W-:Y:S05]  /*0250*/  @P3 BRA `(.L_x_2) ;  /* 0x0000000000303947 */ /* 0x000fea0003800000 */
[----:B------:R-:W-:Y:S02]  /*0260*/  ULDC.64 UR6, c[0x0][0x588] ;  /* 0x0001620000067ab9 */ /* 0x000fe40000000a00 */
[----:B------:R-:W-:-:S04]  /*0270*/  ISETP.NE.U32.AND P0, PT, RZ, UR6, PT ;  /* 0x00000006ff007c0c */ /* 0x000fc8000bf05070 */
[----:B------:R-:W-:-:S13]  /*0280*/  ISETP.NE.AND.EX P0, PT, RZ, UR7, PT, P0 ;  /* 0x00000007ff007c0c */ /* 0x000fda000bf05300 */
[----:B------:R-:W-:Y:S05]  /*0290*/  @!P0 BRA `(.L_x_3) ;  /* 0x0000000000108947 */ /* 0x000fea0003800000 */
[----:B------:R-:W2:Y:S02]  /*02a0*/  LDG.E R6, desc[UR48][R2.64] ;  /* 0x0000003002067981 */ /* 0x000ea4000c1e1900 */
[----:B--2---:R-:W-:Y:S01]  /*02b0*/  FSETP.NEU.AND P1, PT, R6, RZ, PT ;  /* 0x000000ff0600720b */ /* 0x004fe20003f2d000 */
[----:B------:R-:W-:Y:S01]  /*02c0*/  IMAD.MOV.U32 R6, RZ, RZ, 0x1 ;  /* 0x00000001ff067424 */ /* 0x000fe200078e00ff */
[----:B------:R-:W-:Y:S11]  /*02d0*/  BRA `(.L_x_2) ;  /* 0x0000000000107947 */ /* 0x000ff60003800000 */
.L_x_3:
[----:B------:R-:W-:Y:S01]  /*02e0*/  ULDC UR6, c[0x0][0x580] ;  /* 0x0001600000067ab9 */ /* 0x000fe20000000800 */
[----:B------:R-:W-:Y:S02]  /*02f0*/  MOV R6, 0x1 ;  /* 0x0000000100067802 */ /* 0x000fe40000000f00 */
[----:B------:R-:W-:Y:S02]  /*0300*/  CS2R R2, SRZ ;  /* 0x0000000000027805 */ /* 0x000fe4000001ff00 */
[----:B------:R-:W-:-:S13]  /*0310*/  FSETP.NEU.AND P1, PT, RZ, UR6, PT ;  /* 0x00000006ff007c0b */ /* 0x000fda000bf2d000 */
.L_x_2:
[----:B------:R-:W-:Y:S02]  /*0320*/  ISETP.NE.U32.AND P4, PT, R2, RZ, PT ;  /* 0x000000ff0200720c */ /* 0x000fe40003f85070 */
[----:B------:R-:W-:Y:S02]  /*0330*/  ISETP.NE.AND.EX P5, PT, RZ, UR5, PT, P2 ;  /* 0x00000005ff007c0c */ /* 0x000fe4000bfa5320 */
[----:B------:R-:W-:Y:S02]  /*0340*/  ISETP.NE.AND.EX P2, PT, R3, RZ, PT, P4 ;  /* 0x000000ff0300720c */ /* 0x000fe40003f45340 */
[----:B------:R-:W-:-:S11]  /*0350*/  PLOP3.LUT P0, PT, PT, PT, PT, 0x8, 0x0 ;  /* 0x000000000000781c */ /* 0x000fd60003f0e170 */
[----:B------:R-:W-:Y:S05]  /*0360*/  @P2 BRA P5, `(.L_x_4) ;  /* 0x0000000000342947 */ /* 0x000fea0002800000 */
[----:B------:R-:W-:-:S04]  /*0370*/  ISETP.NE.U32.AND P0, PT, RZ, UR4, PT ;  /* 0x00000004ff007c0c */ /* 0x000fc8000bf05070 */
[----:B------:R-:W-:-:S13]  /*0380*/  ISETP.NE.AND.EX P0, PT, RZ, UR5, PT, P0 ;  /* 0x00000005ff007c0c */ /* 0x000fda000bf05300 */
[----:B------:R-:W-:Y:S05]  /*0390*/  @!P0 BRA `(.L_x_5) ;  /* 0x0000000000248947 */ /* 0x000fea0003800000 */
[----:B------:R-:W-:Y:S02]  /*03a0*/  PRMT R6, R6, 0x9910, RZ ;  /* 0x0000991006067816 */ /* 0x000fe400000000ff */
[----:B------:R-:W-:Y:S02]  /*03b0*/  ISETP.NE.U32.AND P0, PT, R2, RZ, PT ;  /* 0x000000ff0200720c */ /* 0x000fe40003f05070 */
[----:B------:R-:W-:Y:S02]  /*03c0*/  ISETP.NE.AND P2, PT, R6, RZ, PT ;  /* 0x000000ff0600720c */ /* 0x000fe40003f45270 */
[----:B------:R-:W-:Y:S02]  /*03d0*/  ISETP.NE.AND.EX P0, PT, R3, RZ, PT, P0 ;  /* 0x000000ff0300720c */ /* 0x000fe40003f05300 */
[----:B------:R-:W-:-:S09]  /*03e0*/  SEL R2, RZ, 0xffffffff, P1 ;  /* 0xffffffffff027807 */ /* 0x000fd20000800000 */
[----:B------:R-:W-:-:S04]  /*03f0*/  @!P2 SEL R2, RZ, 0xffffffff, P0 ;  /* 0xffffffffff02a807 */ /* 0x000fc80000000000 */
[----:B------:R-:W-:-:S04]  /*0400*/  LOP3.LUT R2, R2, 0x1, RZ, 0xc0, !PT ;  /* 0x0000000102027812 */ /* 0x000fc800078ec0ff */
[----:B------:R-:W-:Y:S01]  /*0410*/  ISETP.EQ.U32.AND P0, PT, R2, 0x1, PT ;  /* 0x000000010200780c */ /* 0x000fe20003f02070 */
[----:B------:R-:W-:-:S12]  /*0420*/  BRA `(.L_x_4) ;  /* 0x0000000000047947 */ /* 0x000fd80003800000 */
.L_x_5:
[----:B------:R-:W-:-:S13]  /*0430*/  PLOP3.LUT P0, PT, P1, PT, PT, 0x8, 0x0 ;  /* 0x000000000000781c */ /* 0x000fda0000f0e170 */
.L_x_4:
[----:B------:R-:W1:Y:S02]  /*0440*/  SHFL.IDX PT, R2, R8, RZ, 0x1f ;  /* 0x00001fff08027589 */ /* 0x000e6400000e0000 */
[----:B-1----:R-:W-:-:S13]  /*0450*/  ISETP.NE.AND P1, PT, R2, RZ, PT ;  /* 0x000000ff0200720c */ /* 0x002fda0003f25270 */
[----:B------:R-:W-:Y:S05]  /*0460*/  @P1 BRA `(.L_x_6) ;  /* 0x0000000000581947 */ /* 0x000fea0003800000 */
[----:B------:R-:W1:Y:S01]  /*0470*/  S2UR UR8, SR_CgaCtaId ;  /* 0x00000000000879c3 */ /* 0x000e620000008800 */
[----:B------:R-:W-:Y:S01]  /*0480*/  UMOV UR4, 0x400 ;  /* 0x0000040000047882 */ /* 0x000fe20000000000 */
[----:B------:R-:W-:Y:S01]  /*0490*/  UMOV UR5, 0x1 ;  /* 0x0000000100057882 */ /* 0x000fe20000000000 */
[----:B------:R-:W-:Y:S01]  /*04a0*/  UMOV UR6, 0x4 ;  /* 0x0000000400067882 */ /* 0x000fe20000000000 */
[----:B------:R-:W-:Y:S01]  /*04b0*/  ELECT P1, URZ, PT ;  /* 0x00000000003f782f */ /* 0x000fe20003820000 */
[----:B------:R-:W-:-:S04]  /*04c0*/  UIADD3 UR6, -UR6, 0x100000, URZ ;  /* 0x0010000006067890 */ /* 0x000fc8000fffe13f */
[----:B------:R-:W-:Y:S02]  /*04d0*/  USHF.L.U32 UR7, UR6, 0xb, URZ ;  /* 0x0000000b06077899 */ /* 0x000fe4000800063f */
[----:B------:R-:W-:Y:S02]  /*04e0*/  USHF.L.U32 UR6, UR6, 0x1, URZ ;  /* 0x0000000106067899 */ /* 0x000fe4000800063f */
[----:B-1----:R-:W-:Y:S02]  /*04f0*/  ULEA UR8, UR8, UR4, 0x18 ;  /* 0x0000000408087291 */ /* 0x002fe4000f8ec03f */
[----:B------:R-:W-:-:S04]  /*0500*/  UIADD3 UR4, -UR5, 0x100000, URZ ;  /* 0x0010000005047890 */ /* 0x000fc8000fffe13f */
[----:B------:R-:W-:Y:S02]  /*0510*/  USHF.L.U32 UR5, UR4, 0xb, URZ ;  /* 0x0000000b04057899 */ /* 0x000fe4000800063f */
[----:B------:R-:W-:Y:S01]  /*0520*/  USHF.L.U32 UR4, UR4, 0x1, URZ ;  /* 0x0000000104047899 */ /* 0x000fe2000800063f */
[----:B------:R-:W1:Y:S11]  /*0530*/  FENCE.VIEW.ASYNC.S ;  /* 0x00000000000073c6 */ /* 0x000e760000000000 */
[----:B-1----:R1:W2:Y:S01]  /*0540*/  SYNCS.EXCH.64 URZ, [UR8], UR4 ;  /* 0x00000004083f75b2 */ /* 0x0022a20008000100 */
[----:B------:R1:W3:Y:S01]  /*0550*/  SYNCS.EXCH.64 URZ, [UR8+0x20], UR6 ;  /* 0x00002006083f75b2 */ /* 0x0002e20008000100 */
[----:B------:R1:W4:Y:S01]  /*0560*/  SYNCS.EXCH.64 URZ, [UR8+0x8], UR4 ;  /* 0x00000804083f75b2 */ /* 0x0003220008000100 */
[----:B------:R1:W1:Y:S01]  /*0570*/  SYNCS.EXCH.64 URZ, [UR8+0x28], UR6 ;  /* 0x00002806083f75b2 */ /* 0x0002620008000100 */
[----:B------:R1:W1:Y:S01]  /*0580*/  SYNCS.EXCH.64 URZ, [UR8+0x10], UR4 ;  /* 0x00001004083f75b2 */ /* 0x0002620008000100 */
[----:B------:R1:W1:Y:S01]  /*0590*/  SYNCS.EXCH.64 URZ, [UR8+0x30], UR6 ;  /* 0x00003006083f75b2 */ /* 0x0002620008000100 */
[----:B------:R1:W1:Y:S01]  /*05a0*/  SYNCS.EXCH.64 URZ, [UR8+0x18], UR4 ;  /* 0x00001804083f75b2 */ /* 0x0002620008000100 */
[----:B------:R1:W1:Y:S01]  /*05b0*/  SYNCS.EXCH.64 URZ, [UR8+0x38], UR6 ;  /* 0x00003806083f75b2 */ /* 0x0002620008000100 */
[----:B------:R-:W-:Y:S01]  /*05c0*/  NOP ;  /* 0x0000000000007918 */ /* 0x000fe20000000000 */
.L_x_6:
[----:B------:R-:W5:Y:S01]  /*05d0*/  SHFL.IDX PT, R3, R8, RZ, 0x1f ;  /* 0x00001fff08037589 */ /* 0x000f6200000e0000 */
[----:B------:R-:W1:Y:S01]  /*05e0*/  S2UR UR9, SR_CTAID.X ;  /* 0x00000000000979c3 */ /* 0x000e620000002500 */
[----:B------:R-:W-:Y:S01]  /*05f0*/  NOP ;  /* 0x0000000000007918 */ /* 0x000fe20000000000 */
[----:B-----5:R-:W-:Y:S02]  /*0600*/  ISETP.NE.AND P1, PT, R3, RZ, PT ;  /* 0x000000ff0300720c */ /* 0x020fe40003f25270 */
[----:B------:R-:W-:-:S04]  /*0610*/  SHF.R.S32.HI R3, RZ, 0x1f, R18 ;  /* 0x0000001fff037819 */ /* 0x000fc80000011412 */
[----:B------:R-:W-:-:S07]  /*0620*/  LEA.HI R3, R3, R18, RZ, 0x7 ;  /* 0x0000001203037211 */ /* 0x000fce00078f38ff */
[----:B-1----:R-:W-:Y:S05]  /*0630*/  @P1 BRA `(.L_x_7) ;  /* 0x0000000000581947 */ /* 0x002fea0003800000 */
[----:B------:R-:W1:Y:S01]  /*0640*/  S2UR UR5, SR_CgaCtaId ;  /* 0x00000000000579c3 */ /* 0x000e620000008800 */
[----:B------:R-:W-:Y:S01]  /*0650*/  UMOV UR4, 0x400 ;  /* 0x0000040000047882 */ /* 0x000fe20000000000 */
[----:B------:R-:W-:Y:S01]  /*0660*/  UMOV UR6, 0x20 ;  /* 0x0000002000067882 */ /* 0x000fe20000000000 */
[----:B------:R-:W-:Y:S01]  /*0670*/  UMOV UR7, 0x100 ;  /* 0x0000010000077882 */ /* 0x000fe20000000000 */
[----:B------:R-:W-:Y:S01]  /*0680*/  ELECT P1, URZ, PT ;  /* 0x00000000003f782f */ /* 0x000fe20003820000 */
[----:B-1----:R-:W-:Y:S02]  /*0690*/  ULEA UR8, UR5, UR4, 0x18 ;  /* 0x0000000405087291 */ /* 0x002fe4000f8ec03f */
[----:B------:R-:W-:-:S04]  /*06a0*/  UIADD3 UR4, -UR6, 0x100000, URZ ;  /* 0x0010000006047890 */ /* 0x000fc8000fffe13f */
[----:B------:R-:W-:Y:S02]  /*06b0*/  USHF.L.U32 UR5, UR4, 0xb, URZ ;  /* 0x0000000b04057899 */ /* 0x000fe4000800063f */
[----:B------:R-:W-:Y:S02]  /*06c0*/  USHF.L.U32 UR4, UR4, 0x1, URZ ;  /* 0x0000000104047899 */ /* 0x000fe4000800063f */
[----:B------:R-:W-:-:S04]  /*06d0*/  UIADD3 UR6, -UR7, 0x100000, URZ ;  /* 0x0010000007067890 */ /* 0x000fc8000fffe13f */
[----:B------:R-:W-:Y:S02]  /*06e0*/  USHF.L.U32 UR7, UR6, 0xb, URZ ;  /* 0x0000000b06077899 */ /* 0x000fe4000800063f */
[----:B------:R-:W-:Y:S01]  /*06f0*/  USHF.L.U32 UR6, UR6, 0x1, URZ ;  /* 0x0000000106067899 */ /* 0x000fe2000800063f */
[----:B------:R-:W1:Y:S03]  /*0700*/  FENCE.VIEW.ASYNC.S ;  /* 0x00000000000073c6 */ /* 0x000e660000000000 */
[----:B-1----:R1:W1:Y:S08]  /*0710*/  SYNCS.EXCH.64 URZ, [UR8+0x40], UR4 ;  /* 0x00004004083f75b2 */ /* 0x0022700008000100 */
[----:B------:R1:W1:Y:S01]  /*0720*/  SYNCS.EXCH.64 URZ, [UR8+0x60], UR6 ;  /* 0x00006006083f75b2 */ /* 0x0002620008000100 */
[----:B------:R1:W1:Y:S01]  /*0730*/  SYNCS.EXCH.64 URZ, [UR8+0x48], UR4 ;  /* 0x00004804083f75b2 */ /* 0x0002620008000100 */
[----:B------:R1:W1:Y:S01]  /*0740*/  SYNCS.EXCH.64 URZ, [UR8+0x68], UR6 ;  /* 0x00006806083f75b2 */ /* 0x0002620008000100 */
[----:B------:R1:W1:Y:S01]  /*0750*/  SYNCS.EXCH.64 URZ, [UR8+0x50], UR4 ;  /* 0x00005004083f75b2 */ /* 0x0002620008000100 */
[----:B------:R1:W1:Y:S01]  /*0760*/  SYNCS.EXCH.64 URZ, [UR8+0x70], UR6 ;  /* 0x00007006083f75b2 */ /* 0x0002620008000100 */
[----:B------:R1:W1:Y:S01]  /*0770*/  SYNCS.EXCH.64 URZ, [UR8+0x58], UR4 ;  /* 0x00005804083f75b2 */ /* 0x0002620008000100 */
[----:B------:R1:W1:Y:S01]  /*0780*/  SYNCS.EXCH.64 URZ, [UR8+0x78], UR6 ;  /* 0x00007806083f75b2 */ /* 0x0002620008000100 */
[----:B------:R-:W-:Y:S01]  /*0790*/  NOP ;  /* 0x0000000000007918 */ /* 0x000fe20000000000 */
.L_x_7:
[----:B------:R-:W-:Y:S01]  /*07a0*/  LOP3.LUT R3, R3, 0xffffff80, RZ, 0xc0, !PT ;  /* 0xffffff8003037812 */ /* 0x000fe200078ec0ff */
[----:B------:R-:W5:Y:S01]  /*07b0*/  S2R R6, SR_CTAID.Y ;  /* 0x0000000000067919 */ /* 0x000f620000002600 */
[----:B------:R-:W-:Y:S01]  /*07c0*/  I2FP.F32.U32 R12, UR9 ;  /* 0x00000009000c7c45 */ /* 0x000fe20008201000 */
[----:B-1----:R-:W-:Y:S01]  /*07d0*/  ULDC UR4, c[0x0][0x150] ;  /* 0x0000540000047ab9 */ /* 0x002fe20000000800 */
[----:B------:R-:W-:Y:S01]  /*07e0*/  IADD3 R3, -R3, R18, RZ ;  /* 0x0000001203037210 */ /* 0x000fe20007ffe1ff */
[----:B------:R-:W1:Y:S01]  /*07f0*/  SHFL.IDX PT, R8, R8, RZ, 0x1f ;  /* 0x00001fff08087589 */ /* 0x000e6200000e0000 */
[----:B------:R-:W-:Y:S01]  /*0800*/  SHF.R.S32.HI R11, RZ, 0x1f, R2 ;  /* 0x0000001fff0b7819 */ /* 0x000fe20000011402 */
[----:B------:R-:W-:Y:S01]  /*0810*/  FMUL R12, R12, UR4 ;  /* 0x000000040c0c7c20 */ /* 0x000fe20008400000 */
[----:B------:R-:W-:Y:S01]  /*0820*/  SHF.R.S32.HI R10, RZ, 0x1f, R3 ;  /* 0x0000001fff0a7819 */ /* 0x000fe20000011403 */
[----:B------:R-:W2:Y:S01]  /*0830*/  LDC R13, c[0x0][0x144] ;  /* 0x00005100ff0d7b82 */ /* 0x000ea20000000800 */
[----:B------:R-:W-:-:S02]  /*0840*/  LEA.HI R11, R11, R2, RZ, 0x2 ;  /* 0x000000020b0b7211 */ /* 0x000fc400078f10ff */
[----:B------:R-:W-:Y:S02]  /*0850*/  ELECT P1, URZ, PT ;  /* 0x00000000003f782f */ /* 0x000fe40003820000 */
[----:B------:R-:W-:Y:S01]  /*0860*/  LEA.HI R10, R10, R3, RZ, 0x3 ;  /* 0x000000030a0a7211 */ /* 0x000fe200078f18ff */
[----:B------:R-:W3:Y:S01]  /*0870*/  F2I.U32.TRUNC.NTZ R12, R12 ;  /* 0x0000000c000c7305 */ /* 0x000ee2000020f000 */
[----:B------:R-:W-:Y:S01]  /*0880*/  LOP3.LUT R11, R11, 0x3ffffffc, RZ, 0xc0, !PT ;  /* 0x3ffffffc0b0b7812 */ /* 0x000fe200078ec0ff */
[----:B------:R-:W-:Y:S01]  /*0890*/  ULDC UR4, c[0x0][0x154] ;  /* 0x0000550000047ab9 */ /* 0x000fe20000000800 */
[--C-:B------:R-:W-:Y:S01]  /*08a0*/  SHF.R.S32.HI R9, RZ, 0x3, R10.reuse ;  /* 0x00000003ff097819 */ /* 0x100fe2000001140a */
[----:B------:R-:W-:Y:S01]  /*08b0*/  NOP ;  /* 0x0000000000007918 */ /* 0x000fe20000000000 */
[----:B------:R-:W-:Y:S02]  /*08c0*/  SHF.R.S32.HI R10, RZ, 0x1f, R10 ;  /* 0x0000001fff0a7819 */ /* 0x000fe4000001140a */
[----:B------:R-:W-:-:S02]  /*08d0*/  IADD3 R11, R2, -R11, RZ ;  /* 0x8000000b020b7210 */ /* 0x000fc40007ffe0ff */
[----:B------:R-:W-:Y:S02]  /*08e0*/  LEA.HI R10, R10, R9, RZ, 0x2 ;  /* 0x000000090a0a7211 */ /* 0x000fe400078f10ff */
[----:B------:R-:W-:Y:S02]  /*08f0*/  ISETP.NE.AND P4, PT, R0, RZ, PT ;  /* 0x000000ff0000720c */ /* 0x000fe40003f85270 */
[----:B------:R-:W-:Y:S02]  /*0900*/  LOP3.LUT R10, R10, 0xfffffffc, RZ, 0xc0, !PT ;  /* 0xfffffffc0a0a7812 */ /* 0x000fe400078ec0ff */
[----:B---3--:R-:W-:Y:S02]  /*0910*/  IADD3 R14, -R12, RZ, RZ ;  /* 0x000000ff0c0e7210 */ /* 0x008fe40007ffe1ff */
[----:B-1----:R-:W-:Y:S01]  /*0920*/  ISETP.NE.OR P1, PT, R8, RZ, !P1 ;  /* 0x000000ff0800720c */ /* 0x002fe20004f25670 */
[----:B------:R-:W-:Y:S01]  /*0930*/  IMAD.IADD R10, R9, 0x1, -R10 ;  /* 0x00000001090a7824 */ /* 0x000fe200078e0a0a */
[----:B------:R-:W-:Y:S01]  /*0940*/  ISETP.EQ.OR P2, PT, R0, 0x3, !P4 ;  /* 0x000000030000780c */ /* 0x000fe20006742670 */
[----:B------:R-:W1:Y:S01]  /*0950*/  LDC R9, c[0x0][0x148] ;  /* 0x00005200ff097b82 */ /* 0x000e620000000800 */
[----:B-----5:R-:W-:-:S02]  /*0960*/  I2FP.F32.U32 R8, R6 ;  /* 0x0000000600087245 */ /* 0x020fc40000201000 */
[----:B------:R-:W-:Y:S02]  /*0970*/  LEA R10, R11, R10, 0x2 ;  /* 0x0000000a0b0a7211 */ /* 0x000fe400078e10ff */
[----:B------:R-:W-:Y:S01]  /*0980*/  ISETP.EQ.AND P2, PT, R7, RZ, P2 ;  /* 0x000000ff0700720c */ /* 0x000fe20001742270 */
[----:B------:R-:W-:Y:S01]  /*0990*/  FMUL R12, R8, UR4 ;  /* 0x00000004080c7c20 */ /* 0x000fe20008400000 */
[C---:B------:R-:W-:Y:S01]  /*09a0*/  LEA.HI R2, R10.reuse, R10, RZ, 0x1 ;  /* 0x0000000a0a027211 */ /* 0x040fe200078f08ff */
[----:B------:R-:W-:Y:S01]  /*09b0*/  IMAD.SHL.U32 R153, R10, 0x4, RZ ;  /* 0x000000040a997824 */ /* 0x000fe200078e00ff */
[----:B------:R-:W-:Y:S01]  /*09c0*/  UMOV UR4, 0x20 ;  /* 0x0000002000047882 */ /* 0x000fe20000000000 */
[----:B------:R-:W-:Y:S01]  /*09d0*/  VOTEU.ALL UP0, P1 ;  /* 0x00000000003f7886 */ /* 0x000fe20000800000 */
[----:B------:R-:W-:Y:S01]  /*09e0*/  LOP3.LUT R11, R2, 0xfffffffe, RZ, 0xc0, !PT ;  /* 0xfffffffe020b7812 */ /* 0x000fe200078ec0ff */
[----:B--2---:R-:W-:Y:S01]  /*09f0*/  IMAD R8, R13, R14, UR9 ;  /* 0x000000090d087e24 */ /* 0x004fe2000f8e020e */
[----:B------:R-:W2:Y:S01]  /*0a00*/  F2I.U32.TRUNC.NTZ R12, R12 ;  /* 0x0000000c000c7305 */ /* 0x000ea2000020f000 */
[C---:B------:R-:W-:Y:S01]  /*0a10*/  LOP3.LUT R153, R10.reuse, 0xc, R153, 0x78, !PT ;  /* 0x0000000c0a997812 */ /* 0x040fe200078e7899 */
[----:B------:R-:W3:Y:S01]  /*0a20*/  @!UP0 S2UR UR7, SR_CgaCtaId ;  /* 0x00000000000789c3 */ /* 0x000ee20000008800 */
[----:B------:R-:W-:Y:S01]  /*0a30*/  IADD3 R11, R10, -R11, RZ ;  /* 0x8000000b0a0b7210 */ /* 0x000fe20007ffe0ff */
[----:B------:R-:W-:Y:S01]  /*0a40*/  @!UP0 UMOV UR6, 0x400 ;  /* 0x0000040000068882 */ /* 0x000fe20000000000 */
[----:B------:R-:W-:-:S04]  /*0a50*/  @!UP0 UIADD3 UR4, -UR4, 0x100000, URZ ;  /* 0x0010000004048890 */ /* 0x000fc8000fffe13f */
[----:B------:R-:W-:Y:S02]  /*0a60*/  @!UP0 USHF.L.U32 UR5, UR4, 0xb, URZ ;  /* 0x0000000b04058899 */ /* 0x000fe4000800063f */
[----:B------:R-:W-:Y:S01]  /*0a70*/  @!UP0 USHF.L.U32 UR4, UR4, 0x1, URZ ;  /* 0x0000000104048899 */ /* 0x000fe2000800063f */
[----:B------:R-:W-:Y:S01]  /*0a80*/  SEL R17, RZ, 0x1, !P2 ;  /* 0x00000001ff117807 */ /* 0x000fe20005000000 */
[----:B------:R-:W-:Y:S01]  /*0a90*/  VOTEU.ALL UP1, P1 ;  /* 0x00000000003f7886 */ /* 0x000fe20000820000 */
[----:B------:R-:W-:Y:S01]  /*0aa0*/  ISETP.NE.AND P5, PT, R11, R8, PT ;  /* 0x000000080b00720c */ /* 0x000fe20003fa5270 */
[----:B------:R-:W5:Y:S01]  /*0ab0*/  LDC R10, c[0x0][0x140] ;  /* 0x00005000ff0a7b82 */ /* 0x000f620000000800 */
[----:B------:R-:W-:Y:S02]  /*0ac0*/  MOV R152, 0x1 ;  /* 0x0000000100987802 */ /* 0x000fe40000000f00 */
[----:B------:R-:W-:Y:S02]  /*0ad0*/  IADD3 R14, R7, -0x1, RZ ;  /* 0xffffffff070e7810 */ /* 0x000fe40007ffe0ff */
[----:B--2---:R-:W-:-:S05]  /*0ae0*/  IADD3 R24, -R12, RZ, RZ ;  /* 0x000000ff0c187210 */ /* 0x004fca0007ffe1ff */
[----:B-1----:R-:W-:Y:S02]  /*0af0*/  IMAD R11, R9, R24, R6 ;  /* 0x00000018090b7224 */ /* 0x002fe400078e0206 */
[----:B------:R-:W-:-:S04]  /*0b00*/  @P5 LEA.HI R2, R153, R153, RZ, 0x1 ;  /* 0x0000009999025211 */ /* 0x000fc800078f08ff */
[----:B------:R-:W-:Y:S01]  /*0b10*/  @P5 SHF.R.S32.HI R2, RZ, 0x1, R2 ;  /* 0x00000001ff025819 */ /* 0x000fe20000011402 */
[----:B---3--:R-:W-:Y:S01]  /*0b20*/  @!UP0 ULEA UR6, UR7, UR6, 0x18 ;  /* 0x0000000607068291 */ /* 0x008fe2000f8ec03f */
[----:B------:R-:W-:Y:S02]  /*0b30*/  VOTEU.ALL UP0, P1 ;  /* 0x00000000003f7886 */ /* 0x000fe40000800000 */
[----:B------:R-:W-:Y:S02]  /*0b40*/  @P5 ISETP.NE.AND P6, PT, R2, R11, PT ;  /* 0x0000000b0200520c */ /* 0x000fe40003fc5270 */
[----:B------:R-:W-:Y:S02]  /*0b50*/  LOP3.LUT P1, RZ, R3, 0x7, RZ, 0xc0, !PT ;  /* 0x0000000703ff7812 */ /* 0x000fe4000782c0ff */
[----:B------:R-:W-:Y:S02]  /*0b60*/  @P5 SEL R152, RZ, 0x1, P6 ;  /* 0x00000001ff985807 */ /* 0x000fe40003000000 */
[----:B-----5:R-:W-:-:S02]  /*0b70*/  ISETP.EQ.U32.AND P2, PT, R10, 0x1, PT ;  /* 0x000000010a00780c */ /* 0x020fc40003f42070 */
[----:B------:R-:W-:Y:S01]  /*0b80*/  ISETP.NE.AND P5, PT, R7, RZ, PT ;  /* 0x000000ff0700720c */ /* 0x000fe20003fa5270 */
[----:B------:R-:W1:Y:S02]  /*0b90*/  FENCE.VIEW.ASYNC.S ;  /* 0x00000000000073c6 */ /* 0x000e640000000000 */
[----:B-1----:R1:W2:Y:S01]  /*0ba0*/  @!UP0 SYNCS.EXCH.64 URZ, [UR6+0x80], UR4 ;  /* 0x00008004063f85b2 */ /* 0x0022a20008000100 */
[----:B------:R-:W-:Y:S02]  /*0bb0*/  ISETP.LT.U32.AND P1, PT, R153, 0x2, !P1 ;  /* 0x000000029900780c */ /* 0x000fe40004f21070 */
[----:B------:R-:W-:Y:S02]  /*0bc0*/  ISETP.EQ.AND P6, PT, R0, 0x2, !P5 ;  /* 0x000000020000780c */ /* 0x000fe40006fc2270 */
[----:B------:R-:W-:Y:S02]  /*0bd0*/  SEL R3, RZ, 0x1, !P1 ;  /* 0x00000001ff037807 */ /* 0x000fe40004800000 */
[----:B------:R-:W-:-:S02]  /*0be0*/  ISETP.GE.U32.AND P1, PT, R14, 0x2, PT ;  /* 0x000000020e00780c */ /* 0x000fc40003f26070 */
[----:B------:R-:W-:Y:S02]  /*0bf0*/  SEL R19, RZ, 0x1, !P6 ;  /* 0x00000001ff137807 */ /* 0x000fe40007000000 */
[----:B------:R-:W-:Y:S02]  /*0c00*/  LOP3.LUT R152, R152, R3, RZ, 0xc0, !PT ;  /* 0x0000000398987212 */ /* 0x000fe400078ec0ff */
[----:B------:R-:W-:Y:S02]  /*0c10*/  SEL R19, R19, 0x2, P1 ;  /* 0x0000000213137807 */ /* 0x000fe40000800000 */
[----:B------:R-:W-:Y:S01]  /*0c20*/  SEL R17, R17, 0x2, P1 ;  /* 0x0000000211117807 */ /* 0x000fe20000800000 */
[----:B------:R1:W3:Y:S01]  /*0c30*/  @!UP1 SYNCS.EXCH.64 URZ, [UR6+0x88], UR4 ;  /* 0x00008804063f95b2 */ /* 0x0002e20008000100 */
[----:B------:R-:W-:Y:S01]  /*0c40*/  NOP ;  /* 0x0000000000007918 */ /* 0x000fe20000000000 */
[----:B------:R-:W-:Y:S05]  /*0c50*/  @!P2 BRA `(.L_x_8) ;  /* 0x000000000008a947 */ /* 0x000fea0003800000 */
[----:B--234-:R-:W-:Y:S01]  /*0c60*/  UCGABAR_ARV ;  /* 0x00000000000079c7 */ /* 0x01cfe20008000000 */
[----:B------:R-:W-:Y:S05]  /*0c70*/  BRA `(.L_x_9) ;  /* 0x0000000000047947 */ /* 0x000fea0003800000 */
.L_x_8:
[----:B--234-:R-:W-:Y:S01]  /*0c80*/  NOP ;  /* 0x0000000000007918 */ /* 0x01cfe20000000000 */
.L_x_9:
[----:B------:R-:W2:Y:S01]  /*0c90*/  LDC R22, c[0x0][0x904] ;  /* 0x00024100ff167b82 */ /* 0x000ea20000000800 */
[----:B------:R-:W-:Y:S02]  /*0ca0*/  MOV R3, RZ ;  /* 0x000000ff00037202 */ /* 0x000fe40000000f00 */
[----:B--2---:R-:W-:-:S04]  /*0cb0*/  ISETP.NE.AND P1, PT, R22, 0x1, PT ;  /* 0x000000011600780c */ /* 0x004fc80003f25270 */
[----:B------:R-:W-:Y:S01]  /*0cc0*/  P2R R2, PR, RZ, 0x2 ;  /* 0x00000002ff027803 */ /* 0x000fe20000000000 */
[----:B------:R-:W-:-:S08]  /*0cd0*/  IMAD.U32 R2, RZ, RZ, UR9 ;  /* 0x00000009ff027e24 */ /* 0x000fd0000f8e00ff */
[----:B------:R-:W2:Y:S01]  /*0ce0*/  @P1 LDC R13, c[0x0][0x10] ;  /* 0x00000400ff0d1b82 */ /* 0x000ea20000000800 */
[----:B------:R-:W-:Y:S02]  /*0cf0*/  @P1 MOV R7, RZ ;  /* 0x000000ff00071202 */ /* 0x000fe40000000f00 */
[----:B------:R-:W-:-:S05]  /*0d00*/  @P1 MOV R15, RZ ;  /* 0x000000ff000f1202 */ /* 0x000fca0000000f00 */
[----:B------:R-:W3:Y:S01]  /*0d10*/  @!P1 LDC R11, c[0x0][0xc] ;  /* 0x00000300ff0b9b82 */ /* 0x000ee20000000800 */
[----:B-1----:R-:W-:Y:S01]  /*0d20*/  ULDC UR4, c[0x0][0xc] ;  /* 0x0000030000047ab9 */ /* 0x002fe20000000800 */
[----:B------:R-:W-:Y:S01]  /*0d30*/  ULDC UR5, c[0x0][0x10] ;  /* 0x0000040000057ab9 */ /* 0x000fe20000000800 */
[----:B------:R-:W-:Y:S01]  /*0d40*/  ULDC UR6, c[0x0][0x14] ;  /* 0x0000050000067ab9 */ /* 0x000fe20000000800 */
[----:B------:R-:W-:-:S04]  /*0d50*/  UIMAD.WIDE.U32 UR4, UR4, UR5, URZ ;  /* 0x00000005040472a5 */ /* 0x000fc8000f8e003f */
[----:B------:R-:W-:Y:S02]  /*0d60*/  UIMAD.WIDE.U32 UR46, UR4, UR6, URZ ;  /* 0x00000006042e72a5 */ /* 0x000fe4000f8e003f */
[----:B------:R-:W-:-:S04]  /*0d70*/  UIMAD UR38, UR5, UR6, URZ ;  /* 0x00000006052672a4 */ /* 0x000fc8000f8e023f */
[----:B------:R-:W-:Y:S01]  /*0d80*/  UIADD3 UR38, UR47, UR38, URZ ;  /* 0x000000262f267290 */ /* 0x000fe2000fffe03f */
[----:B--2---:R-:W-:-:S05]  /*0d90*/  @P1 IMAD.WIDE.U32 R12, R13, UR9, R6 ;  /* 0x000000090d0c1c25 */ /* 0x004fca000f8e0006 */
[----:B------:R-:W-:Y:S01]  /*0da0*/  @P1 IADD3 R16, R13, R15, RZ ;  /* 0x0000000f0d101210 */ /* 0x000fe20007ffe0ff */
[----:B---3--:R-:W-:-:S04]  /*0db0*/  @!P1 IMAD.WIDE.U32 R10, R6, R11, R2 ;  /* 0x0000000b060a9225 */ /* 0x008fc800078e0002 */
[----:B------:R-:W-:Y:S01]  /*0dc0*/  @P1 IMAD.MOV.U32 R2, RZ, RZ, R12 ;  /* 0x000000ffff021224 */ /* 0x000fe200078e000c */
[----:B------:R-:W-:Y:S02]  /*0dd0*/  @!P1 MOV R2, R10 ;  /* 0x0000000a00029202 */ /* 0x000fe40000000f00 */
[----:B------:R-:W-:Y:S01]  /*0de0*/  @!P1 MOV R16, R11 ;  /* 0x0000000b00109202 */ /* 0x000fe20000000f00 */
[----:B------:R-:W-:Y:S06]  /*0df0*/  @!P2 BRA `(.L_x_10) ;  /* 0x00000000000ca947 */ /* 0x000fec0003800000 */
[----:B------:R-:W-:Y:S01]  /*0e00*/  UCGABAR_WAIT ;  /* 0x0000000000007dc7 */ /* 0x000fe20008000000 */
[----:B------:R-:W-:Y:S01]  /*0e10*/  CCTL.IVALL ;  /* 0x00000000ff00798f */ /* 0x000fe20002000000 */
[----:B------:R-:W-:Y:S05]  /*0e20*/  BRA `(.L_x_11) ;  /* 0x0000000000047947 */ /* 0x000fea0003800000 */
.L_x_10:
[----:B------:R-:W-:Y:S06]  /*0e30*/  BAR.SYNC.DEFER_BLOCKING 0x0 ;  /* 0x0000000000007b1d */ /* 0x000fec0000010000 */
.L_x_11:
[----:B------:R-:W1:Y:S01]  /*0e40*/  S2UR UR37, SR_CgaCtaId ;  /* 0x00000000002579c3 */ /* 0x000e620000008800 */
[----:B------:R-:W-:Y:S04]  /*0e50*/  BSSY B6, `(.L_x_12) ;  /* 0x000144c000067945 */ /* 0x000fe80003800000 */
[----:B------:R-:W-:Y:S05]  /*0e60*/  @!P5 BRA `(.L_x_13) ;  /* 0x0000011400bcd947 */ /* 0x000fea0003800000 */
[----:B------:R-:W-:-:S13]  /*0e70*/  ISETP.GT.U32.AND P0, PT, R14, 0x1, PT ;  /* 0x000000010e00780c */ /* 0x000fda0003f04070 */
[----:B------:R-:W-:Y:S05]  /*0e80*/  @P0 BRA `(.L_x_14) ;  /* 0x0000014400200947 */ /* 0x000fea0003800000 */
[----:B------:R-:W-:Y:S01]  /*0e90*/  ULDC.64 UR4, c[0x0][0x8f8] ;  /* 0x00023e0000047ab9 */ /* 0x000fe20000000a00 */
[----:B------:R-:W-:Y:S01]  /*0ea0*/  UMOV UR55, 0xffffffff ;  /* 0xffffffff00377882 */ /* 0x000fe20000000000 */
[----:B------:R-:W-:Y:S01]  /*0eb0*/  ISETP.GE.U32.AND P0, PT, R2, UR4, PT ;  /* 0x0000000402007c0c */ /* 0x000fe2000bf06070 */
[----:B------:R-:W-:Y:S01]  /*0ec0*/  IMAD.MOV.U32 R23, RZ, RZ, -0x1 ;  /* 0xffffffffff177424 */ /* 0x000fe200078e00ff */
[----:B------:R-:W-:Y:S02]  /*0ed0*/  PRMT R154, RZ, 0x7610, R154 ;  /* 0x00007610ff9a7816 */ /* 0x000fe4000000009a */
[----:B------:R-:W-:Y:S02]  /*0ee0*/  ISETP.GE.U32.AND.EX P0, PT, R16, UR5, PT, P0 ;  /* 0x0000000510007c0c */ /* 0x000fe4000bf06100 */
[----:B------:R-:W-:Y:S02]  /*0ef0*/  MOV R159, 0xffffffff ;  /* 0xffffffff009f7802 */ /* 0x000fe40000000f00 */
[----:B------:R-:W-:-:S09]  /*0f00*/  PRMT R0, RZ, 0x7610, R0 ;  /* 0x00007610ff007816 */ /* 0x000fd20000000000 */
[----:B------:R-:W-:Y:S05]  /*0f10*/  @P0 BRA `(.L_x_15) ;  /* 0x00000004002c0947 */ /* 0x000fea0003800000 */
[----:B------:R-:W2:Y:S01]  /*0f20*/  LDC.64 R20, c[0x0][0x8d0] ;  /* 0x00023400ff147b82 */ /* 0x000ea20000000a00 */
[----:B------:R-:W-:Y:S02]  /*0f30*/  MOV R4, R2 ;  /* 0x0000000200047202 */ /* 0x000fe40000000f00 */
[----:B------:R-:W-:-:S05]  /*0f40*/  MOV R5, R16 ;  /* 0x0000001000057202 */ /* 0x000fca0000000f00 */
[----:B------:R-:W3:Y:S08]  /*0f50*/  LDC R0, c[0x0][0x8d8] ;  /* 0x00023600ff007b82 */ /* 0x000ef00000000800 */
[----:B------:R-:W4:Y:S01]  /*0f60*/  LDC.64 R26, c[0x0][0x8c8] ;  /* 0x00023200ff1a7b82 */ /* 0x000f220000000a00 */
[----:B--2---:R-:W-:-:S04]  /*0f70*/  ISETP.NE.U32.AND P0, PT, R20, RZ, PT ;  /* 0x000000ff1400720c */ /* 0x004fc80003f05070 */
[----:B------:R-:W-:-:S13]  /*0f80*/  ISETP.NE.AND.EX P0, PT, R21, RZ, PT, P0 ;  /* 0x000000ff1500720c */ /* 0x000fda0003f05300 */
[----:B---34-:R-:W-:Y:S05]  /*0f90*/  @!P0 BRA `(.L_x_16) ;  /* 0x0000000000288947 */ /* 0x018fea0003800000 */
[----:B------:R-:W2:Y:S02]  /*0fa0*/  LDC R3, c[0x0][0x8dc] ;  /* 0x00023700ff037b82 */ /* 0x000ea40000000800 */
[----:B--2---:R-:W-:-:S05]  /*0fb0*/  IADD3 R3, P0, R2, R3, RZ ;  /* 0x0000000302037210 */ /* 0x004fca0007f1e0ff */
[----:B------:R-:W-:-:S04]  /*0fc0*/  IMAD.X R15, RZ, RZ, R16, P0 ;  /* 0x000000ffff0f7224 */ /* 0x000fc800000e0610 */
[----:B------:R-:W-:-:S04]  /*0fd0*/  IMAD.WIDE.U32 R4, R15, R20, RZ ;  /* 0x000000140f047225 */ /* 0x000fc800078e00ff */
[----:B------:R-:W-:-:S04]  /*0fe0*/  IMAD.WIDE.U32 R10, P0, R3, R21, R4 ;  /* 0x00000015030a7225 */ /* 0x000fc80007800004 */
[----:B------:R-:W-:Y:S01]  /*0ff0*/  IMAD.WIDE.U32 R4, R3, R20, RZ ;  /* 0x0000001403047225 */ /* 0x000fe200078e00ff */
[----:B------:R-:W-:Y:S02]  /*1000*/  IADD3.X R13, RZ, RZ, RZ, P0, !PT ;  /* 0x000000ffff0d7210 */ /* 0x000fe400007fe4ff */
[----:B------:R-:W-:Y:S02]  /*1010*/  MOV R12, R11 ;  /* 0x0000000b000c7202 */ /* 0x000fe40000000f00 */
[----:B------:R-:W-:-:S05]  /*1020*/  IADD3 RZ, P0, R5, R10, RZ ;  /* 0x0000000a05ff7210 */ /* 0x000fca0007f1e0ff */
[----:B------:R-:W-:-:S08]  /*1030*/  IMAD.WIDE.U32.X R4, R15, R21, R12, P0 ;  /* 0x000000150f047225 */ /* 0x000fd000000e040c */
.L_x_16:
[-CC-:B------:R-:W-:Y:S01]  /*1040*/  SHF.R.U64 R30, R4, R0.reuse, R5.reuse ;  /* 0x00000000041e7219 */ /* 0x180fe20000001205 */
[----:B------:R-:W2:Y:S01]  /*1050*/  LDC.64 R28, c[0x0][0x8e8] ;  /* 0x00023a00ff1c7b82 */ /* 0x000ea20000000a00 */
[----:B------:R-:W-:Y:S02]  /*1060*/  SHF.R.U32.HI R0, RZ, R0, R5 ;  /* 0x00000000ff007219 */ /* 0x000fe40000011605 */
[----:B------:R-:W-:Y:S02]  /*1070*/  IADD3 R7, P0, RZ, -R30, RZ ;  /* 0x8000001eff077210 */ /* 0x000fe40007f1e0ff */
[----:B------:R-:W-:Y:S02]  /*1080*/  MOV R31, 0x1 ;  /* 0x00000001001f7802 */ /* 0x000fe40000000f00 */
[----:B------:R-:W-:Y:S01]  /*1090*/  IADD3.X R3, RZ, ~R0, RZ, P0, !PT ;  /* 0x80000000ff037210 */ /* 0x000fe200007fe4ff */
[----:B------:R-:W3:Y:S04]  /*10a0*/  LDC R10, c[0x0][0x8c0] ;  /* 0x00023000ff0a7b82 */ /* 0x000ee80000000800 */
[----:B------:R-:W-:-:S02]  /*10b0*/  IMAD R0, R3, R26, RZ ;  /* 0x0000001a03007224 */ /* 0x000fc400078e02ff */
[----:B------:R-:W-:Y:S02]  /*10c0*/  IMAD.MOV.U32 R3, RZ, RZ, R16 ;  /* 0x000000ffff037224 */ /* 0x000fe400078e0010 */
[----:B------:R-:W4:Y:S01]  /*10d0*/  LDC R14, c[0x0][0x8b0] ;  /* 0x00022c00ff0e7b82 */ /* 0x000f220000000800 */
[----:B------:R-:W-:-:S04]  /*10e0*/  IMAD.WIDE.U32 R4, R7, R26, R2 ;  /* 0x0000001a07047225 */ /* 0x000fc800078e0002 */
[----:B------:R-:W-:-:S03]  /*10f0*/  IMAD R3, R7, R27, R0 ;  /* 0x0000001b07037224 */ /* 0x000fc600078e0200 */
[----:B------:R-:W5:Y:S01]  /*1100*/  LDC R20, c[0x0][0x900] ;  /* 0x00024000ff147b82 */ /* 0x000f620000000800 */
[----:B--2---:R-:W-:Y:S01]  /*1110*/  ISETP.NE.U32.AND P0, PT, R28, RZ, PT ;  /* 0x000000ff1c00720c */ /* 0x004fe20003f05070 */
[----:B------:R-:W-:Y:S01]  /*1120*/  IMAD R27, R9, R24, R6 ;  /* 0x00000018091b7224 */ /* 0x000fe200078e0206 */
[----:B------:R-:W-:Y:S02]  /*1130*/  IADD3 R3, R5, R3, RZ ;  /* 0x0000000305037210 */ /* 0x000fe40007ffe0ff */
[----:B------:R-:W-:Y:S02]  /*1140*/  ISETP.NE.AND.EX P0, PT, R29, RZ, PT, P0 ;  /* 0x000000ff1d00720c */ /* 0x000fe40003f05300 */
[----:B------:R-:W-:Y:S01]  /*1150*/  MOV R5, 0xffffffff ;  /* 0xffffffff00057802 */ /* 0x000fe20000000f00 */
[----:B------:R-:W2:Y:S01]  /*1160*/  LDC R23, c[0x0][0x8a8] ;  /* 0x00022a00ff177b82 */ /* 0x000ea20000000800 */
[-CC-:B---3--:R-:W-:Y:S02]  /*1170*/  SHF.R.U64 R12, R4, R10.reuse, R3.reuse ;  /* 0x0000000a040c7219 */ /* 0x188fe40000001203 */
[----:B------:R-:W-:-:S05]  /*1180*/  SHF.R.U32.HI R3, RZ, R10, R3 ;  /* 0x0000000aff037219 */ /* 0x000fca0000011603 */
[----:B------:R-:W3:Y:S01]  /*1190*/  LDC R15, c[0x0][0x8f0] ;  /* 0x00023c00ff0f7b82 */ /* 0x000ee20000000800 */
[-CC-:B----4-:R-:W-:Y:S02]  /*11a0*/  SHF.R.U64 R26, R12, R14.reuse, R3.reuse ;  /* 0x0000000e0c1a7219 */ /* 0x190fe40000001203 */
[----:B------:R-:W-:-:S05]  /*11b0*/  SHF.R.U32.HI R3, RZ, R14, R3 ;  /* 0x0000000eff037219 */ /* 0x000fca0000011603 */
[----:B------:R-:W4:Y:S01]  /*11c0*/  LDC R21, c[0x0][0x8e0] ;  /* 0x00023800ff157b82 */ /* 0x000f220000000800 */
[-CC-:B-----5:R-:W-:Y:S02]  /*11d0*/  SHF.R.U64 R14, R26, R20.reuse, R3.reuse ;  /* 0x000000141a0e7219 */ /* 0x1a0fe40000001203 */
[-C--:B------:R-:W-:Y:S02]  /*11e0*/  SHF.L.U32 R0, R5, R20.reuse, RZ ;  /* 0x0000001405007219 */ /* 0x080fe400000006ff */
[----:B------:R-:W-:Y:S01]  /*11f0*/  SHF.R.U32.HI R5, RZ, R20, R3 ;  /* 0x00000014ff057219 */ /* 0x000fe20000011603 */
[----:B------:R-:W-:Y:S01]  /*1200*/  IMAD.MOV.U32 R4, RZ, RZ, R14 ;  /* 0x000000ffff047224 */ /* 0x000fe200078e000e */
[----:B------:R-:W-:Y:S01]  /*1210*/  LOP3.LUT R3, RZ, R0, RZ, 0x33, !PT ;  /* 0x00000000ff037212 */ /* 0x000fe200078e33ff */
[----:B------:R-:W1:Y:S01]  /*1220*/  LDC R25, c[0x0][0x8b8] ;  /* 0x00022e00ff197b82 */ /* 0x000e620000000800 */
[----:B------:R-:W-:Y:S05]  /*1230*/  @!P0 BRA `(.L_x_17) ;  /* 0x0000000000288947 */ /* 0x000fea0003800000 */
[----:B------:R-:W5:Y:S02]  /*1240*/  LDC R9, c[0x0][0x8f4] ;  /* 0x00023d00ff097b82 */ /* 0x000f640000000800 */
[----:B-----5:R-:W-:-:S04]  /*1250*/  IADD3 R9, P0, R14, R9, RZ ;  /* 0x000000090e097210 */ /* 0x020fc80007f1e0ff */
[----:B------:R-:W-:-:S05]  /*1260*/  IADD3.X R13, RZ, R5, RZ, P0, !PT ;  /* 0x00000005ff0d7210 */ /* 0x000fca00007fe4ff */
[----:B------:R-:W-:-:S04]  /*1270*/  IMAD.WIDE.U32 R4, R13, R28, RZ ;  /* 0x0000001c0d047225 */ /* 0x000fc800078e00ff */
[----:B------:R-:W-:-:S04]  /*1280*/  IMAD.WIDE.U32 R6, P0, R9, R29, R4 ;  /* 0x0000001d09067225 */ /* 0x000fc80007800004 */
[----:B------:R-:W-:Y:S01]  /*1290*/  IMAD.WIDE.U32 R4, R9, R28, RZ ;  /* 0x0000001c09047225 */ /* 0x000fe200078e00ff */
[----:B------:R-:W-:Y:S02]  /*12a0*/  IADD3.X R11, RZ, RZ, RZ, P0, !PT ;  /* 0x000000ffff0b7210 */ /* 0x000fe400007fe4ff */
[----:B------:R-:W-:Y:S02]  /*12b0*/  MOV R10, R7 ;  /* 0x00000007000a7202 */ /* 0x000fe40000000f00 */
[----:B------:R-:W-:-:S05]  /*12c0*/  IADD3 RZ, P0, R5, R6, RZ ;  /* 0x0000000605ff7210 */ /* 0x000fca0007f1e0ff */
[----:B------:R-:W-:-:S08]  /*12d0*/  IMAD.WIDE.U32.X R4, R13, R29, R10, P0 ;  /* 0x0000001d0d047225 */ /* 0x000fd000000e040a */
.L_x_17:
[----:B---3--:R-:W-:Y:S01]  /*12e0*/  SHF.R.U64 R4, R4, R15, R5 ;  /* 0x0000000f04047219 */ /* 0x008fe20000001205 */
[----:B--2---:R-:W-:Y:S01]  /*12f0*/  VIADD R5, R23, 0xffffffff ;  /* 0xffffffff17057836 */ /* 0x004fe20000000000 */
[----:B------:R-:W-:Y:S02]  /*1300*/  SHF.L.U32 R0, R31, R20, RZ ;  /* 0x000000141f007219 */ /* 0x000fe400000006ff */
[----:B------:R-:W-:Y:S02]  /*1310*/  LOP3.LUT R3, R26, R3, RZ, 0xc0, !PT ;  /* 0x000000031a037212 */ /* 0x000fe400078ec0ff */
[----:B------:R-:W-:Y:S02]  /*1320*/  IADD3 R6, -R4, RZ, RZ ;  /* 0x000000ff04067210 */ /* 0x000fe40007ffe1ff */
[----:B------:R-:W-:Y:S01]  /*1330*/  SEL R8, R8, R27, !P1 ;  /* 0x0000001b08087207 */ /* 0x000fe20004800000 */
[----:B------:R-:W-:Y:S01]  /*1340*/  IMAD R3, R0, R4, R3 ;  /* 0x0000000400037224 */ /* 0x000fe200078e0203 */
[----:B------:R-:W-:Y:S01]  /*1350*/  LOP3.LUT R5, R12, R5, RZ, 0xc0, !PT ;  /* 0x000000050c057212 */ /* 0x000fe200078ec0ff */
[----:B----4-:R-:W-:Y:S01]  /*1360*/  IMAD R0, R6, R21, R14 ;  /* 0x0000001506007224 */ /* 0x010fe200078e020e */
[----:B------:R-:W-:Y:S01]  /*1370*/  R2UR UR55, R30 ;  /* 0x000000001e3772ca */ /* 0x000fe200000e0000 */
[----:B-1----:R-:W-:-:S02]  /*1380*/  IMAD R8, R3, R25, R8 ;  /* 0x0000001903087224 */ /* 0x002fc400078e0208 */
[----:B------:R-:W-:Y:S01]  /*1390*/  IMAD R23, R0, R23, R5 ;  /* 0x0000001700177224 */ /* 0x000fe200078e0205 */
[----:B------:R-:W-:-:S04]  /*13a0*/  MOV R0, 0x1 ;  /* 0x0000000100007802 */ /* 0x000fc80000000f00 */
[----:B------:R-:W-:Y:S02]  /*13b0*/  SEL R159, R23, R8, !P1 ;  /* 0x00000008179f7207 */ /* 0x000fe40004800000 */
[----:B------:R-:W-:-:S07]  /*13c0*/  SEL R23, R8, R23, !P1 ;  /* 0x0000001708177207 */ /* 0x000fce0004800000 */
.L_x_15:
[----:B------:R-:W-:-:S08]  /*13d0*/  NOP ;  /* 0x0000000000007918 */ /* 0x000fd00000000000 */
[----:B------:R-:W2:Y:S02]  /*13e0*/  USETMAXREG.TRY_ALLOC.CTAPOOL UP0, 0xe8 ;  /* 0x000000e8000079c8 */ /* 0x000ea40008000600 */
[----:B--2---:R-:W-:-:S13]  /*13f0*/  PLOP3.LUT P0, PT, PT, PT, UP0, 0x80, 0x0 ;  /* 0x000000000000781c */ /* 0x004fda0003f0f008 */
[----:B------:R-:W-:Y:S05]  /*1400*/  @!P0 BRA `(.L_x_15) ;  /* 0xfffffffc00f08947 */ /* 0x000fea000383ffff */
[----:B------:R-:W-:Y:S02]  /*1410*/  ULDC.64 UR4, c[0x0][0x590] ;  /* 0x0001640000047ab9 */ /* 0x000fe40000000a00 */
[----:B------:R-:W-:-:S04]  /*1420*/  ISETP.NE.U32.AND P0, PT, RZ, UR4, PT ;  /* 0x00000004ff007c0c */ /* 0x000fc8000bf05070 */
[----:B------:R-:W-:-:S13]  /*1430*/  ISETP.NE.AND.EX P0, PT, RZ, UR5, PT, P0 ;  /* 0x00000005ff007c0c */ /* 0x000fda000bf05300 */
[----:B------:R-:W-:Y:S05]  /*1440*/  @P0 BRA `(.L_x_18) ;  /* 0x00000000002c0947 */ /* 0x000fea0003800000 */
[----:B------:R-:W-:Y:S02]  /*1450*/  ULDC.64 UR4, c[0x0][0x588] ;  /* 0x0001620000047ab9 */ /* 0x000fe40000000a00 */
[----:B------:R-:W-:-:S04]  /*1460*/  ISETP.NE.U32.AND P0, PT, RZ, UR4, PT ;  /* 0x00000004ff007c0c */ /* 0x000fc8000bf05070 */
[----:B------:R-:W-:-:S13]  /*1470*/  ISETP.NE.AND.EX P0, PT, RZ, UR5, PT, P0 ;  /* 0x00000005ff007c0c */ /* 0x000fda000bf05300 */
[----:B------:R-:W-:Y:S05]  /*1480*/  @!P0 BRA `(.L_x_19) ;  /* 0x0000000000108947 */ /* 0x000fea0003800000 */
[----:B------:R-:W2:Y:S02]  /*1490*/  LDC.64 R4, c[0x0][0x588] ;  /* 0x00016200ff047b82 */ /* 0x000ea40000000a00 */
[----:B--2---:R2:W5:Y:S01]  /*14a0*/  LDG.E R155, desc[UR48][R4.64] ;  /* 0x00000030049b7981 */ /* 0x004562000c1e1900 */
[----:B------:R-:W-:Y:S01]  /*14b0*/  MOV R154, 0x1 ;  /* 0x00000001009a7802 */ /* 0x000fe20000000f00 */
[----:B------:R-:W-:Y:S06]  /*14c0*/  BRA `(.L_x_18) ;  /* 0x00000000000c7947 */ /* 0x000fec0003800000 */
.L_x_19:
[----:B------:R-:W-:Y:S01]  /*14d0*/  ULDC UR4, c[0x0][0x580] ;  /* 0x0001600000047ab9 */ /* 0x000fe20000000800 */
[----:B------:R-:W-:Y:S01]  /*14e0*/  IMAD.MOV.U32 R154, RZ, RZ, 0x1 ;  /* 0x00000001ff9a7424 */ /* 0x000fe200078e00ff */
[----:B------:R-:W-:-:S07]  /*14f0*/  MOV R155, UR4 ;  /* 0x00000004009b7c02 */ /* 0x000fce0008000f00 */
.L_x_18:
        /* <DEDUP_REMOVED lines=8> */
[----:B------:R-:W3:Y:S02]  /*1580*/  LDC.64 R156, c[0x0][0x5a8] ;  /* 0x00016a00ff9c7b82 */ /* 0x000ee40000000a00 */
[----:B---3--:R3:W5:Y:S01]  /*1590*/  LDG.E R156, desc[UR48][R156.64] ;  /* 0x000000309c9c7981 */ /* 0x008762000c1e1900 */
[----:B------:R-:W-:Y:S05]  /*15a0*/  BRA `(.L_x_20) ;  /* 0x0000000000087947 */ /* 0x000fea0003800000 */
.L_x_21:
[----:B------:R-:W-:Y:S02]  /*15b0*/  ULDC UR4, c[0x0][0x5a0] ;  /* 0x0001680000047ab9 */ /* 0x000fe40000000800 */
[----:B------:R-:W-:-:S07]  /*15c0*/  MOV R156, UR4 ;  /* 0x00000004009c7c02 */ /* 0x000fce0008000f00 */
.L_x_20:
[----:B------:R-:W-:Y:S01]  /*15d0*/  LOP3.LUT P1, RZ, R0, 0xff, RZ, 0xc0, !PT ;  /* 0x000000ff00ff7812 */ /* 0x000fe2000782c0ff */
[----:B------:R-:W-:Y:S01]  /*15e0*/  UMOV UR36, URZ ;  /* 0x0000003f00247c82 */ /* 0x000fe20008000000 */
[----:B------:R-:W-:-:S11]  /*15f0*/  PLOP3.LUT P0, PT, PT, PT, PT, 0x80, 0x0 ;  /* 0x000000000000781c */ /* 0x000fd60003f0f070 */
[----:B------:R-:W-:Y:S05]  /*1600*/  @!P1 BRA `(.L_x_22) ;  /* 0x0000010c00349947 */ /* 0x000fea0003800000 */
[----:B------:R-:W-:Y:S01]  /*1610*/  ULDC UR4, c[0x0][0x28c] ;  /* 0x0000a30000047ab9 */ /* 0x000fe20000000800 */
[----:B------:R-:W-:Y:S01]  /*1620*/  LOP3.LUT P0, RZ, R18, 0x4, RZ, 0xc0, !PT ;  /* 0x0000000412ff7812 */ /* 0x000fe2000780c0ff */
[----:B------:R-:W-:Y:S01]  /*1630*/  UIADD3 UR4, UR4, 0x3f, URZ ;  /* 0x0000003f04047890 */ /* 0x000fe2000fffe03f */
[----:B---3--:R-:W-:Y:S01]  /*1640*/  MOV R157, 0x10 ;  /* 0x00000010009d7802 */ /* 0x008fe20000000f00 */
[----:B------:R-:W-:Y:S01]  /*1650*/  ULDC.64 UR40, c[0x0][0x198] ;  /* 0x0000660000287ab9 */ /* 0x000fe20000000a00 */
[----:B------:R-:W-:Y:S01]  /*1660*/  LOP3.LUT R158, R17, 0x1, RZ, 0xfc, !PT ;  /* 0x00000001119e7812 */ /* 0x000fe200078efcff */
[----:B------:R-:W-:Y:S01]  /*1670*/  USHF.R.S32.HI UR5, URZ, 0x1f, UR4 ;  /* 0x0000001f3f057899 */ /* 0x000fe20008011404 */
[----:B------:R-:W-:Y:S01]  /*1680*/  LOP3.LUT R160, R19, 0x1, RZ, 0xfc, !PT ;  /* 0x0000000113a07812 */ /* 0x000fe200078efcff */
[----:B------:R-:W-:Y:S01]  /*1690*/  UMOV UR39, URZ ;  /* 0x0000003f00277c82 */ /* 0x000fe20008000000 */
[----:B------:R-:W-:Y:S01]  /*16a0*/  SEL R157, R157, 0xfffffff0, !P0 ;  /* 0xfffffff09d9d7807 */ /* 0x000fe20004000000 */
[----:B------:R-:W-:Y:S01]  /*16b0*/  ULEA.HI UR5, UR5, UR4, URZ, 0x6 ;  /* 0x0000000405057291 */ /* 0x000fe2000f8f303f */
[----:B------:R-:W-:Y:S01]  /*16c0*/  UMOV UR42, URZ ;  /* 0x0000003f002a7c82 */ /* 0x000fe20008000000 */
[----:B------:R-:W-:-:S02]  /*16d0*/  UMOV UR43, URZ ;  /* 0x0000003f002b7c82 */ /* 0x000fc40008000000 */
[----:B------:R-:W-:Y:S01]  /*16e0*/  USHF.R.S32.HI UR44, URZ, 0x6, UR5 ;  /* 0x000000063f2c7899 */ /* 0x000fe20008011405 */
[----:B------:R-:W-:-:S11]  /*16f0*/  UMOV UR36, URZ ;  /* 0x0000003f00247c82 */ /* 0x000fd60008000000 */
.L_x_516:
[----:B------:R-:W-:Y:S01]  /*1700*/  LOP3.LUT R0, R18, 0x80, RZ, 0xc0, !PT ;  /* 0x0000008012007812 */ /* 0x000fe200078ec0ff */
[----:B------:R-:W3:Y:S01]  /*1710*/  S2UR UR50, SR_CgaCtaId ;  /* 0x00000000003279c3 */ /* 0x000ee20000008800 */
[----:B------:R-:W-:Y:S02]  /*1720*/  UMOV UR45, 0x400 ;  /* 0x00000400002d7882 */ /* 0x000fe40000000000 */
[----:B------:R-:W-:-:S06]  /*1730*/  SHF.R.U32.HI R0, RZ, 0x7, R0 ;  /* 0x00000007ff007819 */ /* 0x000fcc0000011600 */
[----:B------:R-:W4:Y:S01]  /*1740*/  SHFL.IDX PT, R0, R0, RZ, 0x1f ;  /* 0x00001fff00007589 */ /* 0x000f2200000e0000 */
[----:B---3--:R-:W-:Y:S01]  /*1750*/  ULEA UR45, UR50, UR45, 0x18 ;  /* 0x0000002d322d7291 */ /* 0x008fe2000f8ec03f */
[----:B----4-:R-:W-:-:S13]  /*1760*/  R2UR UR4, R0 ;  /* 0x00000000000472ca */ /* 0x010fda00000e0000 */
[----:B------:R-:W-:-:S04]  /*1770*/  ULEA.HI UR5, UR4, UR4, URZ, 0x1 ;  /* 0x0000000404057291 */ /* 0x000fc8000f8f083f */
[----:B------:R-:W-:-:S04]  /*1780*/  ULOP3.LUT UR5, UR5, 0x7fffe, URZ, 0xc0, !UPT ;  /* 0x0007fffe05057892 */ /* 0x000fc8000f8ec03f */
[----:B------:R-:W-:-:S03]  /*1790*/  UIADD3 UR5, UR4, -UR5, URZ ;  /* 0x8000000504057290 */ /* 0x000fc6000fffe03f */
[----:B------:R-:W-:Y:S01]  /*17a0*/  ULDC UR4, c[0x0][0x28c] ;  /* 0x0000a30000047ab9 */ /* 0x000fe20000000800 */
[----:B------:R-:W-:Y:S01]  /*17b0*/  ULEA UR5, UR5, UR45, 0xd ;  /* 0x0000002d05057291 */ /* 0x000fe2000f8e683f */
[----:B------:R-:W-:-:S03]  /*17c0*/  ISETP.LT.AND P0, PT, RZ, UR4, PT ;  /* 0x00000004ff007c0c */ /* 0x000fc6000bf01270 */
[----:B------:R-:W-:-:S04]  /*17d0*/  UIADD3 UR5, UR5, 0x8400, URZ ;  /* 0x0000840005057890 */ /* 0x000fc8000fffe03f */
[----:B------:R-:W-:-:S04]  /*17e0*/  USHF.R.U32.HI UR5, URZ, 0x4, UR5 ;  /* 0x000000043f057899 */ /* 0x000fc80008011605 */
[----:B------:R-:W-:Y:S02]  /*17f0*/  ULOP3.LUT UR51, UR5, 0x3fff, URZ, 0xc0, !UPT ;  /* 0x00003fff05337892 */ /* 0x000fe4000f8ec03f */
[----:B-1----:R-:W-:Y:S10]  /*1800*/  @P0 BRA `(.L_x_23) ;  /* 0x0000000000400947 */ /* 0x002ff40003800000 */
[----:B------:R-:W-:Y:S01]  /*1810*/  MOV R0, 0x0 ;  /* 0x0000000000007802 */ /* 0x000fe20000000f00 */
[----:B------:R-:W-:Y:S01]  /*1820*/  ULDC.64 UR4, c[0x4][0x70] ;  /* 0x01001c0000047ab9 */ /* 0x000fe20000000a00 */
[----:B------:R-:W-:Y:S01]  /*1830*/  ULDC.64 UR6, c[0x4][0x8] ;  /* 0x0100020000067ab9 */ /* 0x000fe20000000a00 */
[----:B--2---:R-:W-:Y:S01]  /*1840*/  IMAD.U32 R4, RZ, RZ, UR4 ;  /* 0x00000004ff047e24 */ /* 0x004fe2000f8e00ff */
[----:B------:R2:W3:Y:S01]  /*1850*/  LDC.64 R14, c[0x4][R0] ;  /* 0x01000000000e7b82 */ /* 0x0004e20000000a00 */
[----:B------:R-:W-:Y:S01]  /*1860*/  MOV R5, UR5 ;  /* 0x0000000500057c02 */ /* 0x000fe20008000f00 */
[----:B------:R-:W-:Y:S01]  /*1870*/  ULDC.64 UR4, c[0x4][0x78] ;  /* 0x01001e0000047ab9 */ /* 0x000fe20000000a00 */
[----:B------:R-:W-:Y:S01]  /*1880*/  IMAD.U32 R10, RZ, RZ, UR6 ;  /* 0x00000006ff0a7e24 */ /* 0x000fe2000f8e00ff */
[----:B------:R-:W-:Y:S01]  /*1890*/  MOV R6, UR4 ;  /* 0x0000000400067c02 */ /* 0x000fe20008000f00 */
[----:B------:R-:W-:Y:S01]  /*18a0*/  IMAD.MOV.U32 R13, RZ, RZ, RZ ;  /* 0x000000ffff0d7224 */ /* 0x000fe200078e00ff */
[----:B------:R-:W-:-:S02]  /*18b0*/  MOV R7, UR5 ;  /* 0x0000000500077c02 */ /* 0x000fc40008000f00 */
[----:B------:R-:W-:Y:S02]  /*18c0*/  MOV R11, UR7 ;  /* 0x00000007000b7c02 */ /* 0x000fe40008000f00 */
[----:B------:R-:W-:Y:S02]  /*18d0*/  MOV R8, 0x1e1 ;  /* 0x000001e100087802 */ /* 0x000fe40000000f00 */
[----:B--2---:R-:W-:-:S07]  /*18e0*/  MOV R12, 0x1 ;  /* 0x00000001000c7802 */ /* 0x004fce0000000f00 */
[----:B------:R-:W-:-:S07]  /*18f0*/  LEPC R20, `(.L_x_23) ;  /* 0x000000001014794e */ /* 0x000fce0000000000 */
[----:B-1-3-5:R-:W-:Y:S05]  /*1900*/  CALL.ABS.NOINC R14 ;  /* 0x000000000e007343 */ /* 0x02afea0003c00000 */
.L_x_23:
[----:B------:R-:W-:-:S13]  /*1910*/  ISETP.NE.AND P0, PT, R158, 0x3, PT ;  /* 0x000000039e00780c */ /* 0x000fda0003f05270 */
[----:B------:R-:W-:Y:S05]  /*1920*/  @!P0 BRA `(.L_x_24) ;  /* 0x0000000000048947 */ /* 0x000fea0003800000 */
[----:B-1----:R-:W-:Y:S01]  /*1930*/  BPT.TRAP 0x1 ;  /* 0x000000040000795c */ /* 0x002fe20000300000 */
.L_x_24:
[----:B------:R-:W-:Y:S02]  /*1940*/  MOV R3, UR43 ;  /* 0x0000002b00037c02 */ /* 0x000fe40008000f00 */
[----:B------:R-:W-:Y:S02]  /*1950*/  MOV R0, UR42 ;  /* 0x0000002a00007c02 */ /* 0x000fe40008000f00 */
[----:B------:R-:W-:Y:S02]  /*1960*/  LEA R3, R3, UR45, 0x3 ;  /* 0x0000002d03037c11 */ /* 0x000fe4000f8e18ff */
[----:B------:R-:W-:-:S04]  /*1970*/  SHF.L.U32 R0, R0, 0x1f, RZ ;  /* 0x0000001f00007819 */ /* 0x000fc800000006ff */
[----:B------:R3:W4:Y:S01]  /*1980*/  SYNCS.PHASECHK.TRANS64.TRYWAIT P1, [R3+URZ], R0 ;  /* 0x00000000030075a7 */ /* 0x000722000802017f */
[----:B------:R-:W-:Y:S05]  /*1990*/  @!P0 BRA `(.L_x_25) ;  /* 0x0000000000048947 */ /* 0x000fea0003800000 */
[----:B-1----:R-:W-:Y:S01]  /*19a0*/  BPT.TRAP 0x1 ;  /* 0x000000040000795c */ /* 0x002fe20000300000 */
.L_x_25:
[----:B----4-:R-:W-:Y:S05]  /*19b0*/  @P1 BRA `(.L_x_26) ;  /* 0x0000000000081947 */ /* 0x010fea0003800000 */
[----:B------:R-:W4:Y:S02]  /*19c0*/  SYNCS.PHASECHK.TRANS64.TRYWAIT P1, [R3+URZ], R0 ;  /* 0x00000000030075a7 */ /* 0x000f24000802017f */
[----:B----4-:R-:W-:Y:S05]  /*19d0*/  @!P1 BRA `(.L_x_27) ;  /* 0x0000013800549947 */ /* 0x010fea0003800000 */
.L_x_26:
[----:B------:R-:W-:-:S04]  /*19e0*/  UISETP.LT.AND UP0, UPT, UR44, 0x1, UPT ;  /* 0x000000012c00788c */ /* 0x000fc8000bf01270 */
[----:B------:R-:W-:-:S06]  /*19f0*/  USEL UR4, UR44, 0x1, UP0 ;  /* 0x000000012c047887 */ /* 0x000fcc0008000000 */
[----:B---34-:R-:W-:Y:S01]  /*1a00*/  MOV R0, UR4 ;  /* 0x0000000400007c02 */ /* 0x018fe20008000f00 */
[----:B------:R-:W-:Y:S05]  /*1a10*/  WARPSYNC.ALL ;  /* 0x0000000000007948 */ /* 0x000fea0003800000 */
[----:B------:R-:W-:-:S04]  /*1a20*/  IADD3 R0, -R0, UR44, RZ ;  /* 0x0000002c00007c10 */ /* 0x000fc8000fffe1ff */
[----:B------:R-:W-:Y:S01]  /*1a30*/  ISETP.GE.AND P1, PT, R0, 0x1, PT ;  /* 0x000000010000780c */ /* 0x000fe20003f26270 */
[----:B------:R-:W-:Y:S01]  /*1a40*/  UIADD3 UR4, UR45, 0x18400, URZ ;  /* 0x000184002d047890 */ /* 0x000fe2000fffe03f */
[----:B------:R-:W-:Y:S01]  /*1a50*/  WARPGROUP.ARRIVE ;  /* 0x00000000000079c5 */ /* 0x000fe20000000000 */
[----:B------:R-:W-:Y:S02]  /*1a60*/  ULOP3.LUT UR8, UR51, 0x10000, URZ, 0xfc, !UPT ;  /* 0x0001000033087892 */ /* 0x000fe4000f8efc3f */
[----:B------:R-:W-:Y:S02]  /*1a70*/  USHF.R.U32.HI UR4, URZ, 0x4, UR4 ;  /* 0x000000043f047899 */ /* 0x000fe40008011604 */
[----:B------:R-:W-:Y:S02]  /*1a80*/  ULEA UR10, UR43, UR8, 0xa ;  /* 0x000000082b0a7291 */ /* 0x000fe4000f8e503f */
[----:B------:R-:W-:Y:S01]  /*1a90*/  ULOP3.LUT UR4, UR4, 0x3fff, URZ, 0xc0, !UPT ;  /* 0x00003fff04047892 */ /* 0x000fe2000f8ec03f */
[----:B------:R-:W-:Y:S01]  /*1aa0*/  UMOV UR5, 0x40000040 ;  /* 0x4000004000057882 */ /* 0x000fe20000000000 */
[----:B------:R-:W-:-:S02]  /*1ab0*/  UMOV UR7, 0x40000040 ;  /* 0x4000004000077882 */ /* 0x000fc40000000000 */
[----:B------:R-:W-:-:S03]  /*1ac0*/  ULOP3.LUT UR9, UR4, 0x10000, URZ, 0xfc, !UPT ;  /* 0x0001000004097892 */ /* 0x000fc6000f8efc3f */
[----:B------:R-:W-:Y:S01]  /*1ad0*/  UMOV UR4, UR10 ;  /* 0x0000000a00047c82 */ /* 0x000fe20008000000 */
[----:B------:R-:W-:-:S07]  /*1ae0*/  ULEA UR11, UR43, UR9, 0xb ;  /* 0x000000092b0b7291 */ /* 0x000fce000f8e583f */
[----:B------:R-:W-:Y:S02]  /*1af0*/  UMOV UR6, UR11 ;  /* 0x0000000b00067c82 */ /* 0x000fe40008000000 */
[----:B------:R-:W-:Y:S01]  /*1b00*/  HGMMA.64x256x16.F32.BF16 R24, gdesc[UR4], RZ, !UPT, gsb0 ;  /* 0x03e00000041879f0 */ /* 0x000fe2000c0018ff */
[----:B------:R-:W-:Y:S02]  /*1b10*/  UIADD3 UR4, UR10, 0x2, URZ ;  /* 0x000000020a047890 */ /* 0x000fe4000fffe03f */
[----:B------:R-:W-:Y:S01]  /*1b20*/  UIADD3 UR6, UR11, 0x2, URZ ;  /* 0x000000020b067890 */ /* 0x000fe2000fffe03f */
[----:B------:R-:W-:Y:S01]  /*1b30*/  UMOV UR5, 0x40000040 ;  /* 0x4000004000057882 */ /* 0x000fe20000000000 */
[----:B------:R-:W-:Y:S01]  /*1b40*/  UMOV UR7, 0x40000040 ;  /* 0x4000004000077882 */ /* 0x000fe20000000000 */
[----:B------:R-:W-:Y:S02]  /*1b50*/  WARPGROUP.DEPBAR.LE gsb0, 0x0 ;  /* 0x00008000000079c5 */ /* 0x000fe40000010000 */
[----:B------:R-:W-:-:S15]  /*1b60*/  WARPGROUP.ARRIVE ;  /* 0x00000000000079c5 */ /* 0x000fde0000000000 */
[----:B------:R-:W-:-:S05]  /*1b70*/  NOP ;  /* 0x0000000000007918 */ /* 0x000fca0000000000 */
[----:B------:R-:W-:Y:S01]  /*1b80*/  HGMMA.64x256x16.F32.BF16 R24, gdesc[UR4], R24, gsb0 ;  /* 0x03e00000041879f0 */ /* 0x000fe20008001818 */
        /* <DEDUP_REMOVED lines=15> */
[----:B------:R-:W-:Y:S03]  /*1c80*/  HGMMA.64x256x16.F32.BF16 R24, gdesc[UR4], R24, gsb0 ;  /* 0x03e00000041879f0 */ /* 0x000fe60008001818 */
[----:B------:R-:W-:Y:S02]  /*1c90*/  WARPGROUP.DEPBAR.LE gsb0, 0x0 ;  /* 0x00008000000079c5 */ /* 0x000fe40000010000 */
[----:B------:R-:W-:Y:S05]  /*1ca0*/  @!P1 BRA `(.L_x_28) ;  /* 0x00000004001c9947 */ /* 0x000fea0003800000 */
[----:B------:R-:W-:Y:S02]  /*1cb0*/  UIADD3 UR4, UR43, 0x1, URZ ;  /* 0x000000012b047890 */ /* 0x000fe4000fffe03f */
[----:B------:R-:W-:Y:S02]  /*1cc0*/  IMAD.U32 R3, RZ, RZ, UR43 ;  /* 0x0000002bff037e24 */ /* 0x000fe4000f8e00ff */
[----:B------:R-:W-:-:S04]  /*1cd0*/  UISETP.NE.AND UP0, UPT, UR4, 0x4, UPT ;  /* 0x000000040400788c */ /* 0x000fc8000bf05270 */
[----:B------:R-:W-:Y:S02]  /*1ce0*/  USEL UR5, URZ, 0x1, UP0 ;  /* 0x000000013f057887 */ /* 0x000fe40008000000 */
[----:B------:R-:W-:Y:S02]  /*1cf0*/  USEL UR10, UR4, URZ, UP0 ;  /* 0x0000003f040a7287 */ /* 0x000fe40008000000 */
[----:B------:R-:W-:-:S06]  /*1d00*/  ULOP3.LUT UR5, UR42, UR5, URZ, 0x3c, !UPT ;  /* 0x000000052a057292 */ /* 0x000fcc000f8e3c3f */
[----:B------:R-:W-:-:S07]  /*1d10*/  MOV R6, UR5 ;  /* 0x0000000500067c02 */ /* 0x000fce0008000f00 */
.L_x_35:
[----:B------:R-:W-:Y:S05]  /*1d20*/  @!P0 BRA `(.L_x_29) ;  /* 0x0000000000048947 */ /* 0x000fea0003800000 */
[----:B-1----:R-:W-:Y:S01]  /*1d30*/  BPT.TRAP 0x1 ;  /* 0x000000040000795c */ /* 0x002fe20000300000 */
.L_x_29:
[----:B------:R-:W-:Y:S01]  /*1d40*/  ULEA UR4, UR10, UR45, 0x3 ;  /* 0x0000002d0a047291 */ /* 0x000fe2000f8e183f */
[----:B--2---:R-:W-:-:S08]  /*1d50*/  SHF.L.U32 R4, R6, 0x1f, RZ ;  /* 0x0000001f06047819 */ /* 0x004fd000000006ff */
[----:B------:R2:W3:Y:S01]  /*1d60*/  SYNCS.PHASECHK.TRANS64.TRYWAIT P1, [UR4], R4 ;  /* 0x00000004ff0075a7 */ /* 0x0004e20008020144 */
[----:B------:R-:W-:Y:S05]  /*1d70*/  @!P0 BRA `(.L_x_30) ;  /* 0x0000000000048947 */ /* 0x000fea0003800000 */
[----:B-1----:R-:W-:Y:S01]  /*1d80*/  BPT.TRAP 0x1 ;  /* 0x000000040000795c */ /* 0x002fe20000300000 */
.L_x_30:
[----:B---3--:R-:W-:Y:S05]  /*1d90*/  @P1 BRA `(.L_x_31) ;  /* 0x0000000000081947 */ /* 0x008fea0003800000 */
[----:B------:R-:W3:Y:S02]  /*1da0*/  SYNCS.PHASECHK.TRANS64.TRYWAIT P1, [UR4], R4 ;  /* 0x00000004ff0075a7 */ /* 0x000ee40008020144 */
[----:B---3--:R-:W-:Y:S05]  /*1db0*/  @!P1 BRA `(.L_x_32) ;  /* 0x0000013400709947 */ /* 0x008fea0003800000 */
.L_x_31:
[----:B------:R-:W-:Y:S01]  /*1dc0*/  ULEA UR11, UR10, UR8, 0xa ;  /* 0x000000080a0b7291 */ /* 0x000fe2000f8e503f */
[----:B------:R-:W-:Y:S01]  /*1dd0*/  WARPGROUP.ARRIVE ;  /* 0x00000000000079c5 */ /* 0x000fe20000000000 */
[----:B------:R-:W-:Y:S01]  /*1de0*/  ULEA UR12, UR10, UR9, 0xb ;  /* 0x000000090a0c7291 */ /* 0x000fe2000f8e583f */
[----:B------:R-:W-:Y:S01]  /*1df0*/  UMOV UR5, 0x40000040 ;  /* 0x4000004000057882 */ /* 0x000fe20000000000 */
[----:B------:R-:W-:-:S03]  /*1e00*/  UMOV UR7, 0x40000040 ;  /* 0x4000004000077882 */ /* 0x000fc60000000000 */
[----:B------:R-:W-:Y:S02]  /*1e10*/  UMOV UR4, UR11 ;  /* 0x0000000b00047c82 */ /* 0x000fe40008000000 */
[----:B------:R-:W-:Y:S02]  /*1e20*/  UMOV UR6, UR12 ;  /* 0x0000000c00067c82 */ /* 0x000fe40008000000 */
[----:B------:R-:W-:Y:S01]  /*1e30*/  HGMMA.64x256x16.F32.BF16 R24, gdesc[UR4], R24, gsb0 ;  /* 0x03e00000041879f0 */ /* 0x000fe20008001818 */
[----:B------:R-:W-:Y:S02]  /*1e40*/  UIADD3 UR4, UR11, 0x2, URZ ;  /* 0x000000020b047890 */ /* 0x000fe4000fffe03f */
[----:B------:R-:W-:Y:S01]  /*1e50*/  UIADD3 UR6, UR12, 0x2, URZ ;  /* 0x000000020c067890 */ /* 0x000fe2000fffe03f */
[----:B------:R-:W-:Y:S01]  /*1e60*/  UMOV UR5, 0x40000040 ;  /* 0x4000004000057882 */ /* 0x000fe20000000000 */
[----:B------:R-:W-:Y:S01]  /*1e70*/  UMOV UR7, 0x40000040 ;  /* 0x4000004000077882 */ /* 0x000fe20000000000 */
[----:B------:R-:W-:-:S02]  /*1e80*/  WARPGROUP.DEPBAR.LE gsb0, 0x0 ;  /* 0x00008000000079c5 */ /* 0x000fc40000010000 */
        /* <DEDUP_REMOVED lines=21> */
[----:B-1----:R-:W-:Y:S01]  /*1fe0*/  BPT.TRAP 0x1 ;  /* 0x000000040000795c */ /* 0x002fe20000300000 */
.L_x_33:
[----:B------:R-:W-:-:S13]  /*1ff0*/  ISETP.NE.AND P1, PT, R152, RZ, PT ;  /* 0x000000ff9800720c */ /* 0x000fda0003f25270 */
[----:B--23--:R-:W-:-:S04]  /*2000*/  @P1 LEA R4, R3, UR45, 0x3 ;  /* 0x0000002d03041c11 */ /* 0x00cfc8000f8e18ff */
[----:B------:R-:W-:-:S04]  /*2010*/  @P1 IADD3 R4, R4, 0x20, RZ ;  /* 0x0000002004041810 */ /* 0x000fc80007ffe0ff */
[----:B------:R-:W-:-:S04]  /*2020*/  @P1 PRMT R4, R153, 0x654, R4 ;  /* 0x0000065499041816 */ /* 0x000fc80000000004 */
[----:B------:R2:W-:Y:S01]  /*2030*/  @P1 SYNCS.ARRIVE.TRANS64.RED.A1T0 RZ, [R4+URZ], RZ ;  /* 0x000000ff04ff19a7 */ /* 0x0005e2000810043f */
[----:B------:R-:W-:-:S13]  /*2040*/  ISETP.GT.U32.AND P1, PT, R17, 0x1, PT ;  /* 0x000000011100780c */ /* 0x000fda0003f24070 */
[----:B--2---:R-:W-:Y:S05]  /*2050*/  @P1 BRA `(.L_x_34) ;  /* 0x0000000000041947 */ /* 0x004fea0003800000 */
[----:B-1----:R-:W-:Y:S01]  /*2060*/  BPT.TRAP 0x1 ;  /* 0x000000040000795c */ /* 0x002fe20000300000 */
.L_x_34:
[----:B------:R-:W-:Y:S01]  /*2070*/  UIADD3 UR10, UR10, 0x1, URZ ;  /* 0x000000010a0a7890 */ /* 0x000fe2000fffe03f */
[C---:B------:R-:W-:Y:S01]  /*2080*/  ISETP.GT.AND P2, PT, R0.reuse, 0x1, PT ;  /* 0x000000010000780c */ /* 0x040fe20003f44270 */
[----:B------:R-:W-:Y:S01]  /*2090*/  VIADD R0, R0, 0xffffffff ;  /* 0xffffffff00007836 */ /* 0x000fe20000000000 */
[----:B------:R-:W-:Y:S01]  /*20a0*/  IADD3 R3, R3, 0x1, RZ ;  /* 0x0000000103037810 */ /* 0x000fe20007ffe0ff */
[----:B------:R-:W-:-:S03]  /*20b0*/  UISETP.NE.AND UP0, UPT, UR10, 0x4, UPT ;  /* 0x000000040a00788c */ /* 0x000fc6000bf05270 */
[C---:B------:R-:W-:Y:S01]  /*20c0*/  ISETP.NE.AND P1, PT, R3.reuse, 0x4, PT ;  /* 0x000000040300780c */ /* 0x040fe20003f25270 */
[----:B------:R-:W-:Y:S02]  /*20d0*/  USEL UR4, URZ, 0x1, UP0 ;  /* 0x000000013f047887 */ /* 0x000fe40008000000 */
[----:B------:R-:W-:Y:S01]  /*20e0*/  USEL UR10, UR10, URZ, UP0 ;  /* 0x0000003f0a0a7287 */ /* 0x000fe20008000000 */
[----:B------:R-:W-:-:S03]  /*20f0*/  SEL R3, R3, RZ, P1 ;  /* 0x000000ff03037207 */ /* 0x000fc60000800000 */
[----:B------:R-:W-:Y:S01]  /*2100*/  LOP3.LUT R6, R6, UR4, RZ, 0x3c, !PT ;  /* 0x0000000406067c12 */ /* 0x000fe2000f8e3cff */
[----:B------:R-:W-:Y:S07]  /*2110*/  @P2 BRA `(.L_x_35) ;  /* 0xfffffffc00002947 */ /* 0x000fee000383ffff */
.L_x_28:
[----:B------:R-:W3:Y:S02]  /*2120*/  LDC R0, c[0x0][0x28c] ;  /* 0x0000a300ff007b82 */ /* 0x000ee40000000800 */
[----:B---3--:R-:W-:-:S13]  /*2130*/  ISETP.GE.AND P1, PT, R0, 0x1, PT ;  /* 0x000000010000780c */ /* 0x008fda0003f26270 */
[----:B------:R-:W-:Y:S05]  /*2140*/  @!P1 BRA `(.L_x_36) ;  /* 0x0000000000449947 */ /* 0x000fea0003800000 */
[----:B------:R-:W-:Y:S05]  /*2150*/  @!P0 BRA `(.L_x_37) ;  /* 0x0000000000048947 */ /* 0x000fea0003800000 */
[----:B-1----:R-:W-:Y:S01]  /*2160*/  BPT.TRAP 0x1 ;  /* 0x000000040000795c */ /* 0x002fe20000300000 */
.L_x_37:
[----:B------:R-:W-:Y:S01]  /*2170*/  ISETP.NE.AND P0, PT, R152, RZ, PT ;  /* 0x000000ff9800720c */ /* 0x000fe20003f05270 */
[----:B------:R-:W-:Y:S01]  /*2180*/  UISETP.LT.AND UP1, UPT, UR44, 0x1, UPT ;  /* 0x000000012c00788c */ /* 0x000fe2000bf21270 */
[----:B------:R-:W-:-:S11]  /*2190*/  MOV R3, UR45 ;  /* 0x0000002d00037c02 */ /* 0x000fd60008000f00 */
[----:B------:R-:W-:-:S05]  /*21a0*/  VOTEU.ANY UP0, P0 ;  /* 0x00000000003f7886 */ /* 0x000fca0000000100 */
[----:B------:R-:W-:-:S04]  /*21b0*/  @UP0 USEL UR4, UR44, 0x1, UP1 ;  /* 0x000000012c040887 */ /* 0x000fc80008800000 */
[----:B------:R-:W-:-:S06]  /*21c0*/  @UP0 UIADD3 UR4, UR43, UR44, -UR4 ;  /* 0x0000002c2b040290 */ /* 0x000fcc000fffe804 */
[----:B------:R-:W-:-:S04]  /*21d0*/  MOV R0, UR4 ;  /* 0x0000000400007c02 */ /* 0x000fc80008000f00 */
[----:B------:R-:W-:-:S04]  /*21e0*/  @P0 SHF.L.U32 R0, R0, 0x3, RZ ;  /* 0x0000000300000819 */ /* 0x000fc800000006ff */
[----:B------:R-:W-:-:S04]  /*21f0*/  @P0 LOP3.LUT R0, R0, 0x18, RZ, 0xc0, !PT ;  /* 0x0000001800000812 */ /* 0x000fc800078ec0ff */
[----:B------:R-:W-:-:S04]  /*2200*/  @P0 IADD3 R0, R3, 0x20, R0 ;  /* 0x0000002003000810 */ /* 0x000fc80007ffe000 */
[----:B------:R-:W-:-:S04]  /*2210*/  @P0 PRMT R0, R153, 0x654, R0 ;  /* 0x0000065499000816 */ /* 0x000fc80000000000 */
[----:B------:R3:W-:Y:S01]  /*2220*/  @P0 SYNCS.ARRIVE.TRANS64.RED.A1T0 RZ, [R0+URZ], RZ ;  /* 0x000000ff00ff09a7 */ /* 0x0007e2000810043f */
[----:B------:R-:W-:-:S13]  /*2230*/  ISETP.GT.U32.AND P0, PT, R17, 0x1, PT ;  /* 0x000000011100780c */ /* 0x000fda0003f04070 */
[----:B---3--:R-:W-:Y:S05]  /*2240*/  @P0 BRA `(.L_x_36) ;  /* 0x0000000000040947 */ /* 0x008fea0003800000 */
[----:B-1----:R-:W-:Y:S01]  /*2250*/  BPT.TRAP 0x1 ;  /* 0x000000040000795c */ /* 0x002fe20000300000 */
.L_x_36:
[----:B------:R-:W-:Y:S01]  /*2260*/  UIADD3 UR4, UR45, 0x200, URZ ;  /* 0x000002002d047890 */ /* 0x000fe2000fffe03f */
[----:B------:R-:W-:Y:S02]  /*2270*/  R2UR UR54, R23 ;  /* 0x00000000173672ca */ /* 0x000fe400000e0000 */
[----:B------:R-:W-:Y:S01]  /*2280*/  R2UR UR53, R159 ;  /* 0x000000009f3572ca */ /* 0x000fe200000e0000 */
[----:B------:R-:W-:-:S06]  /*2290*/  ULOP3.LUT UP0, URZ, UR4, 0x1bf, URZ, 0xc0, !UPT ;  /* 0x000001bf043f7892 */ /* 0x000fcc000f80c03f */
[----:B------:R-:W-:-:S04]  /*22a0*/  PLOP3.LUT P0, PT, PT, PT, UP0, 0x80, 0x0 ;  /* 0x000000000000781c */ /* 0x000fc80003f0f008 */
[----:B------:R-:W-:Y:S02]  /*22b0*/  USHF.L.U32 UR54, UR54, 0x7, URZ ;  /* 0x0000000736367899 */ /* 0x000fe4000800063f */
[----:B------:R-:W-:-:S07]  /*22c0*/  USHF.L.U32 UR53, UR53, 0x8, URZ ;  /* 0x0000000835357899 */ /* 0x000fce000800063f */
[----:B------:R-:W-:Y:S05]  /*22d0*/  @!P0 BRA `(.L_x_38) ;  /* 0x00000000007c8947 */ /* 0x000fea0003800000 */
        /* <DEDUP_REMOVED lines=16> */
.L_x_39:
[----:B------:R1:W2:Y:S01]  /*23e0*/  LDC.64 R14, c[0x4][R23] ;  /* 0x01000000170e7b82 */ /* 0x0002a20000000a00 */
[----:B------:R-:W-:Y:S01]  /*23f0*/  ULDC.64 UR4, c[0x4][0x80] ;  /* 0x0100200000047ab9 */ /* 0x000fe20000000a00 */
[----:B------:R-:W-:Y:S01]  /*2400*/  ULDC.64 UR6, c[0x4][0x10] ;  /* 0x0100040000067ab9 */ /* 0x000fe20000000a00 */
[----:B------:R-:W-:Y:S01]  /*2410*/  MOV R4, UR4 ;  /* 0x0000000400047c02 */ /* 0x000fe20008000f00 */
[----:B------:R-:W-:Y:S01]  /*2420*/  IMAD.MOV.U32 R12, RZ, RZ, 0x1 ;  /* 0x00000001ff0c7424 */ /* 0x000fe200078e00ff */
[----:B------:R-:W-:Y:S01]  /*2430*/  MOV R5, UR5 ;  /* 0x0000000500057c02 */ /* 0x000fe20008000f00 */
[----:B------:R-:W-:Y:S01]  /*2440*/  ULDC.64 UR4, c[0x4][0x88] ;  /* 0x0100220000047ab9 */ /* 0x000fe20000000a00 */
[----:B------:R-:W-:Y:S01]  /*2450*/  MOV R10, UR6 ;  /* 0x00000006000a7c02 */ /* 0x000fe20008000f00 */
[----:B------:R-:W-:Y:S01]  /*2460*/  IMAD.U32 R7, RZ, RZ, UR5 ;  /* 0x00000005ff077e24 */ /* 0x000fe2000f8e00ff */
[----:B------:R-:W-:Y:S02]  /*2470*/  MOV R6, UR4 ;  /* 0x0000000400067c02 */ /* 0x000fe40008000f00 */
[----:B------:R-:W-:-:S02]  /*2480*/  MOV R11, UR7 ;  /* 0x00000007000b7c02 */ /* 0x000fc40008000f00 */
[----:B------:R-:W-:Y:S02]  /*2490*/  MOV R8, 0x70 ;  /* 0x0000007000087802 */ /* 0x000fe40000000f00 */
[----:B-1----:R-:W-:-:S07]  /*24a0*/  MOV R13, RZ ;  /* 0x000000ff000d7202 */ /* 0x002fce0000000f00 */
[----:B------:R-:W-:-:S07]  /*24b0*/  LEPC R20, `(.L_x_38) ;  /* 0x000000001014794e */ /* 0x000fce0000000000 */
[----:B--2---:R-:W-:Y:S05]  /*24c0*/  CALL.ABS.NOINC R14 ;  /* 0x000000000e007343 */ /* 0x004fea0003c00000 */
.L_x_38:
[----:B------:R-:W3:Y:S02]  /*24d0*/  LDC.64 R8, c[0x0][0x590] ;  /* 0x00016400ff087b82 */ /* 0x000ee40000000a00 */
[----:B---3--:R-:W-:-:S04]  /*24e0*/  ISETP.NE.U32.AND P2, PT, R8, RZ, PT ;  /* 0x000000ff0800720c */ /* 0x008fc80003f45070 */
[----:B------:R-:W-:-:S13]  /*24f0*/  ISETP.NE.AND.EX P2, PT, R9, RZ, PT, P2 ;  /* 0x000000ff0900720c */ /* 0x000fda0003f45320 */
[----:B------:R-:W-:Y:S05]  /*2500*/  @!P2 BRA `(.L_x_40) ;  /* 0x000000000034a947 */ /* 0x000fea0003800000 */
[----:B------:R-:W-:Y:S02]  /*2510*/  ULDC.64 UR4, c[0x0][0x588] ;  /* 0x0001620000047ab9 */ /* 0x000fe40000000a00 */
[----:B------:R-:W-:-:S04]  /*2520*/  ISETP.NE.U32.AND P0, PT, RZ, UR4, PT ;  /* 0x00000004ff007c0c */ /* 0x000fc8000bf05070 */
[----:B------:R-:W-:-:S13]  /*2530*/  ISETP.NE.AND.EX P0, PT, RZ, UR5, PT, P0 ;  /* 0x00000005ff007c0c */ /* 0x000fda000bf05300 */
[----:B------:R-:W-:Y:S05]  /*2540*/  @!P0 BRA `(.L_x_41) ;  /* 0x0000000000188947 */ /* 0x000fea0003800000 */
[----:B--2---:R-:W2:Y:S01]  /*2550*/  LDC.64 R4, c[0x0][0x588] ;  /* 0x00016200ff047b82 */ /* 0x004ea20000000a00 */
[----:B------:R-:W-:-:S04]  /*2560*/  IMAD R3, R8, UR55, RZ ;  /* 0x0000003708037c24 */ /* 0x000fc8000f8e02ff */
[----:B--2---:R-:W-:-:S05]  /*2570*/  IMAD.WIDE R4, R3, 0x4, R4 ;  /* 0x0000000403047825 */ /* 0x004fca00078e0204 */
[----:B-----5:R3:W5:Y:S01]  /*2580*/  LDG.E R155, desc[UR48][R4.64] ;  /* 0x00000030049b7981 */ /* 0x020762000c1e1900 */
[----:B------:R-:W-:Y:S01]  /*2590*/  MOV R154, 0x1 ;  /* 0x00000001009a7802 */ /* 0x000fe20000000f00 */
[----:B------:R-:W-:Y:S06]  /*25a0*/  BRA `(.L_x_40) ;  /* 0x00000000000c7947 */ /* 0x000fec0003800000 */
.L_x_41:
[----:B------:R-:W-:Y:S01]  /*25b0*/  ULDC UR4, c[0x0][0x580] ;  /* 0x0001600000047ab9 */ /* 0x000fe20000000800 */
[----:B------:R-:W-:Y:S01]  /*25c0*/  MOV R154, 0x1 ;  /* 0x00000001009a7802 */ /* 0x000fe20000000f00 */
[----:B-----5:R-:W-:-:S07]  /*25d0*/  IMAD.U32 R155, RZ, RZ, UR4 ;  /* 0x00000004ff9b7e24 */ /* 0x020fce000f8e00ff */
.L_x_40:
[----:B------:R-:W4:Y:S02]  /*25e0*/  LDC.64 R6, c[0x0][0x5b0] ;  /* 0x00016c00ff067b82 */ /* 0x000f240000000a00 */
[----:B----4-:R-:W-:-:S04]  /*25f0*/  ISETP.NE.U32.AND P0, PT, R6, RZ, PT ;  /* 0x000000ff0600720c */ /* 0x010fc80003f05070 */
[----:B------:R-:W-:-:S13]  /*2600*/  ISETP.NE.AND.EX P0, PT, R7, RZ, PT, P0 ;  /* 0x000000ff0700720c */ /* 0x000fda0003f05300 */
[----:B------:R-:W-:Y:S05]  /*2610*/  @!P0 BRA `(.L_x_42) ;  /* 0x00000000002c8947 */ /* 0x000fea0003800000 */
[----:B------:R-:W-:Y:S02]  /*2620*/  ULDC.64 UR4, c[0x0][0x5a8] ;  /* 0x00016a0000047ab9 */ /* 0x000fe40000000a00 */
[----:B------:R-:W-:-:S04]  /*2630*/  ISETP.NE.U32.AND P0, PT, RZ, UR4, PT ;  /* 0x00000004ff007c0c */ /* 0x000fc8000bf05070 */
[----:B------:R-:W-:-:S13]  /*2640*/  ISETP.NE.AND.EX P0, PT, RZ, UR5, PT, P0 ;  /* 0x00000005ff007c0c */ /* 0x000fda000bf05300 */
[----:B------:R-:W-:Y:S05]  /*2650*/  @!P0 BRA `(.L_x_43) ;  /* 0x0000000000148947 */ /* 0x000fea0003800000 */
[----:B--23--:R-:W2:Y:S01]  /*2660*/  LDC.64 R4, c[0x0][0x5a8] ;  /* 0x00016a00ff047b82 */ /* 0x00cea20000000a00 */
[----:B------:R-:W-:-:S04]  /*2670*/  IMAD R3, R6, UR55, RZ ;  /* 0x0000003706037c24 */ /* 0x000fc8000f8e02ff */
[----:B--2---:R-:W-:-:S05]  /*2680*/  IMAD.WIDE R4, R3, 0x4, R4 ;  /* 0x0000000403047825 */ /* 0x004fca00078e0204 */
[----:B-----5:R4:W5:Y:S01]  /*2690*/  LDG.E R156, desc[UR48][R4.64] ;  /* 0x00000030049c7981 */ /* 0x020962000c1e1900 */
[----:B------:R-:W-:Y:S05]  /*26a0*/  BRA `(.L_x_42) ;  /* 0x0000000000087947 */ /* 0x000fea0003800000 */
.L_x_43:
[----:B------:R-:W-:Y:S02]  /*26b0*/  ULDC UR4, c[0x0][0x5a0] ;  /* 0x0001680000047ab9 */ /* 0x000fe40000000800 */
[----:B-----5:R-:W-:-:S07]  /*26c0*/  MOV R156, UR4 ;  /* 0x00000004009c7c02 */ /* 0x020fce0008000f00 */
.L_x_42:
[----:B------:R-:W-:Y:S01]  /*26d0*/  ULDC.64 UR4, c[0x0][0x588] ;  /* 0x0001620000047ab9 */ /* 0x000fe20000000a00 */
[----:B------:R-:W-:Y:S01]  /*26e0*/  ISETP.NE.U32.AND P3, PT, R8, RZ, PT ;  /* 0x000000ff0800720c */ /* 0x000fe20003f65070 */
[----:B------:R-:W-:Y:S02]  /*26f0*/  UISETP.NE.U32.AND UP0, UPT, UR4, URZ, UPT ;  /* 0x0000003f0400728c */ /* 0x000fe4000bf05070 */
[----:B------:R-:W-:Y:S02]  /*2700*/  ISETP.NE.U32.AND P4, PT, RZ, UR4, PT ;  /* 0x00000004ff007c0c */ /* 0x000fe4000bf85070 */
[----:B------:R-:W-:Y:S01]  /*2710*/  ISETP.NE.AND.EX P3, PT, R9, RZ, PT, P3 ;  /* 0x000000ff0900720c */ /* 0x000fe20003f65330 */
[----:B------:R-:W-:Y:S02]  /*2720*/  UISETP.NE.AND.EX UP0, UPT, UR5, URZ, UPT, UP0 ;  /* 0x0000003f0500728c */ /* 0x000fe4000bf05300 */
[----:B------:R-:W-:Y:S02]  /*2730*/  ISETP.NE.AND.EX P4, PT, RZ, UR5, PT, P4 ;  /* 0x00000005ff007c0c */ /* 0x000fe4000bf85340 */
[----:B------:R-:W-:-:S02]  /*2740*/  PLOP3.LUT P0, PT, PT, PT, PT, 0x8, 0x0 ;  /* 0x000000000000781c */ /* 0x000fc40003f0e170 */
[----:B------:R-:W-:-:S04]  /*2750*/  PLOP3.LUT P1, PT, PT, PT, UP0, 0x80, 0x0 ;  /* 0x000000000000781c */ /* 0x000fc80003f2f008 */
[----:B------:R-:W-:-:S05]  /*2760*/  PLOP3.LUT P1, PT, P1, PT, PT, 0x8, 0x0 ;  /* 0x000000000000781c */ /* 0x000fca0000f2e170 */
[----:B------:R-:W-:Y:S08]  /*2770*/  @P4 BRA P3, `(.L_x_44) ;  /* 0x0000000000244947 */ /* 0x000ff00001800000 */
[----:B------:R-:W-:Y:S04]  /*2780*/  BSSY B0, `(.L_x_44) ;  /* 0x0000008000007945 */ /* 0x000fe80003800000 */
[----:B------:R-:W-:Y:S05]  /*2790*/  @!P2 BRA `(.L_x_45) ;  /* 0x000000000014a947 */ /* 0x000fea0003800000 */
[----:B------:R-:W-:Y:S02]  /*27a0*/  LOP3.LUT P3, RZ, R154, 0xff, RZ, 0xc0, !PT ;  /* 0x000000ff9aff7812 */ /* 0x000fe4000786c0ff */
[----:B------:R-:W-:-:S11]  /*27b0*/  PLOP3.LUT P0, PT, P1, PT, PT, 0x80, 0x0 ;  /* 0x000000000000781c */ /* 0x000fd60000f0f070 */
[----:B------:R-:W-:Y:S05]  /*27c0*/  @!P3 BRA `(.L_x_46) ;  /* 0x00000000000cb947 */ /* 0x000fea0003800000 */
[----:B-----5:R-:W-:Y:S01]  /*27d0*/  FSETP.EQ.AND P0, PT, R155, RZ, PT ;  /* 0x000000ff9b00720b */ /* 0x020fe20003f02000 */
[----:B------:R-:W-:-:S12]  /*27e0*/  BRA `(.L_x_46) ;  /* 0x0000000000047947 */ /* 0x000fd80003800000 */
.L_x_45:
[----:B-----5:R-:W-:-:S13]  /*27f0*/  FSETP.EQ.AND P0, PT, R155, RZ, PT ;  /* 0x000000ff9b00720b */ /* 0x020fda0003f02000 */
.L_x_46:
[----:B-1----:R-:W-:Y:S05]  /*2800*/  BSYNC B0 ;  /* 0x0000000000007941 */ /* 0x002fea0003800000 */
.L_x_44:
[----:B------:R-:W-:Y:S04]  /*2810*/  BSSY B0, `(.L_x_47) ;  /* 0x0000007000007945 */ /* 0x000fe80003800000 */
[----:B------:R-:W-:Y:S05]  /*2820*/  @!P2 BRA `(.L_x_48) ;  /* 0x000000000010a947 */ /* 0x000fea0003800000 */
[----:B------:R-:W-:-:S13]  /*2830*/  LOP3.LUT P2, RZ, R154, 0xff, RZ, 0xc0, !PT ;  /* 0x000000ff9aff7812 */ /* 0x000fda000784c0ff */
[----:B------:R-:W-:Y:S05]  /*2840*/  @!P2 BRA `(.L_x_49) ;  /* 0x00000000000ca947 */ /* 0x000fea0003800000 */
[----:B-----5:R-:W-:Y:S01]  /*2850*/  FSETP.EQ.AND P1, PT, R155, RZ, PT ;  /* 0x000000ff9b00720b */ /* 0x020fe20003f22000 */
[----:B------:R-:W-:-:S12]  /*2860*/  BRA `(.L_x_49) ;  /* 0x0000000000047947 */ /* 0x000fd80003800000 */
.L_x_48:
[----:B-----5:R-:W-:-:S13]  /*2870*/  FSETP.EQ.AND P1, PT, R155, RZ, PT ;  /* 0x000000ff9b00720b */ /* 0x020fda0003f22000 */
.L_x_49:
[----:B-1----:R-:W-:Y:S05]  /*2880*/  BSYNC B0 ;  /* 0x0000000000007941 */ /* 0x002fea0003800000 */
.L_x_47:
[----:B------:R-:W-:Y:S01]  /*2890*/  BSSY B0, `(.L_x_50) ;  /* 0x0000024000007945 */ /* 0x000fe20003800000 */
[----:B------:R-:W-:Y:S02]  /*28a0*/  MOV R12, RZ ;  /* 0x000000ff000c7202 */ /* 0x000fe40000000f00 */
[----:B------:R-:W-:Y:S02]  /*28b0*/  CS2R R6, SRZ ;  /* 0x0000000000067805 */ /* 0x000fe4000001ff00 */
[----:B--234-:R-:W-:Y:S02]  /*28c0*/  CS2R R4, SRZ ;  /* 0x0000000000047805 */ /* 0x01cfe4000001ff00 */
[----:B------:R-:W-:Y:S02]  /*28d0*/  CS2R R10, SRZ ;  /* 0x00000000000a7805 */ /* 0x000fe4000001ff00 */
[----:B------:R-:W-:Y:S01]  /*28e0*/  CS2R R8, SRZ ;  /* 0x0000000000087805 */ /* 0x000fe2000001ff00 */
[----:B------:R-:W-:Y:S06]  /*28f0*/  @P0 BRA `(.L_x_51) ;  /* 0x0000000000740947 */ /* 0x000fec0003800000 */
[----:B------:R-:W-:-:S13]  /*2900*/  ISETP.NE.AND P2, PT, R160, 0x3, PT ;  /* 0x00000003a000780c */ /* 0x000fda0003f45270 */
[----:B------:R-:W-:Y:S05]  /*2910*/  @!P2 BRA `(.L_x_52) ;  /* 0x000000000004a947 */ /* 0x000fea0003800000 */
[----:B------:R-:W-:Y:S01]  /*2920*/  BPT.TRAP 0x1 ;  /* 0x000000040000795c */ /* 0x000fe20000300000 */
.L_x_52:
[----:B------:R-:W-:Y:S01]  /*2930*/  SHF.L.U32 R0, RZ, 0x1f, RZ ;  /* 0x0000001fff007819 */ /* 0x000fe200000006ff */
[----:B------:R-:W-:Y:S01]  /*2940*/  IMAD.MOV.U32 R7, RZ, RZ, RZ ;  /* 0x000000ffff077224 */ /* 0x000fe200078e00ff */
[----:B------:R-:W-:Y:S02]  /*2950*/  MOV R12, 0x1 ;  /* 0x00000001000c7802 */ /* 0x000fe40000000f00 */
[----:B------:R-:W1:Y:S02]  /*2960*/  SYNCS.PHASECHK.TRANS64.TRYWAIT P2, [UR45+0x40], R0 ;  /* 0x00004000ff0075a7 */ /* 0x000e64000804016d */
[----:B-1----:R-:W-:Y:S05]  /*2970*/  @!P2 BRA `(.L_x_53) ;  /* 0x000001280098a947 */ /* 0x002fea0003800000 */
.L_x_613:
[----:B------:R-:W-:Y:S02]  /*2980*/  MOV R6, RZ ;  /* 0x000000ff00067202 */ /* 0x000fe40000000f00 */
[----:B------:R-:W-:Y:S02]  /*2990*/  CS2R R4, SRZ ;  /* 0x0000000000047805 */ /* 0x000fe4000001ff00 */
[----:B------:R-:W-:Y:S02]  /*29a0*/  CS2R R10, SRZ ;  /* 0x00000000000a7805 */ /* 0x000fe4000001ff00 */
[----:B------:R-:W-:Y:S01]  /*29b0*/  CS2R R8, SRZ ;  /* 0x0000000000087805 */ /* 0x000fe2000001ff00 */
[----:B------:R-:W-:Y:S06]  /*29c0*/  @P1 BRA `(.L_x_51) ;  /* 0x0000000000401947 */ /* 0x000fec0003800000 */
[C---:B-1----:R-:W-:Y:S01]  /*29d0*/  SHF.L.U32 R0, R18.reuse, 0x4, RZ ;  /* 0x0000000412007819 */ /* 0x042fe200000006ff */
[C---:B------:R-:W-:Y:S01]  /*29e0*/  IMAD.SHL.U32 R7, R18.reuse, 0x4, RZ ;  /* 0x0000000412077824 */ /* 0x040fe200078e00ff */
[----:B------:R-:W-:Y:S01]  /*29f0*/  SHF.L.U32 R3, R18, 0x5, RZ ;  /* 0x0000000512037819 */ /* 0x000fe200000006ff */
[----:B------:R-:W-:Y:S05]  /*2a00*/  WARPSYNC.ALL ;  /* 0x0000000000007948 */ /* 0x000fea0003800000 */
[----:B------:R-:W-:Y:S02]  /*2a10*/  SHF.R.U32.HI R5, RZ, 0x1, R18 ;  /* 0x00000001ff057819 */ /* 0x000fe40000011612 */
[----:B------:R-:W-:-:S02]  /*2a20*/  LOP3.LUT R0, R0, 0xe00, RZ, 0xc0, !PT ;  /* 0x00000e0000007812 */ /* 0x000fc400078ec0ff */
[----:B------:R-:W-:Y:S02]  /*2a30*/  LOP3.LUT R4, R3, 0xc0, RZ, 0xc0, !PT ;  /* 0x000000c003047812 */ /* 0x000fe400078ec0ff */
[----:B------:R-:W-:Y:S02]  /*2a40*/  LOP3.LUT R0, R0, 0x20, R3, 0xf8, !PT ;  /* 0x0000002000007812 */ /* 0x000fe400078ef803 */
[----:B------:R-:W-:Y:S02]  /*2a50*/  LOP3.LUT R4, R4, 0x8, R5, 0xf8, !PT ;  /* 0x0000000804047812 */ /* 0x000fe400078ef805 */
[----:B------:R-:W-:Y:S02]  /*2a60*/  LOP3.LUT R0, R0, 0x100, R3, 0xf8, !PT ;  /* 0x0000010000007812 */ /* 0x000fe400078ef803 */
[----:B------:R-:W-:-:S04]  /*2a70*/  LOP3.LUT R7, R4, 0x18, R7, 0x78, !PT ;  /* 0x0000001804077812 */ /* 0x000fc800078e7807 */
[----:B------:R-:W-:-:S04]  /*2a80*/  LOP3.LUT R0, R0, R7, RZ, 0xfc, !PT ;  /* 0x0000000700007212 */ /* 0x000fc800078efcff */
[----:B------:R-:W-:-:S04]  /*2a90*/  LEA R0, R0, UR45, 0x1 ;  /* 0x0000002d00007c11 */ /* 0x000fc8000f8e08ff */
[----:B------:R-:W-:Y:S01]  /*2aa0*/  LEA R4, R157, R0, 0x1 ;  /* 0x000000009d047211 */ /* 0x000fe200078e08ff */
[----:B------:R2:W3:Y:S05]  /*2ab0*/  LDSM.16.M88.4 R8, [R0+0x200] ;  /* 0x000200000008783b */ /* 0x0004ea0000000200 */
[----:B------:R-:W4:Y:S02]  /*2ac0*/  LDSM.16.M88.4 R4, [R4+0x200] ;  /* 0x000200000404783b */ /* 0x000f240000000200 */
.L_x_51:
[----:B------:R-:W-:Y:S05]  /*2ad0*/  BSYNC B0 ;  /* 0x0000000000007941 */ /* 0x000fea0003800000 */
.L_x_50:
[----:B---3--:R-:W-:Y:S01]  /*2ae0*/  SHF.L.U32 R14, R8, 0x10, RZ ;  /* 0x00000010080e7819 */ /* 0x008fe200000006ff */
[----:B------:R-:W-:Y:S01]  /*2af0*/  IMAD.U32 R168, R10, 0x10000, RZ ;  /* 0x000100000aa87824 */ /* 0x000fe200078e00ff */
[----:B------:R-:W-:Y:S01]  /*2b00*/  LOP3.LUT R162, R8, 0xffff0000, RZ, 0xc0, !PT ;  /* 0xffff000008a27812 */ /* 0x000fe200078ec0ff */
[----:B------:R-:W-:Y:S01]  /*2b10*/  BSSY B1, `(.L_x_54) ;  /* 0x00000c0000017945 */ /* 0x000fe20003800000 */
[----:B------:R-:W-:Y:S01]  /*2b20*/  LOP3.LUT R166, R9, 0xffff0000, RZ, 0xc0, !PT ;  /* 0xffff000009a67812 */ /* 0x000fe200078ec0ff */
[C---:B-----5:R-:W-:Y:S01]  /*2b30*/  FMUL R13, R155.reuse, R14 ;  /* 0x0000000e9b0d7220 */ /* 0x060fe20000400000 */
[----:B-12---:R-:W-:Y:S01]  /*2b40*/  LOP3.LUT R0, R18, 0xff, RZ, 0xc0, !PT ;  /* 0x000000ff12007812 */ /* 0x006fe200078ec0ff */
[----:B------:R-:W-:Y:S01]  /*2b50*/  FMUL R14, R155, R162 ;  /* 0x000000a29b0e7220 */ /* 0x000fe20000400000 */
[----:B------:R-:W-:Y:S01]  /*2b60*/  SHF.L.U32 R164, R9, 0x10, RZ ;  /* 0x0000001009a47819 */ /* 0x000fe200000006ff */
[----:B------:R-:W-:Y:S01]  /*2b70*/  FFMA R24, R156, R24, R13 ;  /* 0x000000189c187223 */ /* 0x000fe2000000000d */
[----:B------:R-:W-:Y:S01]  /*2b80*/  IADD3 R0, R0, 0x1f, RZ ;  /* 0x0000001f00007810 */ /* 0x000fe20007ffe0ff */
[C---:B------:R-:W-:Y:S01]  /*2b90*/  FMUL R21, R155.reuse, R166 ;  /* 0x000000a69b157220 */ /* 0x040fe20000400000 */
[----:B------:R-:W-:Y:S01]  /*2ba0*/  MOV R3, 0x3bbb989d ;  /* 0x3bbb989d00037802 */ /* 0x000fe20000000f00 */
[----:B------:R-:W-:Y:S01]  /*2bb0*/  FMUL R15, R155, R164 ;  /* 0x000000a49b0f7220 */ /* 0x000fe20000400000 */
[C---:B------:R-:W-:Y:S01]  /*2bc0*/  SHF.L.U32 R172, R11.reuse, 0x10, RZ ;  /* 0x000000100bac7819 */ /* 0x040fe200000006ff */
[----:B------:R-:W-:Y:S01]  /*2bd0*/  FFMA R164, R156, R25, R14 ;  /* 0x000000199ca47223 */ /* 0x000fe2000000000e */
[----:B------:R-:W-:Y:S01]  /*2be0*/  LOP3.LUT R174, R11, 0xffff0000, RZ, 0xc0, !PT ;  /* 0xffff00000bae7812 */ /* 0x000fe200078ec0ff */
[----:B------:R-:W-:Y:S01]  /*2bf0*/  FFMA.SAT R11, -R24, R3, 0.5 ;  /* 0x3f000000180b7423 */ /* 0x000fe20000002103 */
[----:B------:R-:W-:Y:S01]  /*2c00*/  ISETP.GT.U32.AND P5, PT, R0, 0x3e, PT ;  /* 0x0000003e0000780c */ /* 0x000fe20003fa4070 */
[----:B------:R-:W-:Y:S01]  /*2c10*/  IMAD.MOV.U32 R0, RZ, RZ, 0x437c0000 ;  /* 0x437c0000ff007424 */ /* 0x000fe200078e00ff */
[----:B------:R-:W-:Y:S01]  /*2c20*/  LOP3.LUT R170, R10, 0xffff0000, RZ, 0xc0, !PT ;  /* 0xffff00000aaa7812 */ /* 0x000fe200078ec0ff */
[----:B------:R-:W-:Y:S01]  /*2c30*/  FFMA R166, R156, R27, R21 ;  /* 0x0000001b9ca67223 */ /* 0x000fe20000000015 */
[----:B----4-:R-:W-:Y:S01]  /*2c40*/  SHF.L.U32 R176, R4, 0x10, RZ ;  /* 0x0000001004b07819 */ /* 0x010fe200000006ff */
[----:B------:R-:W-:Y:S01]  /*2c50*/  IMAD.U32 R10, R6, 0x10000, RZ ;  /* 0x00010000060a7824 */ /* 0x000fe200078e00ff */
[----:B------:R-:W-:Y:S01]  /*2c60*/  LOP3.LUT R178, R4, 0xffff0000, RZ, 0xc0, !PT ;  /* 0xffff000004b27812 */ /* 0x000fe200078ec0ff */
[----:B------:R-:W-:Y:S01]  /*2c70*/  FFMA R26, R156, R26, R15 ;  /* 0x0000001a9c1a7223 */ /* 0x000fe2000000000f */
[----:B------:R-:W-:Y:S01]  /*2c80*/  LOP3.LUT R8, R6, 0xffff0000, RZ, 0xc0, !PT ;  /* 0xffff000006087812 */ /* 0x000fe200078ec0ff */
[-C--:B------:R-:W-:Y:S01]  /*2c90*/  FFMA.RM R11, R11, R0.reuse, 12582913 ;  /* 0x4b4000010b0b7423 */ /* 0x080fe20000004000 */
[C---:B------:R-:W-:Y:S01]  /*2ca0*/  SHF.L.U32 R6, R7.reuse, 0x10, RZ ;  /* 0x0000001007067819 */ /* 0x040fe200000006ff */
[-C--:B------:R-:W-:Y:S01]  /*2cb0*/  FFMA.SAT R9, -R26, R3.reuse, 0.5 ;  /* 0x3f0000001a097423 */ /* 0x080fe20000002103 */
[----:B------:R-:W-:Y:S01]  /*2cc0*/  LOP3.LUT R4, R7, 0xffff0000, RZ, 0xc0, !PT ;  /* 0xffff000007047812 */ /* 0x000fe200078ec0ff */
[-C--:B------:R-:W-:Y:S01]  /*2cd0*/  FFMA.SAT R7, -R164, R3.reuse, 0.5 ;  /* 0x3f000000a4077423 */ /* 0x080fe20000002103 */
[----:B------:R-:W-:Y:S01]  /*2ce0*/  SHF.L.U32 R180, R5, 0x10, RZ ;  /* 0x0000001005b47819 */ /* 0x000fe200000006ff */
[----:B------:R-:W-:Y:S01]  /*2cf0*/  FADD R23, R11, -12583039 ;  /* 0xcb40007f0b177421 */ /* 0x000fe20000000000 */
[----:B------:R-:W-:Y:S01]  /*2d00*/  LOP3.LUT R20, R5, 0xffff0000, RZ, 0xc0, !PT ;  /* 0xffff000005147812 */ /* 0x000fe200078ec0ff */
[----:B------:R-:W-:Y:S01]  /*2d10*/  FFMA.SAT R5, -R166, R3, 0.5 ;  /* 0x3f000000a6057423 */ /* 0x000fe20000002103 */
[-C--:B------:R-:W-:Y:S01]  /*2d20*/  FFMA.RM R7, R7, R0.reuse, 12582913 ;  /* 0x4b40000107077423 */ /* 0x080fe20000004000 */
[-C--:B------:R-:W-:Y:S01]  /*2d30*/  FFMA.RM R9, R9, R0.reuse, 12582913 ;  /* 0x4b40000109097423 */ /* 0x080fe20000004000 */
[C---:B------:R-:W-:Y:S01]  /*2d40*/  FFMA R23, -R24.reuse, 1.4426950216293334961, -R23 ;  /* 0x3fb8aa3b18177823 */ /* 0x040fe20000000917 */
[----:B------:R-:W-:Y:S01]  /*2d50*/  FFMA.RM R5, R5, R0, 12582913 ;  /* 0x4b40000105057423 */ /* 0x000fe20000004000 */
[----:B------:R-:W-:Y:S01]  /*2d60*/  FADD R25, R7, -12583039 ;  /* 0xcb40007f07197421 */ /* 0x000fe20000000000 */
[----:B------:R-:W-:Y:S01]  /*2d70*/  FADD R27, R9, -12583039 ;  /* 0xcb40007f091b7421 */ /* 0x000fe20000000000 */
[----:B------:R-:W-:Y:S01]  /*2d80*/  FFMA R162, -R24, 1.925963033500011079e-08, R23 ;  /* 0x32a5706018a27823 */ /* 0x000fe20000000117 */
[----:B------:R-:W-:Y:S01]  /*2d90*/  FADD R159, R5, -12583039 ;  /* 0xcb40007f059f7421 */ /* 0x000fe20000000000 */
[----:B------:R-:W-:Y:S01]  /*2da0*/  FFMA R25, -R164, 1.4426950216293334961, -R25 ;  /* 0x3fb8aa3ba4197823 */ /* 0x000fe20000000919 */
[----:B------:R-:W-:Y:S01]  /*2db0*/  FFMA R27, -R26, 1.4426950216293334961, -R27 ;  /* 0x3fb8aa3b1a1b7823 */ /* 0x000fe2000000091b */
[C---:B------:R-:W-:Y:S01]  /*2dc0*/  FMUL R23, R155.reuse, R168 ;  /* 0x000000a89b177220 */ /* 0x040fe20000400000 */
[----:B------:R-:W-:Y:S01]  /*2dd0*/  FFMA R159, -R166, 1.4426950216293334961, -R159 ;  /* 0x3fb8aa3ba69f7823 */ /* 0x000fe2000000099f */
[----:B------:R-:W-:Y:S01]  /*2de0*/  FFMA R163, -R164, 1.925963033500011079e-08, R25 ;  /* 0x32a57060a4a37823 */ /* 0x000fe20000000119 */
[C---:B------:R-:W-:Y:S01]  /*2df0*/  FMUL R25, R155.reuse, R170 ;  /* 0x000000aa9b197220 */ /* 0x040fe20000400000 */
[----:B------:R-:W-:Y:S01]  /*2e00*/  FFMA R161, -R26, 1.925963033500011079e-08, R27 ;  /* 0x32a570601aa17823 */ /* 0x000fe2000000011b */
[----:B------:R-:W-:Y:S01]  /*2e10*/  FFMA R167, -R166, 1.925963033500011079e-08, R159 ;  /* 0x32a57060a6a77823 */ /* 0x000fe2000000019f */
[C---:B------:R-:W-:Y:S01]  /*2e20*/  FFMA R24, R156.reuse, R28, R23 ;  /* 0x0000001c9c187223 */ /* 0x040fe20000000017 */
[C---:B------:R-:W-:Y:S01]  /*2e30*/  FMUL R159, R155.reuse, R174 ;  /* 0x000000ae9b9f7220 */ /* 0x040fe20000400000 */
[----:B------:R-:W-:Y:S01]  /*2e40*/  FMUL R27, R155, R172 ;  /* 0x000000ac9b1b7220 */ /* 0x000fe20000400000 */
[----:B------:R-:W-:Y:S01]  /*2e50*/  FFMA R26, R156, R29, R25 ;  /* 0x0000001d9c1a7223 */ /* 0x000fe20000000019 */
[----:B------:R-:W-:Y:S01]  /*2e60*/  FFMA.SAT R29, -R24, R3, 0.5 ;  /* 0x3f000000181d7423 */ /* 0x000fe20000002103 */
[C---:B------:R-:W-:Y:S01]  /*2e70*/  FFMA R172, R156.reuse, R31, R159 ;  /* 0x0000001f9cac7223 */ /* 0x040fe2000000009f */
[----:B------:R-:W-:Y:S01]  /*2e80*/  FFMA R170, R156, R30, R27 ;  /* 0x0000001e9caa7223 */ /* 0x000fe2000000001b */
[-C--:B------:R-:W-:Y:S01]  /*2e90*/  FFMA.SAT R165, -R26, R3.reuse, 0.5 ;  /* 0x3f0000001aa57423 */ /* 0x080fe20000002103 */
[-C--:B------:R-:W-:Y:S01]  /*2ea0*/  FFMA.RM R30, R29, R0.reuse, 12582913 ;  /* 0x4b4000011d1e7423 */ /* 0x080fe20000004000 */
[-C--:B------:R-:W-:Y:S01]  /*2eb0*/  FFMA.SAT R169, -R172, R3.reuse, 0.5 ;  /* 0x3f000000aca97423 */ /* 0x080fe20000002103 */
[----:B------:R-:W-:Y:S01]  /*2ec0*/  FFMA.SAT R31, -R170, R3, 0.5 ;  /* 0x3f000000aa1f7423 */ /* 0x000fe20000002103 */
[-C--:B------:R-:W-:Y:S01]  /*2ed0*/  FFMA.RM R165, R165, R0.reuse, 12582913 ;  /* 0x4b400001a5a57423 */ /* 0x080fe20000004000 */
[----:B------:R-:W-:Y:S01]  /*2ee0*/  FADD R29, R30, -12583039 ;  /* 0xcb40007f1e1d7421 */ /* 0x000fe20000000000 */
[-C--:B------:R-:W-:Y:S01]  /*2ef0*/  FFMA.RM R28, R169, R0.reuse, 12582913 ;  /* 0x4b400001a91c7423 */ /* 0x080fe20000004000 */
[----:B------:R-:W-:Y:S01]  /*2f00*/  FFMA.RM R164, R31, R0, 12582913 ;  /* 0x4b4000011fa47423 */ /* 0x000fe20000004000 */
[----:B------:R1:W-:Y:S01]  /*2f10*/  MUFU.EX2 R166, R161 ;  /* 0x000000a100a67308 */ /* 0x0003e20000000800 */
[----:B------:R-:W-:Y:S01]  /*2f20*/  FADD R31, R165, -12583039 ;  /* 0xcb40007fa51f7421 */ /* 0x000fe20000000000 */
[----:B------:R-:W-:Y:S01]  /*2f30*/  FFMA R29, -R24, 1.4426950216293334961, -R29 ;  /* 0x3fb8aa3b181d7823 */ /* 0x000fe2000000091d */
[----:B------:R-:W-:Y:S01]  /*2f40*/  FADD R169, R164, -12583039 ;  /* 0xcb40007fa4a97421 */ /* 0x000fe20000000000 */
[C---:B------:R-:W-:Y:S01]  /*2f50*/  FMUL R20, R155.reuse, R20 ;  /* 0x000000149b147220 */ /* 0x040fe20000400000 */
[----:B------:R-:W-:Y:S01]  /*2f60*/  FFMA R31, -R26, 1.4426950216293334961, -R31 ;  /* 0x3fb8aa3b1a1f7823 */ /* 0x000fe2000000091f */
[----:B------:R-:W-:Y:S01]  /*2f70*/  FFMA R168, -R24, 1.925963033500011079e-08, R29 ;  /* 0x32a5706018a87823 */ /* 0x000fe2000000011d */
[----:B------:R-:W-:Y:S01]  /*2f80*/  FFMA R29, -R170, 1.4426950216293334961, -R169 ;  /* 0x3fb8aa3baa1d7823 */ /* 0x000fe200000009a9 */
[----:B------:R-:W2:Y:S01]  /*2f90*/  MUFU.EX2 R162, R162 ;  /* 0x000000a200a27308 */ /* 0x000ea20000000800 */
[----:B-1----:R-:W-:Y:S01]  /*2fa0*/  FADD R161, R28, -12583039 ;  /* 0xcb40007f1ca17421 */ /* 0x002fe20000000000 */
[----:B------:R-:W-:Y:S01]  /*2fb0*/  FFMA R169, -R26, 1.925963033500011079e-08, R31 ;  /* 0x32a570601aa97823 */ /* 0x000fe2000000011f */
[C---:B------:R-:W-:Y:S01]  /*2fc0*/  FMUL R31, R155.reuse, R178 ;  /* 0x000000b29b1f7220 */ /* 0x040fe20000400000 */
[----:B------:R-:W-:Y:S01]  /*2fd0*/  FFMA R174, -R170, 1.925963033500011079e-08, R29 ;  /* 0x32a57060aaae7823 */ /* 0x000fe2000000011d */
[----:B------:R-:W-:Y:S01]  /*2fe0*/  FFMA R171, -R172, 1.4426950216293334961, -R161 ;  /* 0x3fb8aa3bacab7823 */ /* 0x000fe200000009a1 */
[C---:B------:R-:W-:Y:S01]  /*2ff0*/  FMUL R161, R155.reuse, R176 ;  /* 0x000000b09ba17220 */ /* 0x040fe20000400000 */
[----:B------:R-:W-:Y:S01]  /*3000*/  FMUL R29, R155, R180 ;  /* 0x000000b49b1d7220 */ /* 0x000fe20000400000 */
[C---:B------:R-:W-:Y:S01]  /*3010*/  FFMA R26, R156.reuse, R33, R31 ;  /* 0x000000219c1a7223 */ /* 0x040fe2000000001f */
[C---:B------:R-:W-:Y:S01]  /*3020*/  FFMA R178, R156.reuse, R35, R20 ;  /* 0x000000239cb27223 */ /* 0x040fe20000000014 */
[C---:B------:R-:W-:Y:S01]  /*3030*/  FFMA R24, R156.reuse, R32, R161 ;  /* 0x000000209c187223 */ /* 0x040fe200000000a1 */
[----:B------:R-:W-:Y:S01]  /*3040*/  FFMA R176, R156, R34, R29 ;  /* 0x000000229cb07223 */ /* 0x000fe2000000001d */
[----:B------:R-:W-:Y:S01]  /*3050*/  FFMA R173, -R172, 1.925963033500011079e-08, R171 ;  /* 0x32a57060acad7823 */ /* 0x000fe200000001ab */
[-C--:B------:R-:W-:Y:S01]  /*3060*/  FFMA.SAT R175, -R178, R3.reuse, 0.5 ;  /* 0x3f000000b2af7423 */ /* 0x080fe20000002103 */
[-C--:B------:R-:W-:Y:S01]  /*3070*/  FFMA.SAT R33, -R24, R3.reuse, 0.5 ;  /* 0x3f00000018217423 */ /* 0x080fe20000002103 */
[-C--:B------:R-:W-:Y:S01]  /*3080*/  FFMA.SAT R35, -R176, R3.reuse, 0.5 ;  /* 0x3f000000b0237423 */ /* 0x080fe20000002103 */
[----:B------:R-:W-:Y:S01]  /*3090*/  FFMA.SAT R171, -R26, R3, 0.5 ;  /* 0x3f0000001aab7423 */ /* 0x000fe20000002103 */
[-C--:B------:R-:W-:Y:S01]  /*30a0*/  FFMA.RM R32, R175, R0.reuse, 12582913 ;  /* 0x4b400001af207423 */ /* 0x080fe20000004000 */
[-C--:B------:R-:W-:Y:S01]  /*30b0*/  FFMA.RM R34, R33, R0.reuse, 12582913 ;  /* 0x4b40000121227423 */ /* 0x080fe20000004000 */
[-C--:B------:R-:W-:Y:S01]  /*30c0*/  FFMA.RM R170, R35, R0.reuse, 12582913 ;  /* 0x4b40000123aa7423 */ /* 0x080fe20000004000 */
[----:B------:R-:W-:Y:S01]  /*30d0*/  FFMA.RM R171, R171, R0, 12582913 ;  /* 0x4b400001abab7423 */ /* 0x000fe20000004000 */
[----:B------:R1:W-:Y:S01]  /*30e0*/  MUFU.EX2 R172, R174 ;  /* 0x000000ae00ac7308 */ /* 0x0003e20000000800 */
[----:B------:R-:W-:Y:S01]  /*30f0*/  FADD R33, R34, -12583039 ;  /* 0xcb40007f22217421 */ /* 0x000fe20000000000 */
[----:B------:R-:W-:Y:S01]  /*3100*/  FADD R175, R170, -12583039 ;  /* 0xcb40007faaaf7421 */ /* 0x000fe20000000000 */
[----:B------:R-:W-:Y:S01]  /*3110*/  FADD R35, R171, -12583039 ;  /* 0xcb40007fab237421 */ /* 0x000fe20000000000 */
[----:B------:R-:W-:Y:S01]  /*3120*/  FADD R177, R32, -12583039 ;  /* 0xcb40007f20b17421 */ /* 0x000fe20000000000 */
[----:B------:R-:W-:Y:S01]  /*3130*/  FFMA R33, -R24, 1.4426950216293334961, -R33 ;  /* 0x3fb8aa3b18217823 */ /* 0x000fe20000000921 */
[----:B------:R-:W-:Y:S01]  /*3140*/  SHF.L.U32 R11, R11, 0x17, RZ ;  /* 0x000000170b0b7819 */ /* 0x000fe200000006ff */
[----:B------:R-:W-:Y:S01]  /*3150*/  FFMA R35, -R26, 1.4426950216293334961, -R35 ;  /* 0x3fb8aa3b1a237823 */ /* 0x000fe20000000923 */
[----:B------:R-:W-:Y:S01]  /*3160*/  FFMA R177, -R178, 1.4426950216293334961, -R177 ;  /* 0x3fb8aa3bb2b17823 */ /* 0x000fe200000009b1 */
[----:B-1----:R-:W-:Y:S01]  /*3170*/  FFMA R174, -R24, 1.925963033500011079e-08, R33 ;  /* 0x32a5706018ae7823 */ /* 0x002fe20000000121 */
[----:B------:R-:W-:Y:S01]  /*3180*/  FFMA R33, -R176, 1.4426950216293334961, -R175 ;  /* 0x3fb8aa3bb0217823 */ /* 0x000fe200000009af */
[C---:B------:R-:W-:Y:S01]  /*3190*/  FMUL R24, R155.reuse, R8 ;  /* 0x000000089b187220 */ /* 0x040fe20000400000 */
[----:B------:R-:W-:Y:S01]  /*31a0*/  FFMA R175, -R26, 1.925963033500011079e-08, R35 ;  /* 0x32a570601aaf7823 */ /* 0x000fe20000000123 */
[C---:B------:R-:W-:Y:S01]  /*31b0*/  FMUL R26, R155.reuse, R4 ;  /* 0x000000049b1a7220 */ /* 0x040fe20000400000 */
[----:B------:R-:W-:Y:S01]  /*31c0*/  FFMA R176, -R176, 1.925963033500011079e-08, R33 ;  /* 0x32a57060b0b07823 */ /* 0x000fe20000000121 */
[C---:B------:R-:W-:Y:S01]  /*31d0*/  FMUL R33, R155.reuse, R10 ;  /* 0x0000000a9b217220 */ /* 0x040fe20000400000 */
[C---:B------:R-:W-:Y:S01]  /*31e0*/  FFMA R4, R156.reuse, R37, R24 ;  /* 0x000000259c047223 */ /* 0x040fe20000000018 */
[----:B------:R-:W-:Y:S01]  /*31f0*/  FMUL R35, R155, R6 ;  /* 0x000000069b237220 */ /* 0x000fe20000400000 */
[C---:B------:R-:W-:Y:S01]  /*3200*/  FFMA R6, R156.reuse, R39, R26 ;  /* 0x000000279c067223 */ /* 0x040fe2000000001a */
[----:B------:R-:W-:Y:S01]  /*3210*/  FFMA R36, R156, R36, R33 ;  /* 0x000000249c247223 */ /* 0x000fe20000000021 */
[-C--:B------:R-:W-:Y:S01]  /*3220*/  FFMA.SAT R39, -R4, R3.reuse, 0.5 ;  /* 0x3f00000004277423 */ /* 0x080fe20000002103 */
[----:B------:R-:W-:Y:S01]  /*3230*/  FFMA R177, -R178, 1.925963033500011079e-08, R177 ;  /* 0x32a57060b2b17823 */ /* 0x000fe200000001b1 */
[----:B------:R-:W-:Y:S01]  /*3240*/  FFMA R38, R156, R38, R35 ;  /* 0x000000269c267223 */ /* 0x000fe20000000023 */
[-C--:B------:R-:W-:Y:S01]  /*3250*/  FFMA.SAT R37, -R36, R3.reuse, 0.5 ;  /* 0x3f00000024257423 */ /* 0x080fe20000002103 */
[-C--:B------:R-:W-:Y:S01]  /*3260*/  FFMA.RM R178, R39, R0.reuse, 12582913 ;  /* 0x4b40000127b27423 */ /* 0x080fe20000004000 */
[----:B------:R-:W1:Y:S01]  /*3270*/  MUFU.EX2 R163, R163 ;  /* 0x000000a300a37308 */ /* 0x000e620000000800 */
[----:B------:R-:W-:Y:S01]  /*3280*/  FFMA.SAT R179, -R38, R3, 0.5 ;  /* 0x3f00000026b37423 */ /* 0x000fe20000002103 */
[----:B------:R-:W-:Y:S01]  /*3290*/  FFMA.RM R10, R37, R0, 12582913 ;  /* 0x4b400001250a7423 */ /* 0x000fe20000004000 */
[----:B--2---:R-:W-:Y:S01]  /*32a0*/  FFMA R162, R11, R162, 1 ;  /* 0x3f8000000ba27423 */ /* 0x004fe200000000a2 */
[----:B------:R-:W-:-:S02]  /*32b0*/  IMAD.SHL.U32 R28, R28, 0x800000, RZ ;  /* 0x008000001c1c7824 */ /* 0x000fc400078e00ff */
[----:B------:R-:W-:Y:S01]  /*32c0*/  FFMA.RM R179, R179, R0, 12582913 ;  /* 0x4b400001b3b37423 */ /* 0x000fe20000004000 */
[----:B------:R-:W-:Y:S01]  /*32d0*/  FADD R39, R10, -12583039 ;  /* 0xcb40007f0a277421 */ /* 0x000fe20000000000 */
[----:B------:R-:W-:Y:S01]  /*32e0*/  IMAD.SHL.U32 R170, R170, 0x800000, RZ ;  /* 0x00800000aaaa7824 */ /* 0x000fe200078e00ff */
[----:B------:R-:W2:Y:S01]  /*32f0*/  MUFU.EX2 R169, R169 ;  /* 0x000000a900a97308 */ /* 0x000ea20000000800 */
[----:B------:R-:W-:Y:S01]  /*3300*/  SHF.L.U32 R9, R9, 0x17, RZ ;  /* 0x0000001709097819 */ /* 0x000fe200000006ff */
[----:B------:R-:W-:Y:S01]  /*3310*/  FFMA R39, -R36, 1.4426950216293334961, -R39 ;  /* 0x3fb8aa3b24277823 */ /* 0x000fe20000000927 */
[----:B------:R-:W-:-:S03]  /*3320*/  SHF.L.U32 R11, R171, 0x17, RZ ;  /* 0x00000017ab0b7819 */ /* 0x000fc600000006ff */
[----:B------:R-:W-:Y:S01]  /*3330*/  FFMA R39, -R36, 1.925963033500011079e-08, R39 ;  /* 0x32a5706024277823 */ /* 0x000fe20000000127 */
[----:B------:R-:W-:Y:S01]  /*3340*/  FFMA R166, R9, R166, 1 ;  /* 0x3f80000009a67423 */ /* 0x000fe200000000a6 */
[----:B------:R3:W-:Y:S08]  /*3350*/  MUFU.EX2 R8, R175 ;  /* 0x000000af00087308 */ /* 0x0007f00000000800 */
[----:B------:R-:W4:Y:S01]  /*3360*/  MUFU.EX2 R167, R167 ;  /* 0x000000a700a77308 */ /* 0x000f220000000800 */
[----:B---3--:R-:W-:Y:S01]  /*3370*/  FFMA.SAT R175, -R6, R3, 0.5 ;  /* 0x3f00000006af7423 */ /* 0x008fe20000002103 */
[----:B------:R-:W-:-:S03]  /*3380*/  FADD R3, R178, -12583039 ;  /* 0xcb40007fb2037421 */ /* 0x000fc60000000000 */
[----:B------:R-:W-:Y:S01]  /*3390*/  FFMA.RM R180, R175, R0, 12582913 ;  /* 0x4b400001afb47423 */ /* 0x000fe20000004000 */
[----:B------:R-:W-:Y:S01]  /*33a0*/  FFMA R3, -R4, 1.4426950216293334961, -R3 ;  /* 0x3fb8aa3b04037823 */ /* 0x000fe20000000903 */
[----:B------:R-:W-:Y:S01]  /*33b0*/  FADD R175, R179, -12583039 ;  /* 0xcb40007fb3af7421 */ /* 0x000fe20000000000 */
[----:B------:R-:W-:Y:S01]  /*33c0*/  SHF.L.U32 R0, R7, 0x17, RZ ;  /* 0x0000001707007819 */ /* 0x000fe200000006ff */
[----:B------:R-:W-:Y:S01]  /*33d0*/  FADD R181, R180, -12583039 ;  /* 0xcb40007fb4b57421 */ /* 0x000fe20000000000 */
[----:B------:R-:W-:Y:S01]  /*33e0*/  FFMA R36, -R4, 1.925963033500011079e-08, R3 ;  /* 0x32a5706004247823 */ /* 0x000fe20000000103 */
[----:B------:R-:W-:Y:S01]  /*33f0*/  SHF.L.U32 R4, R165, 0x17, RZ ;  /* 0x00000017a5047819 */ /* 0x000fe200000006ff */
[----:B------:R-:W-:Y:S01]  /*3400*/  FFMA R175, -R38, 1.4426950216293334961, -R175 ;  /* 0x3fb8aa3b26af7823 */ /* 0x000fe200000009af */
[----:B------:R-:W-:Y:S01]  /*3410*/  FFMA R181, -R6, 1.4426950216293334961, -R181 ;  /* 0x3fb8aa3b06b57823 */ /* 0x000fe200000009b5 */
[----:B------:R-:W3:Y:S01]  /*3420*/  MUFU.EX2 R168, R168 ;  /* 0x000000a800a87308 */ /* 0x000ee20000000800 */
[----:B-1----:R-:W-:Y:S01]  /*3430*/  FFMA R163, R0, R163, 1 ;  /* 0x3f80000000a37423 */ /* 0x002fe200000000a3 */
[----:B--2---:R-:W-:Y:S01]  /*3440*/  FFMA R169, R4, R169, 1 ;  /* 0x3f80000004a97423 */ /* 0x004fe200000000a9 */
[----:B------:R-:W-:Y:S01]  /*3450*/  FFMA R181, -R6, 1.925963033500011079e-08, R181 ;  /* 0x32a5706006b57823 */ /* 0x000fe200000001b5 */
[----:B------:R-:W-:Y:S01]  /*3460*/  IMAD.SHL.U32 R0, R5, 0x800000, RZ ;  /* 0x0080000005007824 */ /* 0x000fe200078e00ff */
[----:B------:R-:W-:Y:S01]  /*3470*/  IADD3 R4, R162, 0x1800000, RZ ;  /* 0x01800000a2047810 */ /* 0x000fe20007ffe0ff */
[----:B------:R-:W-:Y:S01]  /*3480*/  FFMA R175, -R38, 1.925963033500011079e-08, R175 ;  /* 0x32a5706026af7823 */ /* 0x000fe200000001af */
[----:B------:R-:W-:Y:S01]  /*3490*/  SHF.L.U32 R3, R30, 0x17, RZ ;  /* 0x000000171e037819 */ /* 0x000fe200000006ff */
[----:B------:R-:W1:Y:S01]  /*34a0*/  MUFU.EX2 R173, R173 ;  /* 0x000000ad00ad7308 */ /* 0x000e620000000800 */
[----:B------:R-:W-:Y:S01]  /*34b0*/  LOP3.LUT R4, R4, 0x7f800000, RZ, 0xc0, !PT ;  /* 0x7f80000004047812 */ /* 0x000fe200078ec0ff */
[----:B----4-:R-:W-:Y:S01]  /*34c0*/  FFMA R167, R0, R167, 1 ;  /* 0x3f80000000a77423 */ /* 0x010fe200000000a7 */
[----:B------:R-:W-:Y:S01]  /*34d0*/  SHF.L.U32 R30, R32, 0x17, RZ ;  /* 0x00000017201e7819 */ /* 0x000fe200000006ff */
[----:B------:R-:W-:Y:S01]  /*34e0*/  FFMA R11, R11, R8, 1 ;  /* 0x3f8000000b0b7423 */ /* 0x000fe20000000008 */
[----:B------:R-:W-:-:S02]  /*34f0*/  ISETP.GT.U32.AND P2, PT, R4, 0x1ffffff, PT ;  /* 0x01ffffff0400780c */ /* 0x000fc40003f44070 */
[----:B------:R-:W-:Y:S01]  /*3500*/  SHF.L.U32 R5, R164, 0x17, RZ ;  /* 0x00000017a4057819 */ /* 0x000fe200000006ff */
[----:B------:R-:W2:Y:S01]  /*3510*/  MUFU.EX2 R37, R176 ;  /* 0x000000b000257308 */ /* 0x000ea20000000800 */
[----:B---3--:R-:W-:Y:S01]  /*3520*/  FFMA R168, R3, R168, 1 ;  /* 0x3f80000003a87423 */ /* 0x008fe200000000a8 */
[----:B------:R-:W-:Y:S02]  /*3530*/  SHF.L.U32 R3, R34, 0x17, RZ ;  /* 0x0000001722037819 */ /* 0x000fe400000006ff */
[----:B------:R-:W-:Y:S01]  /*3540*/  SHF.L.U32 R32, R10, 0x17, RZ ;  /* 0x000000170a207819 */ /* 0x000fe200000006ff */
[----:B------:R-:W-:Y:S01]  /*3550*/  FFMA R172, R5, R172, 1 ;  /* 0x3f80000005ac7423 */ /* 0x000fe200000000ac */
[----:B------:R-:W-:Y:S02]  /*3560*/  SHF.L.U32 R34, R178, 0x17, RZ ;  /* 0x00000017b2227819 */ /* 0x000fe400000006ff */
[----:B------:R-:W3:Y:S01]  /*3570*/  MUFU.EX2 R174, R174 ;  /* 0x000000ae00ae7308 */ /* 0x000ee20000000800 */
[----:B-1----:R-:W-:Y:S01]  /*3580*/  FFMA R173, R28, R173, 1 ;  /* 0x3f8000001cad7423 */ /* 0x002fe200000000ad */
[----:B------:R-:W-:-:S06]  /*3590*/  SHF.L.U32 R38, R180, 0x17, RZ ;  /* 0x00000017b4267819 */ /* 0x000fcc00000006ff */
[----:B------:R-:W1:Y:S01]  /*35a0*/  MUFU.EX2 R177, R177 ;  /* 0x000000b100b17308 */ /* 0x000e620000000800 */
[----:B--2---:R-:W-:Y:S01]  /*35b0*/  FFMA R28, R170, R37, 1 ;  /* 0x3f800000aa1c7423 */ /* 0x004fe20000000025 */
[----:B------:R-:W-:-:S06]  /*35c0*/  IMAD.SHL.U32 R37, R179, 0x800000, RZ ;  /* 0x00800000b3257824 */ /* 0x000fcc00078e00ff */
[----:B------:R-:W2:Y:S01]  /*35d0*/  MUFU.EX2 R39, R39 ;  /* 0x0000002700277308 */ /* 0x000ea20000000800 */
[----:B---3--:R-:W-:-:S07]  /*35e0*/  FFMA R174, R3, R174, 1 ;  /* 0x3f80000003ae7423 */ /* 0x008fce00000000ae */
[----:B------:R-:W3:Y:S01]  /*35f0*/  MUFU.EX2 R7, R36 ;  /* 0x0000002400077308 */ /* 0x000ee20000000800 */
[----:B-1----:R-:W-:-:S07]  /*3600*/  FFMA R30, R30, R177, 1 ;  /* 0x3f8000001e1e7423 */ /* 0x002fce00000000b1 */
[----:B------:R-:W1:Y:S01]  /*3610*/  MUFU.EX2 R0, R175 ;  /* 0x000000af00007308 */ /* 0x000e620000000800 */
[----:B--2---:R-:W-:-:S07]  /*3620*/  FFMA R32, R32, R39, 1 ;  /* 0x3f80000020207423 */ /* 0x004fce0000000027 */
[----:B------:R-:W2:Y:S01]  /*3630*/  MUFU.EX2 R181, R181 ;  /* 0x000000b500b57308 */ /* 0x000ea20000000800 */
[----:B---3--:R-:W-:Y:S01]  /*3640*/  FFMA R34, R34, R7, 1 ;  /* 0x3f80000022227423 */ /* 0x008fe20000000007 */
[----:B-1----:R-:W-:Y:S01]  /*3650*/  FFMA R37, R37, R0, 1 ;  /* 0x3f80000025257423 */ /* 0x002fe20000000000 */
[----:B--2---:R-:W-:Y:S01]  /*3660*/  FFMA R38, R38, R181, 1 ;  /* 0x3f80000026267423 */ /* 0x004fe200000000b5 */
[----:B------:R-:W-:Y:S06]  /*3670*/  @P2 BRA `(.L_x_55) ;  /* 0x0000000000142947 */ /* 0x000fec0003800000 */
[----:B------:R-:W-:Y:S02]  /*3680*/  MOV R0, R162 ;  /* 0x000000a200007202 */ /* 0x000fe40000000f00 */
[----:B------:R-:W-:-:S07]  /*3690*/  MOV R4, 0x36b0 ;  /* 0x000036b000047802 */ /* 0x000fce0000000f00 */
[----:B------:R-:W-:Y:S05]  /*36a0*/  CALL.REL.NOINC `($__internal_0_$__cuda_sm20_rcp_rn_f32_slowpath) ;  /* 0x0000012400947944 */ /* 0x000fea0003c00000 */
[----:B------:R-:W-:Y:S01]  /*36b0*/  MOV R39, R0 ;  /* 0x0000000000277202 */ /* 0x000fe20000000f00 */
[----:B------:R-:W-:Y:S06]  /*36c0*/  BRA `(.L_x_56) ;  /* 0x0000000000107947 */ /* 0x000fec0003800000 */
.L_x_55:
[----:B------:R-:W1:Y:S02]  /*36d0*/  MUFU.RCP R39, R162 ;  /* 0x000000a200277308 */ /* 0x000e640000001000 */
[----:B-1----:R-:W-:-:S04]  /*36e0*/  FFMA R0, R162, R39, -1 ;  /* 0xbf800000a2007423 */ /* 0x002fc80000000027 */
[----:B------:R-:W-:-:S04]  /*36f0*/  FADD.FTZ R0, -R0, -RZ ;  /* 0x800000ff00007221 */ /* 0x000fc80000010100 */
[----:B------:R-:W-:-:S07]  /*3700*/  FFMA R39, R39, R0, R39 ;  /* 0x0000000027277223 */ /* 0x000fce0000000027 */
.L_x_56:
[----:B------:R-:W-:Y:S05]  /*3710*/  BSYNC B1 ;  /* 0x0000000000017941 */ /* 0x000fea0003800000 */
.L_x_54:
[----:B------:R-:W-:Y:S01]  /*3720*/  VIADD R0, R163, 0x1800000 ;  /* 0x01800000a3007836 */ /* 0x000fe20000000000 */
[----:B------:R-:W-:Y:S04]  /*3730*/  BSSY B1, `(.L_x_57) ;  /* 0x000000d000017945 */ /* 0x000fe80003800000 */
[----:B------:R-:W-:-:S04]  /*3740*/  LOP3.LUT R0, R0, 0x7f800000, RZ, 0xc0, !PT ;  /* 0x7f80000000007812 */ /* 0x000fc800078ec0ff */
[----:B------:R-:W-:-:S13]  /*3750*/  ISETP.GT.U32.AND P2, PT, R0, 0x1ffffff, PT ;  /* 0x01ffffff0000780c */ /* 0x000fda0003f44070 */
[----:B------:R-:W-:Y:S05]  /*3760*/  @P2 BRA `(.L_x_58) ;  /* 0x0000000000142947 */ /* 0x000fea0003800000 */
[----:B------:R-:W-:Y:S02]  /*3770*/  MOV R0, R163 ;  /* 0x000000a300007202 */ /* 0x000fe40000000f00 */
[----:B------:R-:W-:-:S07]  /*3780*/  MOV R4, 0x37a0 ;  /* 0x000037a000047802 */ /* 0x000fce0000000f00 */
[----:B------:R-:W-:Y:S05]  /*3790*/  CALL.REL.NOINC `($__internal_0_$__cuda_sm20_rcp_rn_f32_slowpath) ;  /* 0x0000012400587944 */ /* 0x000fea0003c00000 */
[----:B------:R-:W-:Y:S01]  /*37a0*/  MOV R162, R0 ;  /* 0x0000000000a27202 */ /* 0x000fe20000000f00 */
[----:B------:R-:W-:Y:S06]  /*37b0*/  BRA `(.L_x_59) ;  /* 0x0000000000107947 */ /* 0x000fec0003800000 */
.L_x_58:
[----:B------:R-:W1:Y:S02]  /*37c0*/  MUFU.RCP R162, R163 ;  /* 0x000000a300a27308 */ /* 0x000e640000001000 */
[----:B-1----:R-:W-:-:S04]  /*37d0*/  FFMA R0, R163, R162, -1 ;  /* 0xbf800000a3007423 */ /* 0x002fc800000000a2 */
[----:B------:R-:W-:-:S04]  /*37e0*/  FADD.FTZ R3, -R0, -RZ ;  /* 0x800000ff00037221 */ /* 0x000fc80000010100 */
[----:B------:R-:W-:-:S07]  /*37f0*/  FFMA R162, R162, R3, R162 ;  /* 0x00000003a2a27223 */ /* 0x000fce00000000a2 */
.L_x_59:
[----:B------:R-:W-:Y:S05]  /*3800*/  BSYNC B1 ;  /* 0x0000000000017941 */ /* 0x000fea0003800000 */
.L_x_57:
[----:B------:R-:W-:Y:S01]  /*3810*/  IADD3 R0, R166, 0x1800000, RZ ;  /* 0x01800000a6007810 */ /* 0x000fe20007ffe0ff */
[----:B------:R-:W-:Y:S03]  /*3820*/  BSSY B1, `(.L_x_60) ;  /* 0x000000d000017945 */ /* 0x000fe60003800000 */
[----:B------:R-:W-:-:S04]  /*3830*/  LOP3.LUT R0, R0, 0x7f800000, RZ, 0xc0, !PT ;  /* 0x7f80000000007812 */ /* 0x000fc800078ec0ff */
[----:B------:R-:W-:-:S13]  /*3840*/  ISETP.GT.U32.AND P2, PT, R0, 0x1ffffff, PT ;  /* 0x01ffffff0000780c */ /* 0x000fda0003f44070 */
[----:B------:R-:W-:Y:S05]  /*3850*/  @P2 BRA `(.L_x_61) ;  /* 0x0000000000142947 */ /* 0x000fea0003800000 */
[----:B------:R-:W-:Y:S01]  /*3860*/  IMAD.MOV.U32 R0, RZ, RZ, R166 ;  /* 0x000000ffff007224 */ /* 0x000fe200078e00a6 */
[----:B------:R-:W-:-:S07]  /*3870*/  MOV R4, 0x3890 ;  /* 0x0000389000047802 */ /* 0x000fce0000000f00 */
[----:B------:R-:W-:Y:S05]  /*3880*/  CALL.REL.NOINC `($__internal_0_$__cuda_sm20_rcp_rn_f32_slowpath) ;  /* 0x00000124001c7944 */ /* 0x000fea0003c00000 */
[----:B------:R-:W-:Y:S01]  /*3890*/  MOV R163, R0 ;  /* 0x0000000000a37202 */ /* 0x000fe20000000f00 */
[----:B------:R-:W-:Y:S06]  /*38a0*/  BRA `(.L_x_62) ;  /* 0x0000000000107947 */ /* 0x000fec0003800000 */
.L_x_61:
[----:B------:R-:W1:Y:S02]  /*38b0*/  MUFU.RCP R163, R166 ;  /* 0x000000a600a37308 */ /* 0x000e640000001000 */
[----:B-1----:R-:W-:-:S04]  /*38c0*/  FFMA R0, R166, R163, -1 ;  /* 0xbf800000a6007423 */ /* 0x002fc800000000a3 */
[----:B------:R-:W-:-:S04]  /*38d0*/  FADD.FTZ R0, -R0, -RZ ;  /* 0x800000ff00007221 */ /* 0x000fc80000010100 */
[----:B------:R-:W-:-:S07]  /*38e0*/  FFMA R163, R163, R0, R163 ;  /* 0x00000000a3a37223 */ /* 0x000fce00000000a3 */
.L_x_62:
[----:B------:R-:W-:Y:S05]  /*38f0*/  BSYNC B1 ;  /* 0x0000000000017941 */ /* 0x000fea0003800000 */
.L_x_60:
[----:B------:R-:W-:Y:S01]  /*3900*/  IADD3 R0, R167, 0x1800000, RZ ;  /* 0x01800000a7007810 */ /* 0x000fe20007ffe0ff */
[----:B------:R-:W-:Y:S03]  /*3910*/  BSSY B1, `(.L_x_63) ;  /* 0x000000d000017945 */ /* 0x000fe60003800000 */
[----:B------:R-:W-:-:S04]  /*3920*/  LOP3.LUT R0, R0, 0x7f800000, RZ, 0xc0, !PT ;  /* 0x7f80000000007812 */ /* 0x000fc800078ec0ff */
[----:B------:R-:W-:-:S13]  /*3930*/  ISETP.GT.U32.AND P2, PT, R0, 0x1ffffff, PT ;  /* 0x01ffffff0000780c */ /* 0x000fda0003f44070 */
[----:B------:R-:W-:Y:S05]  /*3940*/  @P2 BRA `(.L_x_64) ;  /* 0x0000000000142947 */ /* 0x000fea0003800000 */
[----:B------:R-:W-:Y:S02]  /*3950*/  MOV R0, R167 ;  /* 0x000000a700007202 */ /* 0x000fe40000000f00 */
[----:B------:R-:W-:-:S07]  /*3960*/  MOV R4, 0x3980 ;  /* 0x0000398000047802 */ /* 0x000fce0000000f00 */
[----:B------:R-:W-:Y:S05]  /*3970*/  CALL.REL.NOINC `($__internal_0_$__cuda_sm20_rcp_rn_f32_slowpath) ;  /* 0x0000012000e07944 */ /* 0x000fea0003c00000 */
[----:B------:R-:W-:Y:S01]  /*3980*/  IMAD.MOV.U32 R164, RZ, RZ, R0 ;  /* 0x000000ffffa47224 */ /* 0x000fe200078e0000 */
[----:B------:R-:W-:Y:S06]  /*3990*/  BRA `(.L_x_65) ;  /* 0x0000000000107947 */ /* 0x000fec0003800000 */
.L_x_64:
[----:B------:R-:W1:Y:S02]  /*39a0*/  MUFU.RCP R164, R167 ;  /* 0x000000a700a47308 */ /* 0x000e640000001000 */
[----:B-1----:R-:W-:-:S04]  /*39b0*/  FFMA R0, R167, R164, -1 ;  /* 0xbf800000a7007423 */ /* 0x002fc800000000a4 */
[----:B------:R-:W-:-:S04]  /*39c0*/  FADD.FTZ R3, -R0, -RZ ;  /* 0x800000ff00037221 */ /* 0x000fc80000010100 */
[----:B------:R-:W-:-:S07]  /*39d0*/  FFMA R164, R164, R3, R164 ;  /* 0x00000003a4a47223 */ /* 0x000fce00000000a4 */
.L_x_65:
[----:B------:R-:W-:Y:S05]  /*39e0*/  BSYNC B1 ;  /* 0x0000000000017941 */ /* 0x000fea0003800000 */
.L_x_63:
        /* <DEDUP_REMOVED lines=10> */
.L_x_67:
[----:B------:R-:W1:Y:S02]  /*3a90*/  MUFU.RCP R165, R168 ;  /* 0x000000a800a57308 */ /* 0x000e640000001000 */
[----:B-1----:R-:W-:-:S04]  /*3aa0*/  FFMA R0, R168, R165, -1 ;  /* 0xbf800000a8007423 */ /* 0x002fc800000000a5 */
[----:B------:R-:W-:-:S04]  /*3ab0*/  FADD.FTZ R0, -R0, -RZ ;  /* 0x800000ff00007221 */ /* 0x000fc80000010100 */
[----:B------:R-:W-:-:S07]  /*3ac0*/  FFMA R165, R165, R0, R165 ;  /* 0x00000000a5a57223 */ /* 0x000fce00000000a5 */
.L_x_68:
[----:B------:R-:W-:Y:S05]  /*3ad0*/  BSYNC B1 ;  /* 0x0000000000017941 */ /* 0x000fea0003800000 */
.L_x_66:
        /* <DEDUP_REMOVED lines=10> */
.L_x_70:
[----:B------:R-:W1:Y:S02]  /*3b80*/  MUFU.RCP R166, R169 ;  /* 0x000000a900a67308 */ /* 0x000e640000001000 */
[----:B-1----:R-:W-:-:S04]  /*3b90*/  FFMA R0, R169, R166, -1 ;  /* 0xbf800000a9007423 */ /* 0x002fc800000000a6 */
[----:B------:R-:W-:-:S04]  /*3ba0*/  FADD.FTZ R3, -R0, -RZ ;  /* 0x800000ff00037221 */ /* 0x000fc80000010100 */
[----:B------:R-:W-:-:S07]  /*3bb0*/  FFMA R166, R166, R3, R166 ;  /* 0x00000003a6a67223 */ /* 0x000fce00000000a6 */
.L_x_71:
[----:B------:R-:W-:Y:S05]  /*3bc0*/  BSYNC B1 ;  /* 0x0000000000017941 */ /* 0x000fea0003800000 */
.L_x_69:
        /* <DEDUP_REMOVED lines=10> */
.L_x_73:
[----:B------:R-:W1:Y:S02]  /*3c70*/  MUFU.RCP R167, R172 ;  /* 0x000000ac00a77308 */ /* 0x000e640000001000 */
[----:B-1----:R-:W-:-:S04]  /*3c80*/  FFMA R0, R172, R167, -1 ;  /* 0xbf800000ac007423 */ /* 0x002fc800000000a7 */
[----:B------:R-:W-:-:S04]  /*3c90*/  FADD.FTZ R0, -R0, -RZ ;  /* 0x800000ff00007221 */ /* 0x000fc80000010100 */
[----:B------:R-:W-:-:S07]  /*3ca0*/  FFMA R167, R167, R0, R167 ;  /* 0x00000000a7a77223 */ /* 0x000fce00000000a7 */
.L_x_74:
[----:B------:R-:W-:Y:S05]  /*3cb0*/  BSYNC B1 ;  /* 0x0000000000017941 */ /* 0x000fea0003800000 */
.L_x_72:
        /* <DEDUP_REMOVED lines=10> */
.L_x_76:
[----:B------:R-:W1:Y:S02]  /*3d60*/  MUFU.RCP R168, R173 ;  /* 0x000000ad00a87308 */ /* 0x000e640000001000 */
[----:B-1----:R-:W-:-:S04]  /*3d70*/  FFMA R0, R173, R168, -1 ;  /* 0xbf800000ad007423 */ /* 0x002fc800000000a8 */
[----:B------:R-:W-:-:S04]  /*3d80*/  FADD.FTZ R3, -R0, -RZ ;  /* 0x800000ff00037221 */ /* 0x000fc80000010100 */
[----:B------:R-:W-:-:S07]  /*3d90*/  FFMA R168, R168, R3, R168 ;  /* 0x00000003a8a87223 */ /* 0x000fce00000000a8 */
.L_x_77:
[----:B------:R-:W-:Y:S05]  /*3da0*/  BSYNC B1 ;  /* 0x0000000000017941 */ /* 0x000fea0003800000 */
.L_x_75:
        /* <DEDUP_REMOVED lines=10> */
.L_x_79:
[----:B------:R-:W1:Y:S02]  /*3e50*/  MUFU.RCP R169, R174 ;  /* 0x000000ae00a97308 */ /* 0x000e640000001000 */
[----:B-1----:R-:W-:-:S04]  /*3e60*/  FFMA R0, R174, R169, -1 ;  /* 0xbf800000ae007423 */ /* 0x002fc800000000a9 */
[----:B------:R-:W-:-:S04]  /*3e70*/  FADD.FTZ R0, -R0, -RZ ;  /* 0x800000ff00007221 */ /* 0x000fc80000010100 */
[----:B------:R-:W-:-:S07]  /*3e80*/  FFMA R169, R169, R0, R169 ;  /* 0x00000000a9a97223 */ /* 0x000fce00000000a9 */
.L_x_80:
[----:B------:R-:W-:Y:S05]  /*3e90*/  BSYNC B1 ;  /* 0x0000000000017941 */ /* 0x000fea0003800000 */
.L_x_78:
        /* <DEDUP_REMOVED lines=10> */
.L_x_82:
[----:B------:R-:W1:Y:S02]  /*3f40*/  MUFU.RCP R170, R11 ;  /* 0x0000000b00aa7308 */ /* 0x000e640000001000 */
[----:B-1----:R-:W-:-:S04]  /*3f50*/  FFMA R0, R11, R170, -1 ;  /* 0xbf8000000b007423 */ /* 0x002fc800000000aa */
[----:B------:R-:W-:-:S04]  /*3f60*/  FADD.FTZ R3, -R0, -RZ ;  /* 0x800000ff00037221 */ /* 0x000fc80000010100 */
[----:B------:R-:W-:-:S07]  /*3f70*/  FFMA R170, R170, R3, R170 ;  /* 0x00000003aaaa7223 */ /* 0x000fce00000000aa */
.L_x_83:
[----:B------:R-:W-:Y:S05]  /*3f80*/  BSYNC B1 ;  /* 0x0000000000017941 */ /* 0x000fea0003800000 */
.L_x_81:
        /* <DEDUP_REMOVED lines=10> */
.L_x_85:
[----:B------:R-:W1:Y:S02]  /*4030*/  MUFU.RCP R11, R28 ;  /* 0x0000001c000b7308 */ /* 0x000e640000001000 */
[----:B-1----:R-:W-:-:S04]  /*4040*/  FFMA R0, R28, R11, -1 ;  /* 0xbf8000001c007423 */ /* 0x002fc8000000000b */
[----:B------:R-:W-:-:S04]  /*4050*/  FADD.FTZ R0, -R0, -RZ ;  /* 0x800000ff00007221 */ /* 0x000fc80000010100 */
[----:B------:R-:W-:-:S07]  /*4060*/  FFMA R11, R11, R0, R11 ;  /* 0x000000000b0b7223 */ /* 0x000fce000000000b */
.L_x_86:
[----:B------:R-:W-:Y:S05]  /*4070*/  BSYNC B1 ;  /* 0x0000000000017941 */ /* 0x000fea0003800000 */
.L_x_84:
        /* <DEDUP_REMOVED lines=10> */
.L_x_88:
[----:B------:R-:W1:Y:S02]  /*4120*/  MUFU.RCP R3, R30 ;  /* 0x0000001e00037308 */ /* 0x000e640000001000 */
[----:B-1----:R-:W-:-:S04]  /*4130*/  FFMA R0, R30, R3, -1 ;  /* 0xbf8000001e007423 */ /* 0x002fc80000000003 */
[----:B------:R-:W-:-:S04]  /*4140*/  FADD.FTZ R0, -R0, -RZ ;  /* 0x800000ff00007221 */ /* 0x000fc80000010100 */
[----:B------:R-:W-:-:S07]  /*4150*/  FFMA R172, R3, R0, R3 ;  /* 0x0000000003ac7223 */ /* 0x000fce0000000003 */
.L_x_89:
[----:B------:R-:W-:Y:S05]  /*4160*/  BSYNC B1 ;  /* 0x0000000000017941 */ /* 0x000fea0003800000 */
.L_x_87:
        /* <DEDUP_REMOVED lines=10> */
.L_x_91:
[----:B------:R-:W1:Y:S02]  /*4210*/  MUFU.RCP R3, R32 ;  /* 0x0000002000037308 */ /* 0x000e640000001000 */
[----:B-1----:R-:W-:-:S04]  /*4220*/  FFMA R0, R32, R3, -1 ;  /* 0xbf80000020007423 */ /* 0x002fc80000000003 */
[----:B------:R-:W-:-:S04]  /*4230*/  FADD.FTZ R0, -R0, -RZ ;  /* 0x800000ff00007221 */ /* 0x000fc80000010100 */
[----:B------:R-:W-:-:S07]  /*4240*/  FFMA R30, R3, R0, R3 ;  /* 0x00000000031e7223 */ /* 0x000fce0000000003 */
.L_x_92:
[----:B------:R-:W-:Y:S05]  /*4250*/  BSYNC B1 ;  /* 0x0000000000017941 */ /* 0x000fea0003800000 */
.L_x_90:
        /* <DEDUP_REMOVED lines=10> */
.L_x_94:
[----:B------:R-:W1:Y:S02]  /*4300*/  MUFU.RCP R171, R34 ;  /* 0x0000002200ab7308 */ /* 0x000e640000001000 */
[----:B-1----:R-:W-:-:S04]  /*4310*/  FFMA R0, R34, R171, -1 ;  /* 0xbf80000022007423 */ /* 0x002fc800000000ab */
[----:B------:R-:W-:-:S04]  /*4320*/  FADD.FTZ R0, -R0, -RZ ;  /* 0x800000ff00007221 */ /* 0x000fc80000010100 */
[----:B------:R-:W-:-:S07]  /*4330*/  FFMA R171, R171, R0, R171 ;  /* 0x00000000abab7223 */ /* 0x000fce00000000ab */
.L_x_95:
[----:B------:R-:W-:Y:S05]  /*4340*/  BSYNC B1 ;  /* 0x0000000000017941 */ /* 0x000fea0003800000 */
.L_x_93:
        /* <DEDUP_REMOVED lines=10> */
.L_x_97:
[----:B------:R-:W1:Y:S02]  /*43f0*/  MUFU.RCP R32, R37 ;  /* 0x0000002500207308 */ /* 0x000e640000001000 */
[----:B-1----:R-:W-:-:S04]  /*4400*/  FFMA R0, R37, R32, -1 ;  /* 0xbf80000025007423 */ /* 0x002fc80000000020 */
[----:B------:R-:W-:-:S04]  /*4410*/  FADD.FTZ R3, -R0, -RZ ;  /* 0x800000ff00037221 */ /* 0x000fc80000010100 */
[----:B------:R-:W-:-:S07]  /*4420*/  FFMA R32, R32, R3, R32 ;  /* 0x0000000320207223 */ /* 0x000fce0000000020 */
.L_x_98:
[----:B------:R-:W-:Y:S05]  /*4430*/  BSYNC B1 ;  /* 0x0000000000017941 */ /* 0x000fea0003800000 */
.L_x_96:
        /* <DEDUP_REMOVED lines=8> */
[----:B------:R-:W-:Y:S05]  /*44c0*/  BRA `(.L_x_101) ;  /* 0x0000000000107947 */ /* 0x000fea0003800000 */
.L_x_100:
[----:B------:R-:W1:Y:S02]  /*44d0*/  MUFU.RCP R3, R38 ;  /* 0x0000002600037308 */ /* 0x000e640000001000 */
[----:B-1----:R-:W-:-:S04]  /*44e0*/  FFMA R0, R38, R3, -1 ;  /* 0xbf80000026007423 */ /* 0x002fc80000000003 */
[----:B------:R-:W-:-:S04]  /*44f0*/  FADD.FTZ R0, -R0, -RZ ;  /* 0x800000ff00007221 */ /* 0x000fc80000010100 */
[----:B------:R-:W-:-:S07]  /*4500*/  FFMA R0, R3, R0, R3 ;  /* 0x0000000003007223 */ /* 0x000fce0000000003 */
.L_x_101:
[----:B------:R-:W-:Y:S05]  /*4510*/  BSYNC B1 ;  /* 0x0000000000017941 */ /* 0x000fea0003800000 */
.L_x_99:
[C---:B------:R-:W-:Y:S01]  /*4520*/  IMAD.SHL.U32 R3, R18.reuse, 0x10, RZ ;  /* 0x0000001012037824 */ /* 0x040fe200078e00ff */
[----:B------:R-:W-:Y:S01]  /*4530*/  SHF.L.U32 R4, R18, 0x5, RZ ;  /* 0x0000000512047819 */ /* 0x000fe200000006ff */
[----:B------:R-:W-:Y:S05]  /*4540*/  WARPSYNC.ALL ;  /* 0x0000000000007948 */ /* 0x000fea0003800000 */
[----:B------:R-:W-:Y:S01]  /*4550*/  SHF.R.U32.HI R6, RZ, 0x1, R18 ;  /* 0x00000001ff067819 */ /* 0x000fe20000011612 */
[----:B------:R-:W-:Y:S01]  /*4560*/  BSSY B0, `(.L_x_102) ;  /* 0x0000023000007945 */ /* 0x000fe20003800000 */
[----:B------:R-:W-:Y:S02]  /*4570*/  LOP3.LUT R3, R3, 0xe00, RZ, 0xc0, !PT ;  /* 0x00000e0003037812 */ /* 0x000fe400078ec0ff */
[----:B------:R-:W-:-:S02]  /*4580*/  LOP3.LUT R5, R4, 0xc0, RZ, 0xc0, !PT ;  /* 0x000000c004057812 */ /* 0x000fc400078ec0ff */
[----:B------:R-:W-:Y:S02]  /*4590*/  SHF.L.U32 R8, R18, 0x2, RZ ;  /* 0x0000000212087819 */ /* 0x000fe400000006ff */
[----:B------:R-:W-:Y:S02]  /*45a0*/  LOP3.LUT R3, R3, 0x20, R4, 0xf8, !PT ;  /* 0x0000002003037812 */ /* 0x000fe400078ef804 */
[----:B------:R-:W-:Y:S02]  /*45b0*/  LOP3.LUT R5, R5, 0x8, R6, 0xf8, !PT ;  /* 0x0000000805057812 */ /* 0x000fe400078ef806 */
[----:B------:R-:W-:Y:S02]  /*45c0*/  LOP3.LUT R3, R3, 0x100, R4, 0xf8, !PT ;  /* 0x0000010003037812 */ /* 0x000fe400078ef804 */
[----:B------:R-:W-:Y:S02]  /*45d0*/  LOP3.LUT R8, R5, 0x18, R8, 0x78, !PT ;  /* 0x0000001805087812 */ /* 0x000fe400078e7808 */
[----:B------:R-:W-:-:S02]  /*45e0*/  F2FP.BF16.F32.PACK_AB R9, R172, R11 ;  /* 0x0000000bac09723e */ /* 0x000fc400000010ff */
[----:B------:R-:W-:Y:S02]  /*45f0*/  LOP3.LUT R3, R3, R8, RZ, 0xfc, !PT ;  /* 0x0000000803037212 */ /* 0x000fe400078efcff */
[----:B------:R-:W-:Y:S02]  /*4600*/  F2FP.BF16.F32.PACK_AB R4, R162, R39 ;  /* 0x00000027a204723e */ /* 0x000fe400000010ff */
[----:B------:R-:W-:Y:S02]  /*4610*/  LEA R28, R3, UR45, 0x1 ;  /* 0x0000002d031c7c11 */ /* 0x000fe4000f8e08ff */
[----:B------:R-:W-:Y:S02]  /*4620*/  F2FP.BF16.F32.PACK_AB R5, R164, R163 ;  /* 0x000000a3a405723e */ /* 0x000fe400000010ff */
[----:B------:R-:W-:Y:S02]  /*4630*/  F2FP.BF16.F32.PACK_AB R6, R166, R165 ;  /* 0x000000a5a606723e */ /* 0x000fe400000010ff */
[----:B------:R-:W-:-:S02]  /*4640*/  F2FP.BF16.F32.PACK_AB R7, R168, R167 ;  /* 0x000000a7a807723e */ /* 0x000fc400000010ff */
[----:B------:R-:W-:Y:S02]  /*4650*/  F2FP.BF16.F32.PACK_AB R11, R0, R32 ;  /* 0x00000020000b723e */ /* 0x000fe400000010ff */
[----:B------:R-:W-:Y:S01]  /*4660*/  F2FP.BF16.F32.PACK_AB R8, R170, R169 ;  /* 0x000000a9aa08723e */ /* 0x000fe200000010ff */
[----:B------:R1:W-:Y:S01]  /*4670*/  STSM.16.M88.4 [R28+0x200], R4 ;  /* 0x000200041c007844 */ /* 0x0003e20000000200 */
[----:B------:R-:W-:Y:S02]  /*4680*/  F2FP.BF16.F32.PACK_AB R10, R171, R30 ;  /* 0x0000001eab0a723e */ /* 0x000fe400000010ff */
[----:B------:R-:W-:-:S05]  /*4690*/  LEA R0, R157, R28, 0x1 ;  /* 0x0000001c9d007211 */ /* 0x000fca00078e08ff */
[----:B------:R1:W-:Y:S01]  /*46a0*/  STSM.16.M88.4 [R0+0x200], R8 ;  /* 0x0002000800007844 */ /* 0x0003e20000000200 */
[----:B------:R-:W-:Y:S01]  /*46b0*/  @!PT LDS RZ, [RZ] ;  /* 0x00000000fffff984 */ /* 0x000fe20000000800 */
[----:B------:R-:W-:Y:S01]  /*46c0*/  @!PT LDS RZ, [RZ] ;  /* 0x00000000fffff984 */ /* 0x000fe20000000800 */
[----:B------:R-:W-:Y:S01]  /*46d0*/  @!PT LDS RZ, [RZ] ;  /* 0x00000000fffff984 */ /* 0x000fe20000000800 */
[----:B------:R-:W-:Y:S01]  /*46e0*/  @!PT LDS RZ, [RZ] ;  /* 0x00000000fffff984 */ /* 0x000fe20000000800 */
[----:B------:R2:W-:Y:S06]  /*46f0*/  MEMBAR.ALL.CTA ;  /* 0x0000000000007992 */ /* 0x0005ec0000008000 */
[----:B--2---:R-:W2:Y:S02]  /*4700*/  FENCE.VIEW.ASYNC.S ;  /* 0x00000000000073c6 */ /* 0x004ea40000000000 */
[----:B--2---:R-:W-:Y:S06]  /*4710*/  BAR.SYNC.DEFER_BLOCKING 0x1, 0x100 ;  /* 0x0044000000007b1d */ /* 0x004fec0000010000 */
[----:B------:R-:W-:Y:S05]  /*4720*/  @P5 BRA `(.L_x_103) ;  /* 0x0000000000185947 */ /* 0x000fea0003800000 */
[----:B------:R-:W-:Y:S02]  /*4730*/  UIADD3 UR4, UP0, UR40, 0x4f0, URZ ;  /* 0x000004f028047890 */ /* 0x000fe4000ff1e03f */
[----:B------:R-:W-:Y:S02]  /*4740*/  UIADD3 UR52, UR45, 0x200, URZ ;  /* 0x000002002d347890 */ /* 0x000fe4000fffe03f */
[----:B------:R-:W-:-:S09]  /*4750*/  UIADD3.X UR5, URZ, UR41, URZ, UP0, !UPT ;  /* 0x000000293f057290 */ /* 0x000fd200087fe43f */
[----:B------:R2:W-:Y:S01]  /*4760*/  UTMASTG.3D [UR52], [UR4] ;  /* 0x00000034040073b5 */ /* 0x0005e20008010000 */
[----:B------:R0:W-:Y:S01]  /*4770*/  UTMACMDFLUSH ;  /* 0x00000000000079b7 */ /* 0x0001e20000000000 */
[----:B--2---:R-:W-:-:S04]  /*4780*/  DEPBAR.LE SB0, 0x1 ;  /* 0x000080400000791a */ /* 0x004fc80000000000 */
.L_x_103:
[----:B------:R-:W-:Y:S05]  /*4790*/  BSYNC B0 ;  /* 0x0000000000007941 */ /* 0x000fea0003800000 */
.L_x_102:
[----:B------:R-:W-:Y:S01]  /*47a0*/  BAR.SYNC.DEFER_BLOCKING 0x1, 0x100 ;  /* 0x0044000000007b1d */ /* 0x000fe20000010000 */
[----:B------:R-:W-:Y:S01]  /*47b0*/  ISETP.NE.AND P2, PT, RZ, UR39, PT ;  /* 0x00000027ff007c0c */ /* 0x000fe2000bf45270 */
[----:B------:R-:W-:-:S05]  /*47c0*/  VIADD R37, R28, 0x200 ;  /* 0x000002001c257836 */ /* 0x000fca0000000000 */
[----:B------:R-:W-:-:S07]  /*47d0*/  LEA R30, R157, R37, 0x1 ;  /* 0x000000259d1e7211 */ /* 0x000fce00078e08ff */
[----:B------:R-:W-:Y:S05]  /*47e0*/  @!P2 BRA `(.L_x_104) ;  /* 0x000000000034a947 */ /* 0x000fea0003800000 */
[----:B------:R-:W-:Y:S04]  /*47f0*/  BSSY B0, `(.L_x_105) ;  /* 0x0000009000007945 */ /* 0x000fe80003800000 */
[----:B------:R-:W-:Y:S05]  /*4800*/  @P0 BRA `(.L_x_106) ;  /* 0x00000000001c0947 */ /* 0x000fea0003800000 */
[----:B------:R-:W-:-:S13]  /*4810*/  ISETP.NE.AND P2, PT, R160, 0x3, PT ;  /* 0x00000003a000780c */ /* 0x000fda0003f45270 */
[----:B------:R-:W-:Y:S05]  /*4820*/  @!P2 BRA `(.L_x_107) ;  /* 0x000000000004a947 */ /* 0x000fea0003800000 */
[----:B------:R-:W-:Y:S01]  /*4830*/  BPT.TRAP 0x1 ;  /* 0x000000040000795c */ /* 0x000fe20000300000 */
.L_x_107:
[----:B------:R-:W-:-:S04]  /*4840*/  ULEA UR4, UR36, UR45, 0x3 ;  /* 0x0000002d24047291 */ /* 0x000fc8000f8e183f */
[----:B------:R-:W-:-:S04]  /*4850*/  UIADD3 UR4, UR4, 0x60, URZ ;  /* 0x0000006004047890 */ /* 0x000fc8000fffe03f */
[----:B------:R-:W-:-:S09]  /*4860*/  UPRMT UR4, UR50, 0x654, UR4 ;  /* 0x0000065432047896 */ /* 0x000fd20008000004 */
[----:B------:R-:W-:Y:S03]  /*4870*/  SYNCS.ARRIVE.TRANS64.RED.A1T0 RZ, [UR4], RZ ;  /* 0x000000ffffff79a7 */ /* 0x000fe60008100404 */
.L_x_106:
[----:B------:R-:W-:Y:S05]  /*4880*/  BSYNC B0 ;  /* 0x0000000000007941 */ /* 0x000fea0003800000 */
.L_x_105:
[----:B------:R-:W-:-:S04]  /*4890*/  UIADD3 UR36, UR36, 0x1, URZ ;  /* 0x0000000124247890 */ /* 0x000fc8000fffe03f */
[----:B------:R-:W-:-:S04]  /*48a0*/  UISETP.NE.AND UP0, UPT, UR36, 0x4, UPT ;  /* 0x000000042400788c */ /* 0x000fc8000bf05270 */
[----:B------:R-:W-:-:S12]  /*48b0*/  USEL UR36, UR36, URZ, UP0 ;  /* 0x0000003f24247287 */ /* 0x000fd80008000000 */
.L_x_104:
[----:B------:R-:W-:Y:S04]  /*48c0*/  BSSY B0, `(.L_x_108) ;  /* 0x0000032000007945 */ /* 0x000fe80003800000 */
[----:B------:R-:W-:Y:S05]  /*48d0*/  @P0 BRA `(.L_x_109) ;  /* 0x0000000000c00947 */ /* 0x000fea0003800000 */
[----:B------:R-:W-:-:S13]  /*48e0*/  ISETP.NE.AND P2, PT, R160, 0x3, PT ;  /* 0x00000003a000780c */ /* 0x000fda0003f45270 */
[----:B------:R-:W-:Y:S05]  /*48f0*/  @!P2 BRA `(.L_x_110) ;  /* 0x000000000004a947 */ /* 0x000fea0003800000 */
[----:B------:R-:W-:Y:S01]  /*4900*/  BPT.TRAP 0x1 ;  /* 0x000000040000795c */ /* 0x000fe20000300000 */
.L_x_110:
[----:B-1----:R-:W-:Y:S01]  /*4910*/  LEA R0, R12, UR45, 0x3 ;  /* 0x0000002d0c007c11 */ /* 0x002fe2000f8e18ff */
[----:B------:R-:W-:Y:S01]  /*4920*/  BSSY B1, `(.L_x_111) ;  /* 0x0000004000017945 */ /* 0x000fe20003800000 */
[----:B------:R-:W-:-:S04]  /*4930*/  SHF.L.U32 R3, RZ, 0x1f, RZ ;  /* 0x0000001fff037819 */ /* 0x000fc800000006ff */
[----:B------:R-:W1:Y:S02]  /*4940*/  SYNCS.PHASECHK.TRANS64.TRYWAIT P2, [R0+URZ+0x40], R3 ;  /* 0x00004003000075a7 */ /* 0x000e64000804017f */
[----:B-1----:R-:W-:Y:S05]  /*4950*/  @!P2 BRA `(.L_x_112) ;  /* 0x0000010800b8a947 */ /* 0x002fea0003800000 */
.L_x_614:
[----:B------:R-:W-:Y:S05]  /*4960*/  BSYNC B1 ;  /* 0x0000000000017941 */ /* 0x000fea0003800000 */
.L_x_111:
[----:B------:R-:W-:Y:S05]  /*4970*/  @P1 BRA `(.L_x_113) ;  /* 0x0000000000941947 */ /* 0x000fea0003800000 */
[----:B-1----:R-:W-:Y:S01]  /*4980*/  LEA R0, R12, R37, 0xd ;  /* 0x000000250c007211 */ /* 0x002fe200078e68ff */
[----:B------:R-:W-:Y:S05]  /*4990*/  WARPSYNC.ALL ;  /* 0x0000000000007948 */ /* 0x000fea0003800000 */
[----:B------:R-:W-:Y:S01]  /*49a0*/  LEA R8, R157, R0, 0x1 ;  /* 0x000000009d087211 */ /* 0x000fe200078e08ff */
[----:B------:R-:W1:Y:S05]  /*49b0*/  LDSM.16.M88.4 R4, [R0] ;  /* 0x000000000004783b */ /* 0x000e6a0000000200 */
[----:B------:R-:W2:Y:S01]  /*49c0*/  LDSM.16.M88.4 R8, [R8] ;  /* 0x000000000808783b */ /* 0x000ea20000000200 */
[----:B-1----:R-:W-:Y:S01]  /*49d0*/  IMAD.U32 R14, R4, 0x10000, RZ ;  /* 0x00010000040e7824 */ /* 0x002fe200078e00ff */
[----:B------:R-:W-:-:S02]  /*49e0*/  SHF.L.U32 R20, R5, 0x10, RZ ;  /* 0x0000001005147819 */ /* 0x000fc400000006ff */
[----:B------:R-:W-:Y:S01]  /*49f0*/  LOP3.LUT R24, R5, 0xffff0000, RZ, 0xc0, !PT ;  /* 0xffff000005187812 */ /* 0x000fe200078ec0ff */
[C---:B------:R-:W-:Y:S01]  /*4a00*/  FMUL R13, R155.reuse, R14 ;  /* 0x0000000e9b0d7220 */ /* 0x040fe20000400000 */
[----:B------:R-:W-:Y:S01]  /*4a10*/  SHF.L.U32 R26, R6, 0x10, RZ ;  /* 0x00000010061a7819 */ /* 0x000fe200000006ff */
[C---:B--2---:R-:W-:Y:S01]  /*4a20*/  IMAD.U32 R0, R8.reuse, 0x10000, RZ ;  /* 0x0001000008007824 */ /* 0x044fe200078e00ff */
[----:B------:R-:W-:Y:S01]  /*4a30*/  LOP3.LUT R36, R8, 0xffff0000, RZ, 0xc0, !PT ;  /* 0xffff000008247812 */ /* 0x000fe200078ec0ff */
[C---:B------:R-:W-:Y:S01]  /*4a40*/  FMUL R15, R155.reuse, R20 ;  /* 0x000000149b0f7220 */ /* 0x040fe20000400000 */
[----:B------:R-:W-:Y:S01]  /*4a50*/  SHF.L.U32 R162, R10, 0x10, RZ ;  /* 0x000000100aa27819 */ /* 0x000fe200000006ff */
[C---:B------:R-:W-:Y:S01]  /*4a60*/  FMUL R21, R155.reuse, R24 ;  /* 0x000000189b157220 */ /* 0x040fe20000400000 */
[----:B------:R-:W-:Y:S01]  /*4a70*/  LOP3.LUT R4, R4, 0xffff0000, RZ, 0xc0, !PT ;  /* 0xffff000004047812 */ /* 0x000fe200078ec0ff */
[C---:B------:R-:W-:Y:S01]  /*4a80*/  FMUL R23, R155.reuse, R26 ;  /* 0x0000001a9b177220 */ /* 0x040fe20000400000 */
[----:B------:R-:W-:Y:S01]  /*4a90*/  LOP3.LUT R6, R6, 0xffff0000, RZ, 0xc0, !PT ;  /* 0xffff000006067812 */ /* 0x000fe200078ec0ff */
[----:B------:R-:W-:Y:S01]  /*4aa0*/  FMUL R161, R155, R0 ;  /* 0x000000009ba17220 */ /* 0x000fe20000400000 */
[----:B------:R-:W-:Y:S01]  /*4ab0*/  SHF.L.U32 R32, R7, 0x10, RZ ;  /* 0x0000001007207819 */ /* 0x000fe200000006ff */
[----:B------:R-:W-:Y:S01]  /*4ac0*/  FMUL R14, R155, R4 ;  /* 0x000000049b0e7220 */ /* 0x000fe20000400000 */
[----:B------:R-:W-:Y:S01]  /*4ad0*/  LOP3.LUT R34, R7, 0xffff0000, RZ, 0xc0, !PT ;  /* 0xffff000007227812 */ /* 0x000fe200078ec0ff */
[----:B------:R-:W-:Y:S01]  /*4ae0*/  FMUL R25, R155, R6 ;  /* 0x000000069b197220 */ /* 0x000fe20000400000 */
[----:B------:R-:W-:Y:S01]  /*4af0*/  SHF.L.U32 R8, R9, 0x10, RZ ;  /* 0x0000001009087819 */ /* 0x000fe200000006ff */
[----:B------:R-:W-:Y:S01]  /*4b00*/  FMUL R27, R155, R32 ;  /* 0x000000209b1b7220 */ /* 0x000fe20000400000 */
[----:B------:R-:W-:Y:S01]  /*4b10*/  LOP3.LUT R38, R9, 0xffff0000, RZ, 0xc0, !PT ;  /* 0xffff000009267812 */ /* 0x000fe200078ec0ff */
[C---:B------:R-:W-:Y:S01]  /*4b20*/  FMUL R159, R155.reuse, R34 ;  /* 0x000000229b9f7220 */ /* 0x040fe20000400000 */
[----:B------:R-:W-:Y:S01]  /*4b30*/  LOP3.LUT R10, R10, 0xffff0000, RZ, 0xc0, !PT ;  /* 0xffff00000a0a7812 */ /* 0x000fe200078ec0ff */
[----:B------:R-:W-:Y:S01]  /*4b40*/  FMUL R31, R155, R36 ;  /* 0x000000249b1f7220 */ /* 0x000fe20000400000 */
[----:B------:R-:W-:Y:S01]  /*4b50*/  SHF.L.U32 R164, R11, 0x10, RZ ;  /* 0x000000100ba47819 */ /* 0x000fe200000006ff */
[----:B------:R-:W-:Y:S01]  /*4b60*/  FMUL R29, R155, R8 ;  /* 0x000000089b1d7220 */ /* 0x000fe20000400000 */
[----:B------:R-:W-:Y:S01]  /*4b70*/  LOP3.LUT R166, R11, 0xffff0000, RZ, 0xc0, !PT ;  /* 0xffff00000ba67812 */ /* 0x000fe200078ec0ff */
[C---:B------:R-:W-:Y:S01]  /*4b80*/  FMUL R20, R155.reuse, R38 ;  /* 0x000000269b147220 */ /* 0x040fe20000400000 */
[C---:B------:R-:W-:Y:S01]  /*4b90*/  FMUL R33, R155.reuse, R162 ;  /* 0x000000a29b217220 */ /* 0x040fe20000400000 */
[C---:B------:R-:W-:Y:S01]  /*4ba0*/  FMUL R24, R155.reuse, R10 ;  /* 0x0000000a9b187220 */ /* 0x040fe20000400000 */
[C---:B------:R-:W-:Y:S01]  /*4bb0*/  FMUL R35, R155.reuse, R164 ;  /* 0x000000a49b237220 */ /* 0x040fe20000400000 */
[----:B------:R-:W-:-:S07]  /*4bc0*/  FMUL R26, R155, R166 ;  /* 0x000000a69b1a7220 */ /* 0x000fce0000400000 */
.L_x_113:
[----:B------:R-:W-:-:S07]  /*4bd0*/  VIADD R12, R12, 0x1 ;  /* 0x000000010c0c7836 */ /* 0x000fce0000000000 */
.L_x_109:
[----:B------:R-:W-:Y:S05]  /*4be0*/  BSYNC B0 ;  /* 0x0000000000007941 */ /* 0x000fea0003800000 */
.L_x_108:
[----:B-1----:R-:W-:Y:S01]  /*4bf0*/  MOV R0, 0x3bbb989d ;  /* 0x3bbb989d00007802 */ /* 0x002fe20000000f00 */
[C---:B------:R-:W-:Y:S01]  /*4c00*/  FFMA R7, R156.reuse, R40, R13 ;  /* 0x000000289c077223 */ /* 0x040fe2000000000d */
[----:B------:R-:W-:Y:S01]  /*4c10*/  MOV R3, 0x437c0000 ;  /* 0x437c000000037802 */ /* 0x000fe20000000f00 */
[C---:B------:R-:W-:Y:S01]  /*4c20*/  FFMA R11, R156.reuse, R42, R15 ;  /* 0x0000002a9c0b7223 */ /* 0x040fe2000000000f */
[C---:B------:R-:W-:Y:S01]  /*4c30*/  FFMA R41, R156.reuse, R41, R14 ;  /* 0x000000299c297223 */ /* 0x040fe2000000000e */
[----:B------:R-:W-:Y:S01]  /*4c40*/  FFMA.SAT R4, -R7, R0, 0.5 ;  /* 0x3f00000007047423 */ /* 0x000fe20000002100 */
[----:B------:R-:W-:Y:S01]  /*4c50*/  FFMA R39, R156, R44, R23 ;  /* 0x0000002c9c277223 */ /* 0x000fe20000000017 */
[-C--:B------:R-:W-:Y:S01]  /*4c60*/  FFMA.SAT R10, -R11, R0.reuse, 0.5 ;  /* 0x3f0000000b0a7423 */ /* 0x080fe20000002100 */
[-C--:B------:R-:W-:Y:S01]  /*4c70*/  FFMA.SAT R8, -R41, R0.reuse, 0.5 ;  /* 0x3f00000029087423 */ /* 0x080fe20000002100 */
[----:B------:R-:W-:Y:S01]  /*4c80*/  FFMA.RM R4, R4, R3, 12582913 ;  /* 0x4b40000104047423 */ /* 0x000fe20000004003 */
[-C--:B------:R-:W-:Y:S01]  /*4c90*/  FFMA.SAT R34, -R39, R0.reuse, 0.5 ;  /* 0x3f00000027227423 */ /* 0x080fe20000002100 */
[----:B------:R-:W-:Y:S01]  /*4ca0*/  FFMA R45, R156, R45, R25 ;  /* 0x0000002d9c2d7223 */ /* 0x000fe20000000019 */
[----:B------:R-:W-:Y:S01]  /*4cb0*/  FFMA.RM R5, R8, R3, 12582913 ;  /* 0x4b40000108057423 */ /* 0x000fe20000004003 */
[----:B------:R-:W-:Y:S01]  /*4cc0*/  FADD R6, R4, -12583039 ;  /* 0xcb40007f04067421 */ /* 0x000fe20000000000 */
[C---:B------:R-:W-:Y:S01]  /*4cd0*/  FFMA R43, R156.reuse, R43, R21 ;  /* 0x0000002b9c2b7223 */ /* 0x040fe20000000015 */
[----:B------:R-:W-:Y:S01]  /*4ce0*/  FFMA R51, R156, R51, R20 ;  /* 0x000000339c337223 */ /* 0x000fe20000000014 */
[----:B------:R-:W-:Y:S01]  /*4cf0*/  FADD R8, R5, -12583039 ;  /* 0xcb40007f05087421 */ /* 0x000fe20000000000 */
[----:B------:R-:W-:Y:S01]  /*4d00*/  FFMA R6, -R7, 1.4426950216293334961, -R6 ;  /* 0x3fb8aa3b07067823 */ /* 0x000fe20000000906 */
[-C--:B------:R-:W-:Y:S01]  /*4d10*/  FFMA.SAT R32, -R43, R0.reuse, 0.5 ;  /* 0x3f0000002b207423 */ /* 0x080fe20000002100 */
[----:B------:R-:W-:Y:S01]  /*4d20*/  FFMA.SAT R164, -R51, R0, 0.5 ;  /* 0x3f00000033a47423 */ /* 0x000fe20000002100 */
[----:B------:R-:W-:Y:S01]  /*4d30*/  FFMA R8, -R41, 1.4426950216293334961, -R8 ;  /* 0x3fb8aa3b29087823 */ /* 0x000fe20000000908 */
[----:B------:R-:W-:Y:S01]  /*4d40*/  FFMA R7, -R7, 1.925963033500011079e-08, R6 ;  /* 0x32a5706007077823 */ /* 0x000fe20000000106 */
[----:B------:R-:W-:Y:S01]  /*4d50*/  FFMA.RM R6, R10, R3, 12582913 ;  /* 0x4b4000010a067423 */ /* 0x000fe20000004003 */
[C---:B------:R-:W-:Y:S01]  /*4d60*/  FFMA R49, R156.reuse, R49, R31 ;  /* 0x000000319c317223 */ /* 0x040fe2000000001f */
[----:B------:R-:W-:Y:S01]  /*4d70*/  FFMA R9, -R41, 1.925963033500011079e-08, R8 ;  /* 0x32a5706029097823 */ /* 0x000fe20000000108 */
[----:B------:R-:W-:Y:S01]  /*4d80*/  FFMA R41, R156, R46, R27 ;  /* 0x0000002e9c297223 */ /* 0x000fe2000000001b */
[----:B------:R-:W-:Y:S01]  /*4d90*/  FADD R10, R6, -12583039 ;  /* 0xcb40007f060a7421 */ /* 0x000fe20000000000 */
[-C--:B------:R-:W-:Y:S01]  /*4da0*/  FFMA.RM R8, R32, R3.reuse, 12582913 ;  /* 0x4b40000120087423 */ /* 0x080fe20000004003 */
[----:B------:R-:W-:Y:S01]  /*4db0*/  FFMA.RM R163, R164, R3, 12582913 ;  /* 0x4b400001a4a37423 */ /* 0x000fe20000004003 */
[-C--:B------:R-:W-:Y:S01]  /*4dc0*/  FFMA.SAT R42, -R41, R0.reuse, 0.5 ;  /* 0x3f000000292a7423 */ /* 0x080fe20000002100 */
[C---:B------:R-:W-:Y:S01]  /*4dd0*/  FFMA R10, -R11.reuse, 1.4426950216293334961, -R10 ;  /* 0x3fb8aa3b0b0a7823 */ /* 0x040fe2000000090a */
[----:B------:R-:W-:Y:S01]  /*4de0*/  FADD R32, R8, -12583039 ;  /* 0xcb40007f08207421 */ /* 0x000fe20000000000 */
[----:B------:R-:W-:Y:S01]  /*4df0*/  FFMA R47, R156, R47, R159 ;  /* 0x0000002f9c2f7223 */ /* 0x000fe2000000009f */
[----:B------:R-:W1:Y:S01]  /*4e00*/  MUFU.EX2 R7, R7 ;  /* 0x0000000700077308 */ /* 0x000e620000000800 */
[----:B------:R-:W-:Y:S01]  /*4e10*/  FFMA R11, -R11, 1.925963033500011079e-08, R10 ;  /* 0x32a570600b0b7823 */ /* 0x000fe2000000010a */
[----:B------:R-:W-:Y:S01]  /*4e20*/  FFMA.RM R10, R34, R3, 12582913 ;  /* 0x4b400001220a7423 */ /* 0x000fe20000004003 */
[----:B------:R-:W-:Y:S01]  /*4e30*/  FFMA.SAT R34, -R45, R0, 0.5 ;  /* 0x3f0000002d227423 */ /* 0x000fe20000002100 */
[C---:B------:R-:W-:Y:S01]  /*4e40*/  FFMA R32, -R43.reuse, 1.4426950216293334961, -R32 ;  /* 0x3fb8aa3b2b207823 */ /* 0x040fe20000000920 */
[----:B------:R-:W-:Y:S01]  /*4e50*/  FFMA R53, R156, R53, R24 ;  /* 0x000000359c357223 */ /* 0x000fe20000000018 */
[----:B------:R-:W-:Y:S01]  /*4e60*/  FADD R36, R10, -12583039 ;  /* 0xcb40007f0a247421 */ /* 0x000fe20000000000 */
[----:B------:R-:W-:Y:S01]  /*4e70*/  FFMA.RM R34, R34, R3, 12582913 ;  /* 0x4b40000122227423 */ /* 0x000fe20000004003 */
[----:B------:R-:W-:Y:S01]  /*4e80*/  FFMA R32, -R43, 1.925963033500011079e-08, R32 ;  /* 0x32a570602b207823 */ /* 0x000fe20000000120 */
[----:B------:R-:W-:Y:S01]  /*4e90*/  FFMA R43, R156, R48, R161 ;  /* 0x000000309c2b7223 */ /* 0x000fe200000000a1 */
[----:B------:R-:W-:Y:S01]  /*4ea0*/  FFMA R36, -R39, 1.4426950216293334961, -R36 ;  /* 0x3fb8aa3b27247823 */ /* 0x000fe20000000924 */
[----:B------:R-:W-:Y:S01]  /*4eb0*/  FADD R40, R34, -12583039 ;  /* 0xcb40007f22287421 */ /* 0x000fe20000000000 */
[----:B------:R-:W-:Y:S01]  /*4ec0*/  FFMA R55, R156, R55, R26 ;  /* 0x000000379c377223 */ /* 0x000fe2000000001a */
[-C--:B------:R-:W-:Y:S01]  /*4ed0*/  FFMA.SAT R46, -R43, R0.reuse, 0.5 ;  /* 0x3f0000002b2e7423 */ /* 0x080fe20000002100 */
[----:B------:R-:W-:Y:S01]  /*4ee0*/  FFMA R38, -R39, 1.925963033500011079e-08, R36 ;  /* 0x32a5706027267823 */ /* 0x000fe20000000124 */
[-C--:B------:R-:W-:Y:S01]  /*4ef0*/  FFMA.RM R39, R42, R3.reuse, 12582913 ;  /* 0x4b4000012a277423 */ /* 0x080fe20000004003 */
[----:B------:R-:W-:Y:S01]  /*4f00*/  FFMA R40, -R45, 1.4426950216293334961, -R40 ;  /* 0x3fb8aa3b2d287823 */ /* 0x000fe20000000928 */
[----:B------:R-:W-:Y:S01]  /*4f10*/  FFMA.SAT R36, -R47, R0, 0.5 ;  /* 0x3f0000002f247423 */ /* 0x000fe20000002100 */
[-C--:B------:R-:W-:Y:S01]  /*4f20*/  FFMA.RM R46, R46, R3.reuse, 12582913 ;  /* 0x4b4000012e2e7423 */ /* 0x080fe20000004003 */
[----:B------:R-:W-:Y:S01]  /*4f30*/  FADD R42, R39, -12583039 ;  /* 0xcb40007f272a7421 */ /* 0x000fe20000000000 */
[----:B------:R-:W-:Y:S01]  /*4f40*/  FFMA R40, -R45, 1.925963033500011079e-08, R40 ;  /* 0x32a570602d287823 */ /* 0x000fe20000000128 */
[-C--:B------:R-:W-:Y:S01]  /*4f50*/  FFMA.RM R36, R36, R3.reuse, 12582913 ;  /* 0x4b40000124247423 */ /* 0x080fe20000004003 */
[----:B------:R-:W-:Y:S01]  /*4f60*/  FADD R48, R46, -12583039 ;  /* 0xcb40007f2e307421 */ /* 0x000fe20000000000 */
[----:B------:R-:W-:Y:S01]  /*4f70*/  FFMA R42, -R41, 1.4426950216293334961, -R42 ;  /* 0x3fb8aa3b292a7823 */ /* 0x000fe2000000092a */
[----:B------:R2:W-:Y:S01]  /*4f80*/  MUFU.EX2 R45, R40 ;  /* 0x00000028002d7308 */ /* 0x0005e20000000800 */
[----:B------:R-:W-:Y:S01]  /*4f90*/  FADD R44, R36, -12583039 ;  /* 0xcb40007f242c7421 */ /* 0x000fe20000000000 */
[----:B------:R-:W-:Y:S01]  /*4fa0*/  FFMA R48, -R43, 1.4426950216293334961, -R48 ;  /* 0x3fb8aa3b2b307823 */ /* 0x000fe20000000930 */
[----:B------:R-:W-:Y:S01]  /*4fb0*/  FFMA R42, -R41, 1.925963033500011079e-08, R42 ;  /* 0x32a57060292a7823 */ /* 0x000fe2000000012a */
[C---:B------:R-:W-:Y:S01]  /*4fc0*/  FFMA R41, R156.reuse, R50, R29 ;  /* 0x000000329c297223 */ /* 0x040fe2000000001d */
[----:B------:R-:W-:Y:S01]  /*4fd0*/  FFMA.SAT R50, -R49, R0, 0.5 ;  /* 0x3f00000031327423 */ /* 0x000fe20000002100 */
[----:B------:R-:W-:Y:S01]  /*4fe0*/  FFMA R44, -R47, 1.4426950216293334961, -R44 ;  /* 0x3fb8aa3b2f2c7823 */ /* 0x000fe2000000092c */
[----:B------:R-:W-:Y:S01]  /*4ff0*/  FFMA R48, -R43, 1.925963033500011079e-08, R48 ;  /* 0x32a570602b307823 */ /* 0x000fe20000000130 */
[----:B------:R-:W-:Y:S01]  /*5000*/  FFMA R43, R156, R54, R35 ;  /* 0x000000369c2b7223 */ /* 0x000fe20000000023 */
[-C--:B--2---:R-:W-:Y:S01]  /*5010*/  FFMA.SAT R40, -R41, R0.reuse, 0.5 ;  /* 0x3f00000029287423 */ /* 0x084fe20000002100 */
[-C--:B------:R-:W-:Y:S01]  /*5020*/  FFMA.RM R50, R50, R3.reuse, 12582913 ;  /* 0x4b40000132327423 */ /* 0x080fe20000004003 */
[----:B------:R-:W-:Y:S01]  /*5030*/  FFMA R44, -R47, 1.925963033500011079e-08, R44 ;  /* 0x32a570602f2c7823 */ /* 0x000fe2000000012c */
[-C--:B------:R-:W-:Y:S01]  /*5040*/  FFMA.SAT R170, -R55, R0.reuse, 0.5 ;  /* 0x3f00000037aa7423 */ /* 0x080fe20000002100 */
[-C--:B------:R-:W-:Y:S01]  /*5050*/  FFMA.RM R162, R40, R3.reuse, 12582913 ;  /* 0x4b40000128a27423 */ /* 0x080fe20000004003 */
[----:B------:R-:W-:Y:S01]  /*5060*/  FADD R40, R50, -12583039 ;  /* 0xcb40007f32287421 */ /* 0x000fe20000000000 */
[----:B------:R2:W-:Y:S01]  /*5070*/  MUFU.EX2 R47, R48 ;  /* 0x00000030002f7308 */ /* 0x0005e20000000800 */
[-C--:B------:R-:W-:Y:S01]  /*5080*/  FFMA.SAT R54, -R43, R0.reuse, 0.5 ;  /* 0x3f0000002b367423 */ /* 0x080fe20000002100 */
[----:B------:R-:W-:Y:S01]  /*5090*/  FADD R164, R162, -12583039 ;  /* 0xcb40007fa2a47421 */ /* 0x000fe20000000000 */
[----:B------:R-:W-:Y:S01]  /*50a0*/  FFMA R40, -R49, 1.4426950216293334961, -R40 ;  /* 0x3fb8aa3b31287823 */ /* 0x000fe20000000928 */
[-C--:B------:R-:W-:Y:S01]  /*50b0*/  FFMA.RM R170, R170, R3.reuse, 12582913 ;  /* 0x4b400001aaaa7423 */ /* 0x080fe20000004003 */
[-C--:B------:R-:W-:Y:S01]  /*50c0*/  FFMA.RM R54, R54, R3.reuse, 12582913 ;  /* 0x4b40000136367423 */ /* 0x080fe20000004003 */
[----:B------:R-:W-:Y:S01]  /*50d0*/  FFMA R164, -R41, 1.4426950216293334961, -R164 ;  /* 0x3fb8aa3b29a47823 */ /* 0x000fe200000009a4 */
[----:B------:R-:W-:Y:S01]  /*50e0*/  FFMA R40, -R49, 1.925963033500011079e-08, R40 ;  /* 0x32a5706031287823 */ /* 0x000fe20000000128 */
[----:B------:R-:W3:Y:S01]  /*50f0*/  MUFU.EX2 R32, R32 ;  /* 0x0000002000207308 */ /* 0x000ee20000000800 */
[----:B--2---:R-:W-:Y:S01]  /*5100*/  FFMA.SAT R48, -R53, R0, 0.5 ;  /* 0x3f00000035307423 */ /* 0x004fe20000002100 */
[----:B------:R-:W-:Y:S01]  /*5110*/  FFMA R164, -R41, 1.925963033500011079e-08, R164 ;  /* 0x32a5706029a47823 */ /* 0x000fe200000001a4 */
[----:B------:R-:W-:Y:S01]  /*5120*/  FFMA R41, R156, R52, R33 ;  /* 0x000000349c297223 */ /* 0x000fe20000000021 */
[----:B------:R-:W-:Y:S01]  /*5130*/  SHF.L.U32 R4, R4, 0x17, RZ ;  /* 0x0000001704047819 */ /* 0x000fe200000006ff */
[----:B------:R-:W-:Y:S01]  /*5140*/  FFMA.RM R48, R48, R3, 12582913 ;  /* 0x4b40000130307423 */ /* 0x000fe20000004003 */
[----:B------:R-:W-:Y:S01]  /*5150*/  FADD R166, R163, -12583039 ;  /* 0xcb40007fa3a67421 */ /* 0x000fe20000000000 */
[----:B------:R-:W-:Y:S01]  /*5160*/  FFMA.SAT R168, -R41, R0, 0.5 ;  /* 0x3f00000029a87423 */ /* 0x000fe20000002100 */
[----:B------:R2:W-:Y:S01]  /*5170*/  MUFU.EX2 R52, R40 ;  /* 0x0000002800347308 */ /* 0x0005e20000000800 */
[----:B------:R-:W-:Y:S01]  /*5180*/  FADD R0, R48, -12583039 ;  /* 0xcb40007f30007421 */ /* 0x000fe20000000000 */
[----:B-1----:R-:W-:Y:S01]  /*5190*/  FFMA R7, R4, R7, 1 ;  /* 0x3f80000004077423 */ /* 0x002fe20000000007 */
[----:B------:R-:W-:Y:S01]  /*51a0*/  FFMA.RM R168, R168, R3, 12582913 ;  /* 0x4b400001a8a87423 */ /* 0x000fe20000004003 */
[----:B------:R-:W-:Y:S01]  /*51b0*/  FFMA R166, -R51, 1.4426950216293334961, -R166 ;  /* 0x3fb8aa3b33a67823 */ /* 0x000fe200000009a6 */
[----:B------:R-:W-:Y:S01]  /*51c0*/  FFMA R0, -R53, 1.4426950216293334961, -R0 ;  /* 0x3fb8aa3b35007823 */ /* 0x000fe20000000900 */
[----:B------:R-:W-:Y:S01]  /*51d0*/  SHF.L.U32 R3, R8, 0x17, RZ ;  /* 0x0000001708037819 */ /* 0x000fe200000006ff */
[----:B------:R-:W-:Y:S01]  /*51e0*/  IMAD.SHL.U32 R34, R34, 0x800000, RZ ;  /* 0x0080000022227824 */ /* 0x000fe200078e00ff */
[----:B------:R-:W1:Y:S01]  /*51f0*/  MUFU.EX2 R42, R42 ;  /* 0x0000002a002a7308 */ /* 0x000e620000000800 */
[----:B--2---:R-:W-:Y:S01]  /*5200*/  FADD R40, R168, -12583039 ;  /* 0xcb40007fa8287421 */ /* 0x004fe20000000000 */
[----:B------:R-:W-:Y:S01]  /*5210*/  FFMA R166, -R51, 1.925963033500011079e-08, R166 ;  /* 0x32a5706033a67823 */ /* 0x000fe200000001a6 */
[----:B------:R-:W-:Y:S01]  /*5220*/  FFMA R0, -R53, 1.925963033500011079e-08, R0 ;  /* 0x32a5706035007823 */ /* 0x000fe20000000100 */
[----:B------:R-:W-:Y:S01]  /*5230*/  IADD3 R4, R7, 0x1800000, RZ ;  /* 0x0180000007047810 */ /* 0x000fe20007ffe0ff */
[----:B------:R-:W-:Y:S01]  /*5240*/  FFMA R40, -R41, 1.4426950216293334961, -R40 ;  /* 0x3fb8aa3b29287823 */ /* 0x000fe20000000928 */
[----:B------:R-:W-:Y:S01]  /*5250*/  SHF.L.U32 R39, R39, 0x17, RZ ;  /* 0x0000001727277819 */ /* 0x000fe200000006ff */
[----:B---3--:R-:W-:Y:S01]  /*5260*/  FFMA R32, R3, R32, 1 ;  /* 0x3f80000003207423 */ /* 0x008fe20000000020 */
[----:B------:R2:W-:Y:S01]  /*5270*/  MUFU.EX2 R49, R164 ;  /* 0x000000a400317308 */ /* 0x0005e20000000800 */
[----:B------:R-:W-:Y:S01]  /*5280*/  FFMA R41, -R41, 1.925963033500011079e-08, R40 ;  /* 0x32a5706029297823 */ /* 0x000fe20000000128 */
[----:B------:R-:W-:Y:S01]  /*5290*/  FADD R40, R170, -12583039 ;  /* 0xcb40007faa287421 */ /* 0x000fe20000000000 */
[----:B------:R-:W-:Y:S01]  /*52a0*/  LOP3.LUT R4, R4, 0x7f800000, RZ, 0xc0, !PT ;  /* 0x7f80000004047812 */ /* 0x000fe200078ec0ff */
[----:B------:R-:W-:Y:S01]  /*52b0*/  FFMA R34, R34, R45, 1 ;  /* 0x3f80000022227423 */ /* 0x000fe2000000002d */
[----:B------:R-:W-:Y:S01]  /*52c0*/  SHF.L.U32 R162, R162, 0x17, RZ ;  /* 0x00000017a2a27819 */ /* 0x000fe200000006ff */
[C---:B------:R-:W-:Y:S01]  /*52d0*/  FFMA R172, -R55.reuse, 1.4426950216293334961, -R40 ;  /* 0x3fb8aa3b37ac7823 */ /* 0x040fe20000000928 */
[----:B------:R-:W-:Y:S01]  /*52e0*/  ISETP.GT.U32.AND P2, PT, R4, 0x1ffffff, PT ;  /* 0x01ffffff0400780c */ /* 0x000fe20003f44070 */
[----:B------:R-:W-:Y:S01]  /*52f0*/  MUFU.EX2 R44, R44 ;  /* 0x0000002c002c7308 */ /* 0x000fe20000000800 */
[----:B--2---:R-:W-:Y:S01]  /*5300*/  FADD R164, R54, -12583039 ;  /* 0xcb40007f36a47421 */ /* 0x004fe20000000000 */
[----:B------:R-:W-:Y:S01]  /*5310*/  FFMA R172, -R55, 1.925963033500011079e-08, R172 ;  /* 0x32a5706037ac7823 */ /* 0x000fe200000001ac */
[----:B-1----:R-:W-:Y:S01]  /*5320*/  FFMA R39, R39, R42, 1 ;  /* 0x3f80000027277423 */ /* 0x002fe2000000002a */
[----:B------:R-:W-:Y:S01]  /*5330*/  SHF.L.U32 R42, R46, 0x17, RZ ;  /* 0x000000172e2a7819 */ /* 0x000fe200000006ff */
[----:B------:R-:W-:Y:S01]  /*5340*/  FFMA R164, -R43, 1.4426950216293334961, -R164 ;  /* 0x3fb8aa3b2ba47823 */ /* 0x000fe200000009a4 */
[----:B------:R-:W-:Y:S01]  /*5350*/  IMAD.SHL.U32 R40, R5, 0x800000, RZ ;  /* 0x0080000005287824 */ /* 0x000fe200078e00ff */
[----:B------:R-:W-:Y:S01]  /*5360*/  SHF.L.U32 R6, R6, 0x17, RZ ;  /* 0x0000001706067819 */ /* 0x000fe200000006ff */
[----:B------:R-:W1:Y:S01]  /*5370*/  MUFU.EX2 R9, R9 ;  /* 0x0000000900097308 */ /* 0x000e620000000800 */
[----:B------:R-:W-:Y:S01]  /*5380*/  FFMA R164, -R43, 1.925963033500011079e-08, R164 ;  /* 0x32a570602ba47823 */ /* 0x000fe200000001a4 */
[----:B------:R-:W-:Y:S01]  /*5390*/  FFMA R42, R42, R47, 1 ;  /* 0x3f8000002a2a7423 */ /* 0x000fe2000000002f */
[----:B------:R-:W-:Y:S01]  /*53a0*/  SHF.L.U32 R47, R48, 0x17, RZ ;  /* 0x00000017302f7819 */ /* 0x000fe200000006ff */
[----:B------:R-:W-:Y:S01]  /*53b0*/  IMAD.SHL.U32 R43, R50, 0x800000, RZ ;  /* 0x00800000322b7824 */ /* 0x000fe200078e00ff */
[----:B------:R-:W-:Y:S01]  /*53c0*/  SHF.L.U32 R5, R10, 0x17, RZ ;  /* 0x000000170a057819 */ /* 0x000fe200000006ff */
[----:B------:R-:W-:Y:S01]  /*53d0*/  IMAD.SHL.U32 R46, R168, 0x800000, RZ ;  /* 0x00800000a82e7824 */ /* 0x000fe200078e00ff */
[----:B------:R-:W-:Y:S01]  /*53e0*/  SHF.L.U32 R45, R163, 0x17, RZ ;  /* 0x00000017a32d7819 */ /* 0x000fe200000006ff */
[----:B------:R-:W2:Y:S01]  /*53f0*/  MUFU.EX2 R11, R11 ;  /* 0x0000000b000b7308 */ /* 0x000ea20000000800 */
[----:B------:R-:W-:Y:S01]  /*5400*/  SHF.L.U32 R48, R54, 0x17, RZ ;  /* 0x0000001736307819 */ /* 0x000fe200000006ff */
[----:B------:R-:W-:Y:S01]  /*5410*/  BSSY B1, `(.L_x_114) ;  /* 0x000001e000017945 */ /* 0x000fe20003800000 */
[----:B------:R-:W-:-:S05]  /*5420*/  FFMA R43, R43, R52, 1 ;  /* 0x3f8000002b2b7423 */ /* 0x000fca0000000034 */
[----:B------:R-:W3:Y:S01]  /*5430*/  MUFU.EX2 R38, R38 ;  /* 0x0000002600267308 */ /* 0x000ee20000000800 */
[----:B-1----:R-:W-:-:S07]  /*5440*/  FFMA R40, R40, R9, 1 ;  /* 0x3f80000028287423 */ /* 0x002fce0000000009 */
[----:B------:R-:W1:Y:S01]  /*5450*/  MUFU.EX2 R166, R166 ;  /* 0x000000a600a67308 */ /* 0x000e620000000800 */
[----:B--2---:R-:W-:-:S07]  /*5460*/  FFMA R11, R6, R11, 1 ;  /* 0x3f800000060b7423 */ /* 0x004fce000000000b */
[----:B------:R2:W4:Y:S01]  /*5470*/  MUFU.EX2 R51, R41 ;  /* 0x0000002900337308 */ /* 0x0005220000000800 */
[----:B---3--:R-:W-:-:S07]  /*5480*/  FFMA R38, R5, R38, 1 ;  /* 0x3f80000005267423 */ /* 0x008fce0000000026 */
[----:B------:R-:W3:Y:S01]  /*5490*/  MUFU.EX2 R0, R0 ;  /* 0x0000000000007308 */ /* 0x000ee20000000800 */
[----:B--2---:R-:W-:Y:S01]  /*54a0*/  SHF.L.U32 R41, R36, 0x17, RZ ;  /* 0x0000001724297819 */ /* 0x004fe200000006ff */
[----:B-1----:R-:W-:-:S04]  /*54b0*/  FFMA R45, R45, R166, 1 ;  /* 0x3f8000002d2d7423 */ /* 0x002fc800000000a6 */
[----:B------:R-:W-:Y:S01]  /*54c0*/  FFMA R41, R41, R44, 1 ;  /* 0x3f80000029297423 */ /* 0x000fe2000000002c */
[----:B------:R-:W-:Y:S01]  /*54d0*/  FFMA R44, R162, R49, 1 ;  /* 0x3f800000a22c7423 */ /* 0x000fe20000000031 */
[----:B------:R-:W1:Y:S01]  /*54e0*/  MUFU.EX2 R3, R164 ;  /* 0x000000a400037308 */ /* 0x000e620000000800 */
[----:B------:R-:W-:Y:S01]  /*54f0*/  SHF.L.U32 R49, R170, 0x17, RZ ;  /* 0x00000017aa317819 */ /* 0x000fe200000006ff */
[----:B----4-:R-:W-:-:S06]  /*5500*/  FFMA R46, R46, R51, 1 ;  /* 0x3f8000002e2e7423 */ /* 0x010fcc0000000033 */
[----:B------:R-:W2:Y:S01]  /*5510*/  MUFU.EX2 R172, R172 ;  /* 0x000000ac00ac7308 */ /* 0x000ea20000000800 */
[----:B---3--:R-:W-:Y:S01]  /*5520*/  FFMA R47, R47, R0, 1 ;  /* 0x3f8000002f2f7423 */ /* 0x008fe20000000000 */
[----:B-1----:R-:W-:Y:S01]  /*5530*/  FFMA R48, R48, R3, 1 ;  /* 0x3f80000030307423 */ /* 0x002fe20000000003 */
[----:B--2---:R-:W-:Y:S01]  /*5540*/  FFMA R49, R49, R172, 1 ;  /* 0x3f80000031317423 */ /* 0x004fe200000000ac */
[----:B------:R-:W-:Y:S06]  /*5550*/  @P2 BRA `(.L_x_115) ;  /* 0x0000000000142947 */ /* 0x000fec0003800000 */
[----:B------:R-:W-:Y:S01]  /*5560*/  IMAD.MOV.U32 R0, RZ, RZ, R7 ;  /* 0x000000ffff007224 */ /* 0x000fe200078e0007 */
[----:B------:R-:W-:-:S07]  /*5570*/  MOV R4, 0x5590 ;  /* 0x0000559000047802 */ /* 0x000fce0000000f00 */
[----:B------:R-:W-:Y:S05]  /*5580*/  CALL.REL.NOINC `($__internal_0_$__cuda_sm20_rcp_rn_f32_slowpath) ;  /* 0x0000010400dc7944 */ /* 0x000fea0003c00000 */
[----:B------:R-:W-:Y:S01]  /*5590*/  MOV R50, R0 ;  /* 0x0000000000327202 */ /* 0x000fe20000000f00 */
[----:B------:R-:W-:Y:S06]  /*55a0*/  BRA `(.L_x_116) ;  /* 0x0000000000107947 */ /* 0x000fec0003800000 */
.L_x_115:
[----:B------:R-:W1:Y:S02]  /*55b0*/  MUFU.RCP R50, R7 ;  /* 0x0000000700327308 */ /* 0x000e640000001000 */
[----:B-1----:R-:W-:-:S04]  /*55c0*/  FFMA R0, R7, R50, -1 ;  /* 0xbf80000007007423 */ /* 0x002fc80000000032 */
[----:B------:R-:W-:-:S04]  /*55d0*/  FADD.FTZ R3, -R0, -RZ ;  /* 0x800000ff00037221 */ /* 0x000fc80000010100 */
[----:B------:R-:W-:-:S07]  /*55e0*/  FFMA R50, R50, R3, R50 ;  /* 0x0000000332327223 */ /* 0x000fce0000000032 */
.L_x_116:
[----:B------:R-:W-:Y:S05]  /*55f0*/  BSYNC B1 ;  /* 0x0000000000017941 */ /* 0x000fea0003800000 */
.L_x_114:
        /* <DEDUP_REMOVED lines=10> */
.L_x_118:
[----:B------:R-:W1:Y:S02]  /*56a0*/  MUFU.RCP R51, R40 ;  /* 0x0000002800337308 */ /* 0x000e640000001000 */
[----:B-1----:R-:W-:-:S04]  /*56b0*/  FFMA R0, R40, R51, -1 ;  /* 0xbf80000028007423 */ /* 0x002fc80000000033 */
[----:B------:R-:W-:-:S04]  /*56c0*/  FADD.FTZ R0, -R0, -RZ ;  /* 0x800000ff00007221 */ /* 0x000fc80000010100 */
[----:B------:R-:W-:-:S07]  /*56d0*/  FFMA R51, R51, R0, R51 ;  /* 0x0000000033337223 */ /* 0x000fce0000000033 */
.L_x_119:
[----:B------:R-:W-:Y:S05]  /*56e0*/  BSYNC B1 ;  /* 0x0000000000017941 */ /* 0x000fea0003800000 */
.L_x_117:
        /* <DEDUP_REMOVED lines=10> */
.L_x_121:
[----:B------:R-:W1:Y:S02]  /*5790*/  MUFU.RCP R40, R11 ;  /* 0x0000000b00287308 */ /* 0x000e640000001000 */
[----:B-1----:R-:W-:-:S04]  /*57a0*/  FFMA R0, R11, R40, -1 ;  /* 0xbf8000000b007423 */ /* 0x002fc80000000028 */
[----:B------:R-:W-:-:S04]  /*57b0*/  FADD.FTZ R3, -R0, -RZ ;  /* 0x800000ff00037221 */ /* 0x000fc80000010100 */
[----:B------:R-:W-:-:S07]  /*57c0*/  FFMA R40, R40, R3, R40 ;  /* 0x0000000328287223 */ /* 0x000fce0000000028 */
.L_x_122:
[----:B------:R-:W-:Y:S05]  /*57d0*/  BSYNC B1 ;  /* 0x0000000000017941 */ /* 0x000fea0003800000 */
.L_x_120:
        /* <DEDUP_REMOVED lines=10> */
.L_x_124:
[----:B------:R-:W1:Y:S02]  /*5880*/  MUFU.RCP R11, R32 ;  /* 0x00000020000b7308 */ /* 0x000e640000001000 */
[----:B-1----:R-:W-:-:S04]  /*5890*/  FFMA R0, R32, R11, -1 ;  /* 0xbf80000020007423 */ /* 0x002fc8000000000b */
[----:B------:R-:W-:-:S04]  /*58a0*/  FADD.FTZ R0, -R0, -RZ ;  /* 0x800000ff00007221 */ /* 0x000fc80000010100 */
[----:B------:R-:W-:-:S07]  /*58b0*/  FFMA R11, R11, R0, R11 ;  /* 0x000000000b0b7223 */ /* 0x000fce000000000b */
.L_x_125:
[----:B------:R-:W-:Y:S05]  /*58c0*/  BSYNC B1 ;  /* 0x0000000000017941 */ /* 0x000fea0003800000 */
.L_x_123:
        /* <DEDUP_REMOVED lines=10> */
.L_x_127:
[----:B------:R-:W1:Y:S02]  /*5970*/  MUFU.RCP R3, R38 ;  /* 0x0000002600037308 */ /* 0x000e640000001000 */
[----:B-1----:R-:W-:-:S04]  /*5980*/  FFMA R0, R38, R3, -1 ;  /* 0xbf80000026007423 */ /* 0x002fc80000000003 */
[----:B------:R-:W-:-:S04]  /*5990*/  FADD.FTZ R0, -R0, -RZ ;  /* 0x800000ff00007221 */ /* 0x000fc80000010100 */
[----:B------:R-:W-:-:S07]  /*59a0*/  FFMA R32, R3, R0, R3 ;  /* 0x0000000003207223 */ /* 0x000fce0000000003 */
.L_x_128:
[----:B------:R-:W-:Y:S05]  /*59b0*/  BSYNC B1 ;  /* 0x0000000000017941 */ /* 0x000fea0003800000 */
.L_x_126:
        /* <DEDUP_REMOVED lines=10> */
.L_x_130:
[----:B------:R-:W1:Y:S02]  /*5a60*/  MUFU.RCP R53, R34 ;  /* 0x0000002200357308 */ /* 0x000e640000001000 */
[----:B-1----:R-:W-:-:S04]  /*5a70*/  FFMA R0, R34, R53, -1 ;  /* 0xbf80000022007423 */ /* 0x002fc80000000035 */
[----:B------:R-:W-:-:S04]  /*5a80*/  FADD.FTZ R0, -R0, -RZ ;  /* 0x800000ff00007221 */ /* 0x000fc80000010100 */
[----:B------:R-:W-:-:S07]  /*5a90*/  FFMA R53, R53, R0, R53 ;  /* 0x0000000035357223 */ /* 0x000fce0000000035 */
.L_x_131:
[----:B------:R-:W-:Y:S05]  /*5aa0*/  BSYNC B1 ;  /* 0x0000000000017941 */ /* 0x000fea0003800000 */
.L_x_129:
        /* <DEDUP_REMOVED lines=10> */
.L_x_133:
[----:B------:R-:W1:Y:S02]  /*5b50*/  MUFU.RCP R34, R39 ;  /* 0x0000002700227308 */ /* 0x000e640000001000 */
[----:B-1----:R-:W-:-:S04]  /*5b60*/  FFMA R0, R39, R34, -1 ;  /* 0xbf80000027007423 */ /* 0x002fc80000000022 */
[----:B------:R-:W-:-:S04]  /*5b70*/  FADD.FTZ R3, -R0, -RZ ;  /* 0x800000ff00037221 */ /* 0x000fc80000010100 */
[----:B------:R-:W-:-:S07]  /*5b80*/  FFMA R34, R34, R3, R34 ;  /* 0x0000000322227223 */ /* 0x000fce0000000022 */
.L_x_134:
[----:B------:R-:W-:Y:S05]  /*5b90*/  BSYNC B1 ;  /* 0x0000000000017941 */ /* 0x000fea0003800000 */
.L_x_132:
        /* <DEDUP_REMOVED lines=10> */
.L_x_136:
[----:B------:R-:W1:Y:S02]  /*5c40*/  MUFU.RCP R0, R41 ;  /* 0x0000002900007308 */ /* 0x000e640000001000 */
[----:B-1----:R-:W-:-:S04]  /*5c50*/  FFMA R3, R41, R0, -1 ;  /* 0xbf80000029037423 */ /* 0x002fc80000000000 */
[----:B------:R-:W-:-:S04]  /*5c60*/  FADD.FTZ R3, -R3, -RZ ;  /* 0x800000ff03037221 */ /* 0x000fc80000010100 */
[----:B------:R-:W-:-:S07]  /*5c70*/  FFMA R39, R0, R3, R0 ;  /* 0x0000000300277223 */ /* 0x000fce0000000000 */
.L_x_137:
[----:B------:R-:W-:Y:S05]  /*5c80*/  BSYNC B1 ;  /* 0x0000000000017941 */ /* 0x000fea0003800000 */
.L_x_135:
        /* <DEDUP_REMOVED lines=10> */
.L_x_139:
[----:B------:R-:W1:Y:S02]  /*5d30*/  MUFU.RCP R3, R42 ;  /* 0x0000002a00037308 */ /* 0x000e640000001000 */
[----:B-1----:R-:W-:-:S04]  /*5d40*/  FFMA R0, R42, R3, -1 ;  /* 0xbf8000002a007423 */ /* 0x002fc80000000003 */
[----:B------:R-:W-:-:S04]  /*5d50*/  FADD.FTZ R0, -R0, -RZ ;  /* 0x800000ff00007221 */ /* 0x000fc80000010100 */
[----:B------:R-:W-:-:S07]  /*5d60*/  FFMA R38, R3, R0, R3 ;  /* 0x0000000003267223 */ /* 0x000fce0000000003 */
.L_x_140:
[----:B------:R-:W-:Y:S05]  /*5d70*/  BSYNC B1 ;  /* 0x0000000000017941 */ /* 0x000fea0003800000 */
.L_x_138:
        /* <DEDUP_REMOVED lines=10> */
.L_x_142:
[----:B------:R-:W1:Y:S02]  /*5e20*/  MUFU.RCP R0, R43 ;  /* 0x0000002b00007308 */ /* 0x000e640000001000 */
[----:B-1----:R-:W-:-:S04]  /*5e30*/  FFMA R3, R43, R0, -1 ;  /* 0xbf8000002b037423 */ /* 0x002fc80000000000 */
[----:B------:R-:W-:-:S04]  /*5e40*/  FADD.FTZ R3, -R3, -RZ ;  /* 0x800000ff03037221 */ /* 0x000fc80000010100 */
[----:B------:R-:W-:-:S07]  /*5e50*/  FFMA R41, R0, R3, R0 ;  /* 0x0000000300297223 */ /* 0x000fce0000000000 */
.L_x_143:
[----:B------:R-:W-:Y:S05]  /*5e60*/  BSYNC B1 ;  /* 0x0000000000017941 */ /* 0x000fea0003800000 */
.L_x_141:
        /* <DEDUP_REMOVED lines=10> */
.L_x_145:
[----:B------:R-:W1:Y:S02]  /*5f10*/  MUFU.RCP R3, R44 ;  /* 0x0000002c00037308 */ /* 0x000e640000001000 */
[----:B-1----:R-:W-:-:S04]  /*5f20*/  FFMA R0, R44, R3, -1 ;  /* 0xbf8000002c007423 */ /* 0x002fc80000000003 */
[----:B------:R-:W-:-:S04]  /*5f30*/  FADD.FTZ R0, -R0, -RZ ;  /* 0x800000ff00007221 */ /* 0x000fc80000010100 */
[----:B------:R-:W-:-:S07]  /*5f40*/  FFMA R42, R3, R0, R3 ;  /* 0x00000000032a7223 */ /* 0x000fce0000000003 */
.L_x_146:
[----:B------:R-:W-:Y:S05]  /*5f50*/  BSYNC B1 ;  /* 0x0000000000017941 */ /* 0x000fea0003800000 */
.L_x_144:
        /* <DEDUP_REMOVED lines=10> */
.L_x_148:
[----:B------:R-:W1:Y:S02]  /*6000*/  MUFU.RCP R0, R45 ;  /* 0x0000002d00007308 */ /* 0x000e640000001000 */
[----:B-1----:R-:W-:-:S04]  /*6010*/  FFMA R3, R45, R0, -1 ;  /* 0xbf8000002d037423 */ /* 0x002fc80000000000 */
[----:B------:R-:W-:-:S04]  /*6020*/  FADD.FTZ R3, -R3, -RZ ;  /* 0x800000ff03037221 */ /* 0x000fc80000010100 */
[----:B------:R-:W-:-:S07]  /*6030*/  FFMA R43, R0, R3, R0 ;  /* 0x00000003002b7223 */ /* 0x000fce0000000000 */
.L_x_149:
[----:B------:R-:W-:Y:S05]  /*6040*/  BSYNC B1 ;  /* 0x0000000000017941 */ /* 0x000fea0003800000 */
.L_x_147:
        /* <DEDUP_REMOVED lines=10> */
.L_x_151:
[----:B------:R-:W1:Y:S02]  /*60f0*/  MUFU.RCP R3, R46 ;  /* 0x0000002e00037308 */ /* 0x000e640000001000 */
[----:B-1----:R-:W-:-:S04]  /*6100*/  FFMA R0, R46, R3, -1 ;  /* 0xbf8000002e007423 */ /* 0x002fc80000000003 */
[----:B------:R-:W-:-:S04]  /*6110*/  FADD.FTZ R0, -R0, -RZ ;  /* 0x800000ff00007221 */ /* 0x000fc80000010100 */
[----:B------:R-:W-:-:S07]  /*6120*/  FFMA R44, R3, R0, R3 ;  /* 0x00000000032c7223 */ /* 0x000fce0000000003 */
.L_x_152:
[----:B------:R-:W-:Y:S05]  /*6130*/  BSYNC B1 ;  /* 0x0000000000017941 */ /* 0x000fea0003800000 */
.L_x_150:
        /* <DEDUP_REMOVED lines=10> */
.L_x_154:
[----:B------:R-:W1:Y:S02]  /*61e0*/  MUFU.RCP R0, R47 ;  /* 0x0000002f00007308 */ /* 0x000e640000001000 */
[----:B-1----:R-:W-:-:S04]  /*61f0*/  FFMA R3, R47, R0, -1 ;  /* 0xbf8000002f037423 */ /* 0x002fc80000000000 */
[----:B------:R-:W-:-:S04]  /*6200*/  FADD.FTZ R3, -R3, -RZ ;  /* 0x800000ff03037221 */ /* 0x000fc80000010100 */
[----:B------:R-:W-:-:S07]  /*6210*/  FFMA R45, R0, R3, R0 ;  /* 0x00000003002d7223 */ /* 0x000fce0000000000 */
.L_x_155:
[----:B------:R-:W-:Y:S05]  /*6220*/  BSYNC B1 ;  /* 0x0000000000017941 */ /* 0x000fea0003800000 */
.L_x_153:
        /* <DEDUP_REMOVED lines=10> */
.L_x_157:
[----:B------:R-:W1:Y:S02]  /*62d0*/  MUFU.RCP R3, R48 ;  /* 0x0000003000037308 */ /* 0x000e640000001000 */
[----:B-1----:R-:W-:-:S04]  /*62e0*/  FFMA R0, R48, R3, -1 ;  /* 0xbf80000030007423 */ /* 0x002fc80000000003 */
[----:B------:R-:W-:-:S04]  /*62f0*/  FADD.FTZ R0, -R0, -RZ ;  /* 0x800000ff00007221 */ /* 0x000fc80000010100 */
[----:B------:R-:W-:-:S07]  /*6300*/  FFMA R46, R3, R0, R3 ;  /* 0x00000000032e7223 */ /* 0x000fce0000000003 */
.L_x_158:
[----:B------:R-:W-:Y:S05]  /*6310*/  BSYNC B1 ;  /* 0x0000000000017941 */ /* 0x000fea0003800000 */
.L_x_156:
[----:B------:R-:W-:-:S05]  /*6320*/  VIADD R0, R49, 0x1800000 ;  /* 0x0180000031007836 */ /* 0x000fca0000000000 */
[----:B------:R-:W-:-:S04]  /*6330*/  LOP3.LUT R0, R0, 0x7f800000, RZ, 0xc0, !PT ;  /* 0x7f80000000007812 */ /* 0x000fc800078ec0ff */
[----:B------:R-:W-:-:S13]  /*6340*/  ISETP.GT.U32.AND P2, PT, R0, 0x1ffffff, PT ;  /* 0x01ffffff0000780c */ /* 0x000fda0003f44070 */
[----:B------:R-:W-:Y:S05]  /*6350*/  @P2 BRA `(.L_x_159) ;  /* 0x0000000000102947 */ /* 0x000fea0003800000 */
[----:B------:R-:W-:Y:S02]  /*6360*/  MOV R0, R49 ;  /* 0x0000003100007202 */ /* 0x000fe40000000f00 */
[----:B------:R-:W-:-:S07]  /*6370*/  MOV R4, 0x6390 ;  /* 0x0000639000047802 */ /* 0x000fce0000000f00 */
[----:B------:R-:W-:Y:S05]  /*6380*/  CALL.REL.NOINC `($__internal_0_$__cuda_sm20_rcp_rn_f32_slowpath) ;  /* 0x000000f8005c7944 */ /* 0x000fea0003c00000 */
[----:B------:R-:W-:Y:S05]  /*6390*/  BRA `(.L_x_160) ;  /* 0x0000000000107947 */ /* 0x000fea0003800000 */
.L_x_159:
[----:B------:R-:W1:Y:S02]  /*63a0*/  MUFU.RCP R0, R49 ;  /* 0x0000003100007308 */ /* 0x000e640000001000 */
[----:B-1----:R-:W-:-:S04]  /*63b0*/  FFMA R3, R49, R0, -1 ;  /* 0xbf80000031037423 */ /* 0x002fc80000000000 */
[----:B------:R-:W-:-:S04]  /*63c0*/  FADD.FTZ R3, -R3, -RZ ;  /* 0x800000ff03037221 */ /* 0x000fc80000010100 */
[----:B------:R-:W-:-:S07]  /*63d0*/  FFMA R0, R0, R3, R0 ;  /* 0x0000000300007223 */ /* 0x000fce0000000000 */
.L_x_160:
[----:B------:R-:W-:Y:S01]  /*63e0*/  F2FP.BF16.F32.PACK_AB R5, R11, R40 ;  /* 0x000000280b05723e */ /* 0x000fe200000010ff */
[----:B------:R-:W-:Y:S05]  /*63f0*/  WARPSYNC.ALL ;  /* 0x0000000000007948 */ /* 0x000fea0003800000 */
[----:B------:R-:W-:Y:S01]  /*6400*/  F2FP.BF16.F32.PACK_AB R4, R51, R50 ;  /* 0x000000323304723e */ /* 0x000fe200000010ff */
[----:B------:R-:W-:Y:S01]  /*6410*/  BSSY B0, `(.L_x_161) ;  /* 0x000001b000007945 */ /* 0x000fe20003800000 */
[----:B------:R-:W-:Y:S02]  /*6420*/  F2FP.BF16.F32.PACK_AB R6, R53, R32 ;  /* 0x000000203506723e */ /* 0x000fe400000010ff */
[----:B------:R-:W-:-:S02]  /*6430*/  F2FP.BF16.F32.PACK_AB R7, R39, R34 ;  /* 0x000000222707723e */ /* 0x000fc400000010ff */
[----:B------:R-:W-:Y:S02]  /*6440*/  F2FP.BF16.F32.PACK_AB R11, R0, R46 ;  /* 0x0000002e000b723e */ /* 0x000fe400000010ff */
[----:B------:R-:W-:Y:S01]  /*6450*/  F2FP.BF16.F32.PACK_AB R8, R41, R38 ;  /* 0x000000262908723e */ /* 0x000fe200000010ff */
[----:B------:R1:W-:Y:S01]  /*6460*/  STSM.16.M88.4 [R28+0x2200], R4 ;  /* 0x002200041c007844 */ /* 0x0003e20000000200 */
[----:B------:R-:W-:Y:S02]  /*6470*/  F2FP.BF16.F32.PACK_AB R9, R43, R42 ;  /* 0x0000002a2b09723e */ /* 0x000fe400000010ff */
        /* <DEDUP_REMOVED lines=13> */
[----:B------:R-:W-:Y:S02]  /*6550*/  UIADD3 UR4, UR45, 0x2200, URZ ;  /* 0x000022002d047890 */ /* 0x000fe4000fffe03f */
[----:B------:R-:W-:Y:S01]  /*6560*/  UIADD3.X UR9, URZ, UR41, URZ, UP0, !UPT ;  /* 0x000000293f097290 */ /* 0x000fe200087fe43f */
[----:B------:R-:W-:Y:S01]  /*6570*/  UMOV UR6, UR54 ;  /* 0x0000003600067c82 */ /* 0x000fe20008000000 */
[----:B------:R-:W-:-:S07]  /*6580*/  UMOV UR7, UR55 ;  /* 0x0000003700077c82 */ /* 0x000fce0008000000 */
[----:B------:R2:W-:Y:S01]  /*6590*/  UTMASTG.3D [UR4], [UR8] ;  /* 0x00000004080073b5 */ /* 0x0005e20008010000 */
[----:B------:R0:W-:Y:S01]  /*65a0*/  UTMACMDFLUSH ;  /* 0x00000000000079b7 */ /* 0x0001e20000000000 */
[----:B--2---:R-:W-:-:S04]  /*65b0*/  DEPBAR.LE SB0, 0x1 ;  /* 0x000080400000791a */ /* 0x004fc80000000000 */
.L_x_162:
[----:B------:R-:W-:Y:S05]  /*65c0*/  BSYNC B0 ;  /* 0x0000000000007941 */ /* 0x000fea0003800000 */
.L_x_161:
[----:B------:R-:W-:Y:S01]  /*65d0*/  IADD3 R32, R28, 0x2200, RZ ;  /* 0x000022001c207810 */ /* 0x000fe20007ffe0ff */
[----:B------:R-:W-:Y:S04]  /*65e0*/  BAR.SYNC.DEFER_BLOCKING 0x1, 0x100 ;  /* 0x0044000000007b1d */ /* 0x000fe80000010000 */
[----:B------:R-:W-:Y:S02]  /*65f0*/  IMAD R32, R157, 0x2, R32 ;  /* 0x000000029d207824 */ /* 0x000fe400078e0220 */
[----:B------:R-:W-:Y:S04]  /*6600*/  BSSY B0, `(.L_x_163) ;  /* 0x0000009000007945 */ /* 0x000fe80003800000 */
[----:B------:R-:W-:Y:S05]  /*6610*/  @P0 BRA `(.L_x_164) ;  /* 0x00000000001c0947 */ /* 0x000fea0003800000 */
[----:B------:R-:W-:-:S13]  /*6620*/  ISETP.NE.AND P2, PT, R160, 0x3, PT ;  /* 0x00000003a000780c */ /* 0x000fda0003f45270 */
[----:B------:R-:W-:Y:S05]  /*6630*/  @!P2 BRA `(.L_x_165) ;  /* 0x000000000004a947 */ /* 0x000fea0003800000 */
[----:B------:R-:W-:Y:S01]  /*6640*/  BPT.TRAP 0x1 ;  /* 0x000000040000795c */ /* 0x000fe20000300000 */
.L_x_165:
[----:B------:R-:W-:-:S04]  /*6650*/  ULEA UR4, UR36, UR45, 0x3 ;  /* 0x0000002d24047291 */ /* 0x000fc8000f8e183f */
[----:B------:R-:W-:-:S04]  /*6660*/  UIADD3 UR4, UR4, 0x60, URZ ;  /* 0x0000006004047890 */ /* 0x000fc8000fffe03f */
[----:B------:R-:W-:-:S09]  /*6670*/  UPRMT UR4, UR50, 0x654, UR4 ;  /* 0x0000065432047896 */ /* 0x000fd20008000004 */
[----:B------:R-:W-:Y:S03]  /*6680*/  SYNCS.ARRIVE.TRANS64.RED.A1T0 RZ, [UR4], RZ ;  /* 0x000000ffffff79a7 */ /* 0x000fe60008100404 */
.L_x_164:
[----:B------:R-:W-:Y:S05]  /*6690*/  BSYNC B0 ;  /* 0x0000000000007941 */ /* 0x000fea0003800000 */
.L_x_163:
[----:B------:R-:W-:Y:S01]  /*66a0*/  UIADD3 UR36, UR36, 0x1, URZ ;  /* 0x0000000124247890 */ /* 0x000fe2000fffe03f */
[----:B------:R-:W-:Y:S01]  /*66b0*/  BSSY B0, `(.L_x_166) ;  /* 0x0000038000007945 */ /* 0x000fe20003800000 */
[----:B------:R-:W-:Y:S02]  /*66c0*/  MOV R34, RZ ;  /* 0x000000ff00227202 */ /* 0x000fe40000000f00 */
[----:B------:R-:W-:-:S04]  /*66d0*/  UISETP.NE.AND UP0, UPT, UR36, 0x4, UPT ;  /* 0x000000042400788c */ /* 0x000fc8000bf05270 */
[----:B------:R-:W-:Y:S01]  /*66e0*/  USEL UR36, UR36, URZ, UP0 ;  /* 0x0000003f24247287 */ /* 0x000fe20008000000 */
[----:B------:R-:W-:Y:S11]  /*66f0*/  @P0 BRA `(.L_x_167) ;  /* 0x0000000000cc0947 */ /* 0x000ff60003800000 */
[----:B------:R-:W-:-:S13]  /*6700*/  ISETP.NE.AND P2, PT, R160, 0x3, PT ;  /* 0x00000003a000780c */ /* 0x000fda0003f45270 */
[----:B------:R-:W-:Y:S05]  /*6710*/  @!P2 BRA `(.L_x_168) ;  /* 0x000000000004a947 */ /* 0x000fea0003800000 */
[----:B------:R-:W-:Y:S01]  /*6720*/  BPT.TRAP 0x1 ;  /* 0x000000040000795c */ /* 0x000fe20000300000 */
.L_x_168:
[C---:B-1----:R-:W-:Y:S01]  /*6730*/  LEA R0, R12.reuse, UR45, 0x3 ;  /* 0x0000002d0c007c11 */ /* 0x042fe2000f8e18ff */
[----:B------:R-:W-:Y:S01]  /*6740*/  BSSY B1, `(.L_x_169) ;  /* 0x0000006000017945 */ /* 0x000fe20003800000 */
[----:B------:R-:W-:Y:S02]  /*6750*/  SHF.L.U32 R3, RZ, 0x1f, RZ ;  /* 0x0000001fff037819 */ /* 0x000fe400000006ff */
[----:B------:R-:W-:Y:S02]  /*6760*/  IADD3 R39, R12, 0x1, RZ ;  /* 0x000000010c277810 */ /* 0x000fe40007ffe0ff */
[----:B------:R-:W1:Y:S02]  /*6770*/  SYNCS.PHASECHK.TRANS64.TRYWAIT P2, [R0+URZ+0x40], R3 ;  /* 0x00004003000075a7 */ /* 0x000e64000804017f */
[----:B------:R-:W-:Y:S01]  /*6780*/  ISETP.NE.AND P3, PT, R39, 0x4, PT ;  /* 0x000000042700780c */ /* 0x000fe20003f65270 */
[----:B-1----:R-:W-:-:S12]  /*6790*/  @!P2 BRA `(.L_x_170) ;  /* 0x000000ec003ca947 */ /* 0x002fd80003800000 */
.L_x_615:
[----:B------:R-:W-:Y:S05]  /*67a0*/  BSYNC B1 ;  /* 0x0000000000017941 */ /* 0x000fea0003800000 */
.L_x_169:
[----:B------:R-:W-:Y:S05]  /*67b0*/  @P1 BRA `(.L_x_171) ;  /* 0x0000000000941947 */ /* 0x000fea0003800000 */
[----:B------:R-:W-:Y:S01]  /*67c0*/  LEA R14, R12, R37, 0xd ;  /* 0x000000250c0e7211 */ /* 0x000fe200078e68ff */
[----:B------:R-:W-:Y:S05]  /*67d0*/  WARPSYNC.ALL ;  /* 0x0000000000007948 */ /* 0x000fea0003800000 */
[----:B------:R-:W-:Y:S01]  /*67e0*/  IMAD R5, R157, 0x2, R14 ;  /* 0x000000029d057824 */ /* 0x000fe200078e020e */
[----:B------:R-:W1:Y:S05]  /*67f0*/  LDSM.16.M88.4 R8, [R14] ;  /* 0x000000000e08783b */ /* 0x000e6a0000000200 */
[----:B------:R-:W2:Y:S01]  /*6800*/  LDSM.16.M88.4 R4, [R5] ;  /* 0x000000000504783b */ /* 0x000ea20000000200 */
[----:B-1----:R-:W-:Y:S01]  /*6810*/  SHF.L.U32 R0, R8, 0x10, RZ ;  /* 0x0000001008007819 */ /* 0x002fe200000006ff */
[----:B------:R-:W-:Y:S01]  /*6820*/  IMAD.U32 R26, R11, 0x10000, RZ ;  /* 0x000100000b1a7824 */ /* 0x000fe200078e00ff */
[----:B------:R-:W-:-:S02]  /*6830*/  LOP3.LUT R20, R9, 0xffff0000, RZ, 0xc0, !PT ;  /* 0xffff000009147812 */ /* 0x000fc400078ec0ff */
[----:B------:R-:W-:Y:S01]  /*6840*/  SHF.L.U32 R24, R10, 0x10, RZ ;  /* 0x000000100a187819 */ /* 0x000fe200000006ff */
[----:B--2---:R-:W-:Y:S01]  /*6850*/  IMAD.U32 R44, R7, 0x10000, RZ ;  /* 0x00010000072c7824 */ /* 0x004fe200078e00ff */
[----:B------:R-:W-:Y:S01]  /*6860*/  SHF.L.U32 R36, R4, 0x10, RZ ;  /* 0x0000001004247819 */ /* 0x000fe200000006ff */
[C---:B------:R-:W-:Y:S01]  /*6870*/  FMUL R21, R155.reuse, R20 ;  /* 0x000000149b157220 */ /* 0x040fe20000400000 */
[----:B------:R-:W-:Y:S01]  /*6880*/  SHF.L.U32 R42, R6, 0x10, RZ ;  /* 0x00000010062a7819 */ /* 0x000fe200000006ff */
[C---:B------:R-:W-:Y:S01]  /*6890*/  FMUL R23, R155.reuse, R24 ;  /* 0x000000189b177220 */ /* 0x040fe20000400000 */
[----:B------:R-:W-:Y:S01]  /*68a0*/  LOP3.LUT R8, R8, 0xffff0000, RZ, 0xc0, !PT ;  /* 0xffff000008087812 */ /* 0x000fe200078ec0ff */
[----:B------:R-:W-:Y:S01]  /*68b0*/  FMUL R27, R155, R26 ;  /* 0x0000001a9b1b7220 */ /* 0x000fe20000400000 */
[----:B------:R-:W-:Y:S01]  /*68c0*/  SHF.L.U32 R12, R9, 0x10, RZ ;  /* 0x00000010090c7819 */ /* 0x000fe200000006ff */
[C---:B------:R-:W-:Y:S01]  /*68d0*/  FMUL R13, R155.reuse, R0 ;  /* 0x000000009b0d7220 */ /* 0x040fe20000400000 */
[----:B------:R-:W-:Y:S01]  /*68e0*/  LOP3.LUT R10, R10, 0xffff0000, RZ, 0xc0, !PT ;  /* 0xffff00000a0a7812 */ /* 0x000fe200078ec0ff */
        /* <DEDUP_REMOVED lines=11> */
[----:B------:R-:W-:Y:S01]  /*69a0*/  LOP3.LUT R46, R7, 0xffff0000, RZ, 0xc0, !PT ;  /* 0xffff0000072e7812 */ /* 0x000fe200078ec0ff */
[C---:B------:R-:W-:Y:S01]  /*69b0*/  FMUL R29, R155.reuse, R38 ;  /* 0x000000269b1d7220 */ /* 0x040fe20000400000 */
[C---:B------:R-:W-:Y:S01]  /*69c0*/  FMUL R20, R155.reuse, R40 ;  /* 0x000000289b147220 */ /* 0x040fe20000400000 */
[C---:B------:R-:W-:Y:S01]  /*69d0*/  FMUL R33, R155.reuse, R42 ;  /* 0x0000002a9b217220 */ /* 0x040fe20000400000 */
[C---:B------:R-:W-:Y:S01]  /*69e0*/  FMUL R24, R155.reuse, R6 ;  /* 0x000000069b187220 */ /* 0x040fe20000400000 */
[C---:B------:R-:W-:Y:S01]  /*69f0*/  FMUL R35, R155.reuse, R44 ;  /* 0x0000002c9b237220 */ /* 0x040fe20000400000 */
[----:B------:R-:W-:-:S07]  /*6a00*/  FMUL R26, R155, R46 ;  /* 0x0000002e9b1a7220 */ /* 0x000fce0000400000 */
.L_x_171:
[----:B------:R-:W-:Y:S02]  /*6a10*/  SEL R34, RZ, 0x1, P3 ;  /* 0x00000001ff227807 */ /* 0x000fe40001800000 */
[----:B------:R-:W-:-:S07]  /*6a20*/  SEL R12, R39, RZ, P3 ;  /* 0x000000ff270c7207 */ /* 0x000fce0001800000 */
.L_x_167:
[----:B------:R-:W-:Y:S05]  /*6a30*/  BSYNC B0 ;  /* 0x0000000000007941 */ /* 0x000fea0003800000 */
.L_x_166:
[----:B------:R-:W-:Y:S01]  /*6a40*/  MOV R51, 0x3bbb989d ;  /* 0x3bbb989d00337802 */ /* 0x000fe20000000f00 */
[C---:B------:R-:W-:Y:S01]  /*6a50*/  FFMA R56, R156.reuse, R56, R13 ;  /* 0x000000389c387223 */ /* 0x040fe2000000000d */
[C---:B------:R-:W-:Y:S01]  /*6a60*/  FFMA R57, R156.reuse, R57, R14 ;  /* 0x000000399c397223 */ /* 0x040fe2000000000e */
[----:B-1----:R-:W-:Y:S01]  /*6a70*/  MOV R5, 0x437c0000 ;  /* 0x437c000000057802 */ /* 0x002fe20000000f00 */
[----:B------:R-:W-:Y:S01]  /*6a80*/  FFMA R62, R156, R62, R27 ;  /* 0x0000003e9c3e7223 */ /* 0x000fe2000000001b */
[-C--:B------:R-:W-:Y:S01]  /*6a90*/  FFMA.SAT R0, -R56, R51.reuse, 0.5 ;  /* 0x3f00000038007423 */ /* 0x080fe20000002133 */
[----:B------:R-:W-:Y:S01]  /*6aa0*/  FFMA.SAT R4, -R57, R51, 0.5 ;  /* 0x3f00000039047423 */ /* 0x000fe20000002133 */
[C---:B------:R-:W-:Y:S01]  /*6ab0*/  FFMA R58, R156.reuse, R58, R15 ;  /* 0x0000003a9c3a7223 */ /* 0x040fe2000000000f */
[C---:B------:R-:W-:Y:S01]  /*6ac0*/  FFMA R60, R156.reuse, R60, R23 ;  /* 0x0000003c9c3c7223 */ /* 0x040fe20000000017 */
[----:B------:R-:W-:Y:S01]  /*6ad0*/  FFMA R64, R156, R64, R161 ;  /* 0x000000409c407223 */ /* 0x000fe200000000a1 */
[----:B------:R-:W-:Y:S01]  /*6ae0*/  FFMA.RM R0, R0, R5, 12582913 ;  /* 0x4b40000100007423 */ /* 0x000fe20000004005 */
[----:B------:R-:W-:Y:S01]  /*6af0*/  FFMA.SAT R42, -R62, R51, 0.5 ;  /* 0x3f0000003e2a7423 */ /* 0x000fe20000002133 */
[----:B------:R-:W-:Y:S01]  /*6b00*/  FFMA.RM R3, R4, R5, 12582913 ;  /* 0x4b40000104037423 */ /* 0x000fe20000004005 */
[-C--:B------:R-:W-:Y:S01]  /*6b10*/  FFMA.SAT R4, -R58, R51.reuse, 0.5 ;  /* 0x3f0000003a047423 */ /* 0x080fe20000002133 */
[-C--:B------:R-:W-:Y:S01]  /*6b20*/  FFMA.SAT R36, -R60, R51.reuse, 0.5 ;  /* 0x3f0000003c247423 */ /* 0x080fe20000002133 */
[----:B------:R-:W-:Y:S01]  /*6b30*/  FFMA.SAT R48, -R64, R51, 0.5 ;  /* 0x3f00000040307423 */ /* 0x000fe20000002133 */
[----:B------:R-:W-:Y:S01]  /*6b40*/  FADD R7, R0, -12583039 ;  /* 0xcb40007f00077421 */ /* 0x000fe20000000000 */
[-C--:B------:R-:W-:Y:S01]  /*6b50*/  FFMA.RM R42, R42, R5.reuse, 12582913 ;  /* 0x4b4000012a2a7423 */ /* 0x080fe20000004005 */
[-C--:B------:R-:W-:Y:S01]  /*6b60*/  FFMA.RM R4, R4, R5.reuse, 12582913 ;  /* 0x4b40000104047423 */ /* 0x080fe20000004005 */
[----:B------:R-:W-:Y:S01]  /*6b70*/  FFMA.RM R36, R36, R5, 12582913 ;  /* 0x4b40000124247423 */ /* 0x000fe20000004005 */
[----:B------:R-:W-:Y:S01]  /*6b80*/  FFMA R63, R156, R63, R159 ;  /* 0x0000003f9c3f7223 */ /* 0x000fe2000000009f */
[----:B------:R-:W-:Y:S01]  /*6b90*/  FFMA.RM R48, R48, R5, 12582913 ;  /* 0x4b40000130307423 */ /* 0x000fe20000004005 */
[----:B------:R-:W-:Y:S01]  /*6ba0*/  FFMA R7, -R56, 1.4426950216293334961, -R7 ;  /* 0x3fb8aa3b38077823 */ /* 0x000fe20000000907 */
[----:B------:R-:W-:Y:S01]  /*6bb0*/  FADD R8, R3, -12583039 ;  /* 0xcb40007f03087421 */ /* 0x000fe20000000000 */
[----:B------:R-:W-:Y:S01]  /*6bc0*/  FADD R39, R42, -12583039 ;  /* 0xcb40007f2a277421 */ /* 0x000fe20000000000 */
[----:B------:R-:W-:Y:S01]  /*6bd0*/  FFMA R65, R156, R65, R31 ;  /* 0x000000419c417223 */ /* 0x000fe2000000001f */
[----:B------:R-:W-:Y:S01]  /*6be0*/  FADD R9, R4, -12583039 ;  /* 0xcb40007f04097421 */ /* 0x000fe20000000000 */
[----:B------:R-:W-:Y:S01]  /*6bf0*/  FADD R11, R36, -12583039 ;  /* 0xcb40007f240b7421 */ /* 0x000fe20000000000 */
[----:B------:R-:W-:Y:S01]  /*6c00*/  FFMA.SAT R44, -R63, R51, 0.5 ;  /* 0x3f0000003f2c7423 */ /* 0x000fe20000002133 */
[----:B------:R-:W-:Y:S01]  /*6c10*/  FFMA R66, R156, R66, R29 ;  /* 0x000000429c427223 */ /* 0x000fe2000000001d */
[----:B------:R-:W-:Y:S01]  /*6c20*/  FADD R41, R48, -12583039 ;  /* 0xcb40007f30297421 */ /* 0x000fe20000000000 */
[----:B------:R-:W-:Y:S01]  /*6c30*/  FFMA R6, -R56, 1.925963033500011079e-08, R7 ;  /* 0x32a5706038067823 */ /* 0x000fe20000000107 */
[----:B------:R-:W-:Y:S01]  /*6c40*/  FFMA R8, -R57, 1.4426950216293334961, -R8 ;  /* 0x3fb8aa3b39087823 */ /* 0x000fe20000000908 */
[----:B------:R-:W-:Y:S01]  /*6c50*/  FFMA R39, -R62, 1.4426950216293334961, -R39 ;  /* 0x3fb8aa3b3e277823 */ /* 0x000fe20000000927 */
[C---:B------:R-:W-:Y:S01]  /*6c60*/  FFMA R61, R156.reuse, R61, R25 ;  /* 0x0000003d9c3d7223 */ /* 0x040fe20000000019 */
[----:B------:R-:W-:Y:S01]  /*6c70*/  FFMA.SAT R50, -R65, R51, 0.5 ;  /* 0x3f00000041327423 */ /* 0x000fe20000002133 */
[----:B------:R-:W-:Y:S01]  /*6c80*/  FFMA R70, R156, R70, R35 ;  /* 0x000000469c467223 */ /* 0x000fe20000000023 */
[----:B------:R-:W-:Y:S01]  /*6c90*/  FFMA R9, -R58, 1.4426950216293334961, -R9 ;  /* 0x3fb8aa3b3a097823 */ /* 0x000fe20000000909 */
[----:B------:R-:W-:Y:S01]  /*6ca0*/  FFMA R11, -R60, 1.4426950216293334961, -R11 ;  /* 0x3fb8aa3b3c0b7823 */ /* 0x000fe2000000090b */
[----:B------:R-:W-:Y:S01]  /*6cb0*/  FFMA.RM R44, R44, R5, 12582913 ;  /* 0x4b4000012c2c7423 */ /* 0x000fe20000004005 */
[----:B------:R-:W-:Y:S01]  /*6cc0*/  FFMA.SAT R52, -R66, R51, 0.5 ;  /* 0x3f00000042347423 */ /* 0x000fe20000002133 */
[----:B------:R-:W-:Y:S01]  /*6cd0*/  FFMA R43, -R64, 1.4426950216293334961, -R41 ;  /* 0x3fb8aa3b402b7823 */ /* 0x000fe20000000929 */
[----:B------:R-:W-:Y:S01]  /*6ce0*/  FFMA R59, R156, R59, R21 ;  /* 0x0000003b9c3b7223 */ /* 0x000fe20000000015 */
[----:B------:R-:W-:Y:S01]  /*6cf0*/  FFMA R8, -R57, 1.925963033500011079e-08, R8 ;  /* 0x32a5706039087823 */ /* 0x000fe20000000108 */
[----:B------:R-:W-:Y:S01]  /*6d00*/  FFMA R39, -R62, 1.925963033500011079e-08, R39 ;  /* 0x32a570603e277823 */ /* 0x000fe20000000127 */
[C---:B------:R-:W-:Y:S01]  /*6d10*/  FFMA R67, R156.reuse, R67, R20 ;  /* 0x000000439c437223 */ /* 0x040fe20000000014 */
[C---:B------:R-:W-:Y:S01]  /*6d20*/  FFMA R68, R156.reuse, R68, R33 ;  /* 0x000000449c447223 */ /* 0x040fe20000000021 */
[C---:B------:R-:W-:Y:S01]  /*6d30*/  FFMA R69, R156.reuse, R69, R24 ;  /* 0x000000459c457223 */ /* 0x040fe20000000018 */
[----:B------:R-:W-:Y:S01]  /*6d40*/  FFMA R71, R156, R71, R26 ;  /* 0x000000479c477223 */ /* 0x000fe2000000001a */
[----:B------:R-:W-:Y:S01]  /*6d50*/  FFMA.SAT R38, -R61, R51, 0.5 ;  /* 0x3f0000003d267423 */ /* 0x000fe20000002133 */
[----:B------:R-:W-:Y:S01]  /*6d60*/  FFMA.RM R50, R50, R5, 12582913 ;  /* 0x4b40000132327423 */ /* 0x000fe20000004005 */
[----:B------:R-:W-:Y:S01]  /*6d70*/  FFMA.SAT R62, -R70, R51, 0.5 ;  /* 0x3f000000463e7423 */ /* 0x000fe20000002133 */
[----:B------:R-:W1:Y:S01]  /*6d80*/  MUFU.EX2 R6, R6 ;  /* 0x0000000600067308 */ /* 0x000e620000000800 */
[----:B------:R-:W-:Y:S01]  /*6d90*/  FFMA R9, -R58, 1.925963033500011079e-08, R9 ;  /* 0x32a570603a097823 */ /* 0x000fe20000000109 */
[----:B------:R-:W-:Y:S01]  /*6da0*/  FFMA R11, -R60, 1.925963033500011079e-08, R11 ;  /* 0x32a570603c0b7823 */ /* 0x000fe2000000010b */
[----:B------:R-:W-:Y:S01]  /*6db0*/  FADD R46, R44, -12583039 ;  /* 0xcb40007f2c2e7421 */ /* 0x000fe20000000000 */
[----:B------:R-:W-:Y:S01]  /*6dc0*/  FFMA.RM R45, R52, R5, 12582913 ;  /* 0x4b400001342d7423 */ /* 0x000fe20000004005 */
[----:B------:R-:W-:Y:S01]  /*6dd0*/  FFMA R43, -R64, 1.925963033500011079e-08, R43 ;  /* 0x32a57060402b7823 */ /* 0x000fe2000000012b */
[-C--:B------:R-:W-:Y:S01]  /*6de0*/  FFMA.SAT R10, -R59, R51.reuse, 0.5 ;  /* 0x3f0000003b0a7423 */ /* 0x080fe20000002133 */
[-C--:B------:R-:W-:Y:S01]  /*6df0*/  FFMA.SAT R54, -R67, R51.reuse, 0.5 ;  /* 0x3f00000043367423 */ /* 0x080fe20000002133 */
[-C--:B------:R-:W-:Y:S01]  /*6e00*/  FFMA.SAT R58, -R68, R51.reuse, 0.5 ;  /* 0x3f000000443a7423 */ /* 0x080fe20000002133 */
[-C--:B------:R-:W-:Y:S01]  /*6e10*/  FFMA.SAT R60, -R69, R51.reuse, 0.5 ;  /* 0x3f000000453c7423 */ /* 0x080fe20000002133 */
[----:B------:R-:W-:Y:S01]  /*6e20*/  FFMA.SAT R64, -R71, R51, 0.5 ;  /* 0x3f00000047407423 */ /* 0x000fe20000002133 */
[-C--:B------:R-:W-:Y:S01]  /*6e30*/  FFMA.RM R38, R38, R5.reuse, 12582913 ;  /* 0x4b40000126267423 */ /* 0x080fe20000004005 */
[----:B------:R-:W-:Y:S01]  /*6e40*/  FADD R52, R50, -12583039 ;  /* 0xcb40007f32347421 */ /* 0x000fe20000000000 */
[-C--:B------:R-:W-:Y:S01]  /*6e50*/  FFMA.RM R62, R62, R5.reuse, 12582913 ;  /* 0x4b4000013e3e7423 */ /* 0x080fe20000004005 */
[----:B------:R-:W2:Y:S01]  /*6e60*/  MUFU.EX2 R8, R8 ;  /* 0x0000000800087308 */ /* 0x000ea20000000800 */
[----:B------:R-:W-:Y:S01]  /*6e70*/  FFMA R46, -R63, 1.4426950216293334961, -R46 ;  /* 0x3fb8aa3b3f2e7823 */ /* 0x000fe2000000092e */
[----:B------:R-:W-:Y:S01]  /*6e80*/  FADD R47, R45, -12583039 ;  /* 0xcb40007f2d2f7421 */ /* 0x000fe20000000000 */
[-C--:B------:R-:W-:Y:S01]  /*6e90*/  FFMA.RM R7, R10, R5.reuse, 12582913 ;  /* 0x4b4000010a077423 */ /* 0x080fe20000004005 */
[-C--:B------:R-:W-:Y:S01]  /*6ea0*/  FFMA.RM R54, R54, R5.reuse, 12582913 ;  /* 0x4b40000136367423 */ /* 0x080fe20000004005 */
[-C--:B------:R-:W-:Y:S01]  /*6eb0*/  FFMA.RM R58, R58, R5.reuse, 12582913 ;  /* 0x4b4000013a3a7423 */ /* 0x080fe20000004005 */
[-C--:B------:R-:W-:Y:S01]  /*6ec0*/  FFMA.RM R60, R60, R5.reuse, 12582913 ;  /* 0x4b4000013c3c7423 */ /* 0x080fe20000004005 */
[----:B------:R-:W-:Y:S01]  /*6ed0*/  FFMA.RM R64, R64, R5, 12582913 ;  /* 0x4b40000140407423 */ /* 0x000fe20000004005 */
[----:B------:R-:W-:Y:S01]  /*6ee0*/  FADD R40, R38, -12583039 ;  /* 0xcb40007f26287421 */ /* 0x000fe20000000000 */
[----:B------:R-:W-:Y:S01]  /*6ef0*/  FFMA R52, -R65, 1.4426950216293334961, -R52 ;  /* 0x3fb8aa3b41347823 */ /* 0x000fe20000000934 */
[----:B------:R-:W-:Y:S01]  /*6f00*/  FADD R5, R62, -12583039 ;  /* 0xcb40007f3e057421 */ /* 0x000fe20000000000 */
[----:B------:R-:W-:Y:S01]  /*6f10*/  FFMA R46, -R63, 1.925963033500011079e-08, R46 ;  /* 0x32a570603f2e7823 */ /* 0x000fe2000000012e */
[----:B------:R-:W-:Y:S01]  /*6f20*/  FFMA R47, -R66, 1.4426950216293334961, -R47 ;  /* 0x3fb8aa3b422f7823 */ /* 0x000fe2000000092f */
[----:B------:R-:W-:Y:S01]  /*6f30*/  FFMA R40, -R61, 1.4426950216293334961, -R40 ;  /* 0x3fb8aa3b3d287823 */ /* 0x000fe20000000928 */
[----:B------:R-:W-:Y:S01]  /*6f40*/  FFMA R52, -R65, 1.925963033500011079e-08, R52 ;  /* 0x32a5706041347823 */ /* 0x000fe20000000134 */
[----:B------:R-:W-:Y:S01]  /*6f50*/  FFMA R51, -R70, 1.4426950216293334961, -R5 ;  /* 0x3fb8aa3b46337823 */ /* 0x000fe20000000905 */
[----:B------:R-:W-:Y:S01]  /*6f60*/  FADD R49, R58, -12583039 ;  /* 0xcb40007f3a317421 */ /* 0x000fe20000000000 */
[----:B------:R-:W-:Y:S01]  /*6f70*/  SHF.L.U32 R5, R0, 0x17, RZ ;  /* 0x0000001700057819 */ /* 0x000fe200000006ff */
[----:B------:R-:W-:Y:S01]  /*6f80*/  FFMA R47, -R66, 1.925963033500011079e-08, R47 ;  /* 0x32a57060422f7823 */ /* 0x000fe2000000012f */
[----:B------:R-:W-:Y:S01]  /*6f90*/  FADD R10, R7, -12583039 ;  /* 0xcb40007f070a7421 */ /* 0x000fe20000000000 */
[----:B------:R-:W-:Y:S01]  /*6fa0*/  MUFU.EX2 R41, R46 ;  /* 0x0000002e00297308 */ /* 0x000fe20000000800 */
[----:B------:R-:W-:Y:S01]  /*6fb0*/  FADD R56, R54, -12583039 ;  /* 0xcb40007f36387421 */ /* 0x000fe20000000000 */
[----:B------:R-:W-:Y:S01]  /*6fc0*/  FADD R66, R64, -12583039 ;  /* 0xcb40007f40427421 */ /* 0x000fe20000000000 */
[----:B------:R-:W-:Y:S01]  /*6fd0*/  FFMA R40, -R61, 1.925963033500011079e-08, R40 ;  /* 0x32a570603d287823 */ /* 0x000fe20000000128 */
[----:B------:R-:W-:Y:S01]  /*6fe0*/  FFMA R49, -R68, 1.4426950216293334961, -R49 ;  /* 0x3fb8aa3b44317823 */ /* 0x000fe20000000931 */
[----:B------:R-:W-:-:S02]  /*6ff0*/  IMAD.SHL.U32 R3, R3, 0x800000, RZ ;  /* 0x0080000003037824 */ /* 0x000fc400078e00ff */
[----:B-1----:R-:W-:Y:S01]  /*7000*/  FFMA R5, R5, R6, 1 ;  /* 0x3f80000005057423 */ /* 0x002fe20000000006 */
[----:B------:R-:W-:Y:S01]  /*7010*/  FFMA R10, -R59, 1.4426950216293334961, -R10 ;  /* 0x3fb8aa3b3b0a7823 */ /* 0x000fe2000000090a */
[----:B------:R1:W-:Y:S01]  /*7020*/  MUFU.EX2 R46, R52 ;  /* 0x00000034002e7308 */ /* 0x0003e20000000800 */
[----:B------:R-:W-:Y:S01]  /*7030*/  FFMA R56, -R67, 1.4426950216293334961, -R56 ;  /* 0x3fb8aa3b43387823 */ /* 0x000fe20000000938 */
[----:B------:R-:W-:Y:S01]  /*7040*/  FFMA R66, -R71, 1.4426950216293334961, -R66 ;  /* 0x3fb8aa3b47427823 */ /* 0x000fe20000000942 */
[----:B------:R-:W-:Y:S01]  /*7050*/  FFMA R49, -R68, 1.925963033500011079e-08, R49 ;  /* 0x32a5706044317823 */ /* 0x000fe20000000131 */
[----:B--2---:R-:W-:Y:S01]  /*7060*/  FFMA R68, R3, R8, 1 ;  /* 0x3f80000003447423 */ /* 0x004fe20000000008 */
[----:B------:R-:W-:Y:S01]  /*7070*/  FFMA R10, -R59, 1.925963033500011079e-08, R10 ;  /* 0x32a570603b0a7823 */ /* 0x000fe2000000010a */
[----:B------:R-:W-:Y:S01]  /*7080*/  FFMA R56, -R67, 1.925963033500011079e-08, R56 ;  /* 0x32a5706043387823 */ /* 0x000fe20000000138 */
[----:B------:R-:W-:Y:S01]  /*7090*/  FFMA R51, -R70, 1.925963033500011079e-08, R51 ;  /* 0x32a5706046337823 */ /* 0x000fe20000000133 */
[----:B------:R-:W2:Y:S01]  /*70a0*/  MUFU.EX2 R40, R40 ;  /* 0x0000002800287308 */ /* 0x000ea20000000800 */
[----:B-1----:R-:W-:Y:S01]  /*70b0*/  FADD R52, R60, -12583039 ;  /* 0xcb40007f3c347421 */ /* 0x002fe20000000000 */
[----:B------:R-:W-:Y:S01]  /*70c0*/  FFMA R66, -R71, 1.925963033500011079e-08, R66 ;  /* 0x32a5706047427823 */ /* 0x000fe20000000142 */
[----:B------:R-:W-:Y:S01]  /*70d0*/  IADD3 R3, R5, 0x1800000, RZ ;  /* 0x0180000005037810 */ /* 0x000fe20007ffe0ff */
[----:B------:R-:W-:-:S02]  /*70e0*/  IMAD.SHL.U32 R53, R38, 0x800000, RZ ;  /* 0x0080000026357824 */ /* 0x000fc400078e00ff */
[C---:B------:R-:W-:Y:S01]  /*70f0*/  FFMA R52, -R69.reuse, 1.4426950216293334961, -R52 ;  /* 0x3fb8aa3b45347823 */ /* 0x040fe20000000934 */
[----:B------:R-:W-:Y:S01]  /*7100*/  SHF.L.U32 R36, R36, 0x17, RZ ;  /* 0x0000001724247819 */ /* 0x000fe200000006ff */
[----:B------:R-:W-:Y:S01]  /*7110*/  BSSY B1, `(.L_x_172) ;  /* 0x0000033000017945 */ /* 0x000fe20003800000 */
[----:B------:R-:W1:Y:S01]  /*7120*/  MUFU.EX2 R11, R11 ;  /* 0x0000000b000b7308 */ /* 0x000e620000000800 */
[----:B------:R-:W-:Y:S01]  /*7130*/  FFMA R52, -R69, 1.925963033500011079e-08, R52 ;  /* 0x32a5706045347823 */ /* 0x000fe20000000134 */
[----:B------:R-:W-:Y:S02]  /*7140*/  LOP3.LUT R3, R3, 0x7f800000, RZ, 0xc0, !PT ;  /* 0x7f80000003037812 */ /* 0x000fe400078ec0ff */
[----:B------:R-:W-:Y:S02]  /*7150*/  SHF.L.U32 R38, R48, 0x17, RZ ;  /* 0x0000001730267819 */ /* 0x000fe400000006ff */
[----:B------:R-:W-:Y:S02]  /*7160*/  ISETP.GT.U32.AND P2, PT, R3, 0x1ffffff, PT ;  /* 0x01ffffff0300780c */ /* 0x000fe40003f44070 */
[----:B------:R-:W3:Y:S01]  /*7170*/  MUFU.EX2 R43, R43 ;  /* 0x0000002b002b7308 */ /* 0x000ee20000000800 */
[----:B------:R-:W-:Y:S01]  /*7180*/  SHF.L.U32 R42, R42, 0x17, RZ ;  /* 0x000000172a2a7819 */ /* 0x000fe200000006ff */
[----:B--2---:R-:W-:Y:S01]  /*7190*/  FFMA R53, R53, R40, 1 ;  /* 0x3f80000035357423 */ /* 0x004fe20000000028 */
[----:B------:R-:W-:-:S02]  /*71a0*/  SHF.L.U32 R40, R45, 0x17, RZ ;  /* 0x000000172d287819 */ /* 0x000fc400000006ff */
[----:B------:R-:W-:Y:S02]  /*71b0*/  SHF.L.U32 R4, R4, 0x17, RZ ;  /* 0x0000001704047819 */ /* 0x000fe400000006ff */
[----:B------:R-:W-:Y:S01]  /*71c0*/  SHF.L.U32 R7, R7, 0x17, RZ ;  /* 0x0000001707077819 */ /* 0x000fe200000006ff */
[----:B------:R-:W2:Y:S01]  /*71d0*/  MUFU.EX2 R39, R39 ;  /* 0x0000002700277308 */ /* 0x000ea20000000800 */
[----:B-1----:R-:W-:Y:S01]  /*71e0*/  FFMA R57, R36, R11, 1 ;  /* 0x3f80000024397423 */ /* 0x002fe2000000000b */
[----:B------:R-:W-:-:S06]  /*71f0*/  SHF.L.U32 R45, R64, 0x17, RZ ;  /* 0x00000017402d7819 */ /* 0x000fcc00000006ff */
[----:B------:R-:W1:Y:S01]  /*7200*/  MUFU.EX2 R9, R9 ;  /* 0x0000000900097308 */ /* 0x000e620000000800 */
[----:B---3--:R-:W-:Y:S01]  /*7210*/  FFMA R38, R38, R43, 1 ;  /* 0x3f80000026267423 */ /* 0x008fe2000000002b */
[----:B------:R-:W-:-:S06]  /*7220*/  SHF.L.U32 R43, R60, 0x17, RZ ;  /* 0x000000173c2b7819 */ /* 0x000fcc00000006ff */
[----:B------:R-:W3:Y:S01]  /*7230*/  MUFU.EX2 R10, R10 ;  /* 0x0000000a000a7308 */ /* 0x000ee20000000800 */
[----:B--2---:R-:W-:Y:S01]  /*7240*/  FFMA R11, R42, R39, 1 ;  /* 0x3f8000002a0b7423 */ /* 0x004fe20000000027 */
[----:B------:R-:W-:Y:S02]  /*7250*/  IMAD.SHL.U32 R39, R50, 0x800000, RZ ;  /* 0x0080000032277824 */ /* 0x000fe400078e00ff */
[----:B------:R-:W-:Y:S02]  /*7260*/  IMAD.SHL.U32 R42, R58, 0x800000, RZ ;  /* 0x008000003a2a7824 */ /* 0x000fe400078e00ff */
[----:B------:R-:W-:Y:S02]  /*7270*/  FFMA R39, R39, R46, 1 ;  /* 0x3f80000027277423 */ /* 0x000fe4000000002e */
[----:B------:R-:W2:Y:S01]  /*7280*/  MUFU.EX2 R47, R47 ;  /* 0x0000002f002f7308 */ /* 0x000ea20000000800 */
[----:B-1----:R-:W-:-:S07]  /*7290*/  FFMA R55, R4, R9, 1 ;  /* 0x3f80000004377423 */ /* 0x002fce0000000009 */
[----:B------:R-:W-:Y:S01]  /*72a0*/  MUFU.EX2 R56, R56 ;  /* 0x0000003800387308 */ /* 0x000fe20000000800 */
[----:B---3--:R-:W-:-:S07]  /*72b0*/  FFMA R70, R7, R10, 1 ;  /* 0x3f80000007467423 */ /* 0x008fce000000000a */
[----:B------:R-:W1:Y:S01]  /*72c0*/  MUFU.EX2 R49, R49 ;  /* 0x0000003100317308 */ /* 0x000e620000000800 */
[----:B--2---:R-:W-:-:S07]  /*72d0*/  FFMA R40, R40, R47, 1 ;  /* 0x3f80000028287423 */ /* 0x004fce000000002f */
[----:B------:R2:W3:Y:S08]  /*72e0*/  MUFU.EX2 R0, R52 ;  /* 0x0000003400007308 */ /* 0x0004f00000000800 */
[----:B------:R-:W4:Y:S01]  /*72f0*/  MUFU.EX2 R51, R51 ;  /* 0x0000003300337308 */ /* 0x000f220000000800 */
[----:B--2---:R-:W-:Y:S01]  /*7300*/  SHF.L.U32 R52, R44, 0x17, RZ ;  /* 0x000000172c347819 */ /* 0x004fe200000006ff */
[----:B-1----:R-:W-:Y:S01]  /*7310*/  FFMA R42, R42, R49, 1 ;  /* 0x3f8000002a2a7423 */ /* 0x002fe20000000031 */
[----:B------:R-:W-:-:S03]  /*7320*/  SHF.L.U32 R44, R62, 0x17, RZ ;  /* 0x000000173e2c7819 */ /* 0x000fc600000006ff */
[----:B------:R-:W-:Y:S01]  /*7330*/  FFMA R52, R52, R41, 1 ;  /* 0x3f80000034347423 */ /* 0x000fe20000000029 */
[----:B------:R-:W-:Y:S01]  /*7340*/  SHF.L.U32 R41, R54, 0x17, RZ ;  /* 0x0000001736297819 */ /* 0x000fe200000006ff */
[----:B------:R-:W1:Y:S01]  /*7350*/  MUFU.EX2 R66, R66 ;  /* 0x0000004200427308 */ /* 0x000e620000000800 */
[----:B---3--:R-:W-:-:S03]  /*7360*/  FFMA R43, R43, R0, 1 ;  /* 0x3f8000002b2b7423 */ /* 0x008fc60000000000 */
[----:B------:R-:W-:Y:S01]  /*7370*/  FFMA R41, R41, R56, 1 ;  /* 0x3f80000029297423 */ /* 0x000fe20000000038 */
[----:B----4-:R-:W-:Y:S01]  /*7380*/  FFMA R44, R44, R51, 1 ;  /* 0x3f8000002c2c7423 */ /* 0x010fe20000000033 */
[----:B-1----:R-:W-:Y:S01]  /*7390*/  FFMA R45, R45, R66, 1 ;  /* 0x3f8000002d2d7423 */ /* 0x002fe20000000042 */
[----:B------:R-:W-:Y:S06]  /*73a0*/  @P2 BRA `(.L_x_173) ;  /* 0x0000000000142947 */ /* 0x000fec0003800000 */
[----:B------:R-:W-:Y:S01]  /*73b0*/  IMAD.MOV.U32 R0, RZ, RZ, R5 ;  /* 0x000000ffff007224 */ /* 0x000fe200078e0005 */
[----:B------:R-:W-:-:S07]  /*73c0*/  MOV R4, 0x73e0 ;  /* 0x000073e000047802 */ /* 0x000fce0000000f00 */
[----:B------:R-:W-:Y:S05]  /*73d0*/  CALL.REL.NOINC `($__internal_0_$__cuda_sm20_rcp_rn_f32_slowpath) ;  /* 0x000000e800487944 */ /* 0x000fea0003c00000 */
[----:B------:R-:W-:Y:S01]  /*73e0*/  MOV R46, R0 ;  /* 0x00000000002e7202 */ /* 0x000fe20000000f00 */
[----:B------:R-:W-:Y:S06]  /*73f0*/  BRA `(.L_x_174) ;  /* 0x0000000000107947 */ /* 0x000fec0003800000 */
.L_x_173:
[----:B------:R-:W1:Y:S02]  /*7400*/  MUFU.RCP R46, R5 ;  /* 0x00000005002e7308 */ /* 0x000e640000001000 */
[----:B-1----:R-:W-:-:S04]  /*7410*/  FFMA R0, R5, R46, -1 ;  /* 0xbf80000005007423 */ /* 0x002fc8000000002e */
[----:B------:R-:W-:-:S04]  /*7420*/  FADD.FTZ R3, -R0, -RZ ;  /* 0x800000ff00037221 */ /* 0x000fc80000010100 */
[----:B------:R-:W-:-:S07]  /*7430*/  FFMA R46, R46, R3, R46 ;  /* 0x000000032e2e7223 */ /* 0x000fce000000002e */
.L_x_174:
[----:B------:R-:W-:Y:S05]  /*7440*/  BSYNC B1 ;  /* 0x0000000000017941 */ /* 0x000fea0003800000 */
.L_x_172:
        /* <DEDUP_REMOVED lines=10> */
.L_x_176:
[----:B------:R-:W1:Y:S02]  /*74f0*/  MUFU.RCP R47, R68 ;  /* 0x00000044002f7308 */ /* 0x000e640000001000 */
[----:B-1----:R-:W-:-:S04]  /*7500*/  FFMA R0, R68, R47, -1 ;  /* 0xbf80000044007423 */ /* 0x002fc8000000002f */
[----:B------:R-:W-:-:S04]  /*7510*/  FADD.FTZ R0, -R0, -RZ ;  /* 0x800000ff00007221 */ /* 0x000fc80000010100 */
[----:B------:R-:W-:-:S07]  /*7520*/  FFMA R47, R47, R0, R47 ;  /* 0x000000002f2f7223 */ /* 0x000fce000000002f */
.L_x_177:
[----:B------:R-:W-:Y:S05]  /*7530*/  BSYNC B1 ;  /* 0x0000000000017941 */ /* 0x000fea0003800000 */
.L_x_175:
        /* <DEDUP_REMOVED lines=10> */
.L_x_179:
[----:B------:R-:W1:Y:S02]  /*75e0*/  MUFU.RCP R48, R55 ;  /* 0x0000003700307308 */ /* 0x000e640000001000 */
[----:B-1----:R-:W-:-:S04]  /*75f0*/  FFMA R0, R55, R48, -1 ;  /* 0xbf80000037007423 */ /* 0x002fc80000000030 */
[----:B------:R-:W-:-:S04]  /*7600*/  FADD.FTZ R3, -R0, -RZ ;  /* 0x800000ff00037221 */ /* 0x000fc80000010100 */
[----:B------:R-:W-:-:S07]  /*7610*/  FFMA R48, R48, R3, R48 ;  /* 0x0000000330307223 */ /* 0x000fce0000000030 */
.L_x_180:
[----:B------:R-:W-:Y:S05]  /*7620*/  BSYNC B1 ;  /* 0x0000000000017941 */ /* 0x000fea0003800000 */
.L_x_178:
        /* <DEDUP_REMOVED lines=10> */
.L_x_182:
[----:B------:R-:W1:Y:S02]  /*76d0*/  MUFU.RCP R49, R70 ;  /* 0x0000004600317308 */ /* 0x000e640000001000 */
[----:B-1----:R-:W-:-:S04]  /*76e0*/  FFMA R0, R70, R49, -1 ;  /* 0xbf80000046007423 */ /* 0x002fc80000000031 */
[----:B------:R-:W-:-:S04]  /*76f0*/  FADD.FTZ R0, -R0, -RZ ;  /* 0x800000ff00007221 */ /* 0x000fc80000010100 */
[----:B------:R-:W-:-:S07]  /*7700*/  FFMA R49, R49, R0, R49 ;  /* 0x0000000031317223 */ /* 0x000fce0000000031 */
.L_x_183:
[----:B------:R-:W-:Y:S05]  /*7710*/  BSYNC B1 ;  /* 0x0000000000017941 */ /* 0x000fea0003800000 */
.L_x_181:
        /* <DEDUP_REMOVED lines=10> */
.L_x_185:
[----:B------:R-:W1:Y:S02]  /*77c0*/  MUFU.RCP R50, R57 ;  /* 0x0000003900327308 */ /* 0x000e640000001000 */
[----:B-1----:R-:W-:-:S04]  /*77d0*/  FFMA R0, R57, R50, -1 ;  /* 0xbf80000039007423 */ /* 0x002fc80000000032 */
[----:B------:R-:W-:-:S04]  /*77e0*/  FADD.FTZ R3, -R0, -RZ ;  /* 0x800000ff00037221 */ /* 0x000fc80000010100 */
[----:B------:R-:W-:-:S07]  /*77f0*/  FFMA R50, R50, R3, R50 ;  /* 0x0000000332327223 */ /* 0x000fce0000000032 */
.L_x_186:
[----:B------:R-:W-:Y:S05]  /*7800*/  BSYNC B1 ;  /* 0x0000000000017941 */ /* 0x000fea0003800000 */
.L_x_184:
        /* <DEDUP_REMOVED lines=10> */
.L_x_188:
[----:B------:R-:W1:Y:S02]  /*78b0*/  MUFU.RCP R0, R53 ;  /* 0x0000003500007308 */ /* 0x000e640000001000 */
[----:B-1----:R-:W-:-:S04]  /*78c0*/  FFMA R3, R53, R0, -1 ;  /* 0xbf80000035037423 */ /* 0x002fc80000000000 */
[----:B------:R-:W-:-:S04]  /*78d0*/  FADD.FTZ R3, -R3, -RZ ;  /* 0x800000ff03037221 */ /* 0x000fc80000010100 */
[----:B------:R-:W-:-:S07]  /*78e0*/  FFMA R51, R0, R3, R0 ;  /* 0x0000000300337223 */ /* 0x000fce0000000000 */
.L_x_189:
[----:B------:R-:W-:Y:S05]  /*78f0*/  BSYNC B1 ;  /* 0x0000000000017941 */ /* 0x000fea0003800000 */
.L_x_187:
        /* <DEDUP_REMOVED lines=10> */
.L_x_191:
[----:B------:R-:W1:Y:S02]  /*79a0*/  MUFU.RCP R0, R11 ;  /* 0x0000000b00007308 */ /* 0x000e640000001000 */
[----:B-1----:R-:W-:-:S04]  /*79b0*/  FFMA R3, R11, R0, -1 ;  /* 0xbf8000000b037423 */ /* 0x002fc80000000000 */
[----:B------:R-:W-:-:S04]  /*79c0*/  FADD.FTZ R3, -R3, -RZ ;  /* 0x800000ff03037221 */ /* 0x000fc80000010100 */
[----:B------:R-:W-:-:S07]  /*79d0*/  FFMA R53, R0, R3, R0 ;  /* 0x0000000300357223 */ /* 0x000fce0000000000 */
.L_x_192:
[----:B------:R-:W-:Y:S05]  /*79e0*/  BSYNC B1 ;  /* 0x0000000000017941 */ /* 0x000fea0003800000 */
.L_x_190:
        /* <DEDUP_REMOVED lines=10> */
.L_x_194:
[----:B------:R-:W1:Y:S02]  /*7a90*/  MUFU.RCP R3, R52 ;  /* 0x0000003400037308 */ /* 0x000e640000001000 */
[----:B-1----:R-:W-:-:S04]  /*7aa0*/  FFMA R0, R52, R3, -1 ;  /* 0xbf80000034007423 */ /* 0x002fc80000000003 */
[----:B------:R-:W-:-:S04]  /*7ab0*/  FADD.FTZ R0, -R0, -RZ ;  /* 0x800000ff00007221 */ /* 0x000fc80000010100 */
[----:B------:R-:W-:-:S07]  /*7ac0*/  FFMA R54, R3, R0, R3 ;  /* 0x0000000003367223 */ /* 0x000fce0000000003 */
.L_x_195:
[----:B------:R-:W-:Y:S05]  /*7ad0*/  BSYNC B1 ;  /* 0x0000000000017941 */ /* 0x000fea0003800000 */
.L_x_193:
        /* <DEDUP_REMOVED lines=10> */
.L_x_197:
[----:B------:R-:W1:Y:S02]  /*7b80*/  MUFU.RCP R11, R38 ;  /* 0x00000026000b7308 */ /* 0x000e640000001000 */
[----:B-1----:R-:W-:-:S04]  /*7b90*/  FFMA R0, R38, R11, -1 ;  /* 0xbf80000026007423 */ /* 0x002fc8000000000b */
[----:B------:R-:W-:-:S04]  /*7ba0*/  FADD.FTZ R0, -R0, -RZ ;  /* 0x800000ff00007221 */ /* 0x000fc80000010100 */
[----:B------:R-:W-:-:S07]  /*7bb0*/  FFMA R11, R11, R0, R11 ;  /* 0x000000000b0b7223 */ /* 0x000fce000000000b */
.L_x_198:
[----:B------:R-:W-:Y:S05]  /*7bc0*/  BSYNC B1 ;  /* 0x0000000000017941 */ /* 0x000fea0003800000 */
.L_x_196:
        /* <DEDUP_REMOVED lines=10> */
.L_x_200:
[----:B------:R-:W1:Y:S02]  /*7c70*/  MUFU.RCP R38, R39 ;  /* 0x0000002700267308 */ /* 0x000e640000001000 */
[----:B-1----:R-:W-:-:S04]  /*7c80*/  FFMA R0, R39, R38, -1 ;  /* 0xbf80000027007423 */ /* 0x002fc80000000026 */
[----:B------:R-:W-:-:S04]  /*7c90*/  FADD.FTZ R3, -R0, -RZ ;  /* 0x800000ff00037221 */ /* 0x000fc80000010100 */
[----:B------:R-:W-:-:S07]  /*7ca0*/  FFMA R38, R38, R3, R38 ;  /* 0x0000000326267223 */ /* 0x000fce0000000026 */
.L_x_201:
[----:B------:R-:W-:Y:S05]  /*7cb0*/  BSYNC B1 ;  /* 0x0000000000017941 */ /* 0x000fea0003800000 */
.L_x_199:
        /* <DEDUP_REMOVED lines=10> */
.L_x_203:
[----:B------:R-:W1:Y:S02]  /*7d60*/  MUFU.RCP R39, R40 ;  /* 0x0000002800277308 */ /* 0x000e640000001000 */
[----:B-1----:R-:W-:-:S04]  /*7d70*/  FFMA R0, R40, R39, -1 ;  /* 0xbf80000028007423 */ /* 0x002fc80000000027 */
[----:B------:R-:W-:-:S04]  /*7d80*/  FADD.FTZ R0, -R0, -RZ ;  /* 0x800000ff00007221 */ /* 0x000fc80000010100 */
[----:B------:R-:W-:-:S07]  /*7d90*/  FFMA R39, R39, R0, R39 ;  /* 0x0000000027277223 */ /* 0x000fce0000000027 */
.L_x_204:
[----:B------:R-:W-:Y:S05]  /*7da0*/  BSYNC B1 ;  /* 0x0000000000017941 */ /* 0x000fea0003800000 */
.L_x_202:
        /* <DEDUP_REMOVED lines=10> */
.L_x_206:
[----:B------:R-:W1:Y:S02]  /*7e50*/  MUFU.RCP R40, R41 ;  /* 0x0000002900287308 */ /* 0x000e640000001000 */
[----:B-1----:R-:W-:-:S04]  /*7e60*/  FFMA R0, R41, R40, -1 ;  /* 0xbf80000029007423 */ /* 0x002fc80000000028 */
[----:B------:R-:W-:-:S04]  /*7e70*/  FADD.FTZ R3, -R0, -RZ ;  /* 0x800000ff00037221 */ /* 0x000fc80000010100 */
[----:B------:R-:W-:-:S07]  /*7e80*/  FFMA R40, R40, R3, R40 ;  /* 0x0000000328287223 */ /* 0x000fce0000000028 */
.L_x_207:
[----:B------:R-:W-:Y:S05]  /*7e90*/  BSYNC B1 ;  /* 0x0000000000017941 */ /* 0x000fea0003800000 */
.L_x_205:
        /* <DEDUP_REMOVED lines=10> */
.L_x_209:
[----:B------:R-:W1:Y:S02]  /*7f40*/  MUFU.RCP R41, R42 ;  /* 0x0000002a00297308 */ /* 0x000e640000001000 */
[----:B-1----:R-:W-:-:S04]  /*7f50*/  FFMA R0, R42, R41, -1 ;  /* 0xbf8000002a007423 */ /* 0x002fc80000000029 */
[----:B------:R-:W-:-:S04]  /*7f60*/  FADD.FTZ R0, -R0, -RZ ;  /* 0x800000ff00007221 */ /* 0x000fc80000010100 */
[----:B------:R-:W-:-:S07]  /*7f70*/  FFMA R41, R41, R0, R41 ;  /* 0x0000000029297223 */ /* 0x000fce0000000029 */
.L_x_210:
[----:B------:R-:W-:Y:S05]  /*7f80*/  BSYNC B1 ;  /* 0x0000000000017941 */ /* 0x000fea0003800000 */
.L_x_208:
        /* <DEDUP_REMOVED lines=10> */
.L_x_212:
[----:B------:R-:W1:Y:S02]  /*8030*/  MUFU.RCP R42, R43 ;  /* 0x0000002b002a7308 */ /* 0x000e640000001000 */
[----:B-1----:R-:W-:-:S04]  /*8040*/  FFMA R0, R43, R42, -1 ;  /* 0xbf8000002b007423 */ /* 0x002fc8000000002a */
[----:B------:R-:W-:-:S04]  /*8050*/  FADD.FTZ R3, -R0, -RZ ;  /* 0x800000ff00037221 */ /* 0x000fc80000010100 */
[----:B------:R-:W-:-:S07]  /*8060*/  FFMA R42, R42, R3, R42 ;  /* 0x000000032a2a7223 */ /* 0x000fce000000002a */
.L_x_213:
[----:B------:R-:W-:Y:S05]  /*8070*/  BSYNC B1 ;  /* 0x0000000000017941 */ /* 0x000fea0003800000 */
.L_x_211:
        /* <DEDUP_REMOVED lines=10> */
.L_x_215:
[----:B------:R-:W1:Y:S02]  /*8120*/  MUFU.RCP R43, R44 ;  /* 0x0000002c002b7308 */ /* 0x000e640000001000 */
[----:B-1----:R-:W-:-:S04]  /*8130*/  FFMA R0, R44, R43, -1 ;  /* 0xbf8000002c007423 */ /* 0x002fc8000000002b */
[----:B------:R-:W-:-:S04]  /*8140*/  FADD.FTZ R0, -R0, -RZ ;  /* 0x800000ff00007221 */ /* 0x000fc80000010100 */
[----:B------:R-:W-:-:S07]  /*8150*/  FFMA R43, R43, R0, R43 ;  /* 0x000000002b2b7223 */ /* 0x000fce000000002b */
.L_x_216:
[----:B------:R-:W-:Y:S05]  /*8160*/  BSYNC B1 ;  /* 0x0000000000017941 */ /* 0x000fea0003800000 */
.L_x_214:
        /* <DEDUP_REMOVED lines=8> */
.L_x_217:
[----:B------:R-:W1:Y:S02]  /*81f0*/  MUFU.RCP R0, R45 ;  /* 0x0000002d00007308 */ /* 0x000e640000001000 */
[----:B-1----:R-:W-:-:S04]  /*8200*/  FFMA R3, R45, R0, -1 ;  /* 0xbf8000002d037423 */ /* 0x002fc80000000000 */
[----:B------:R-:W-:-:S04]  /*8210*/  FADD.FTZ R3, -R3, -RZ ;  /* 0x800000ff03037221 */ /* 0x000fc80000010100 */
[----:B------:R-:W-:-:S07]  /*8220*/  FFMA R0, R0, R3, R0 ;  /* 0x0000000300007223 */ /* 0x000fce0000000000 */
.L_x_218:
[----:B------:R-:W-:Y:S01]  /*8230*/  F2FP.BF16.F32.PACK_AB R8, R38, R11 ;  /* 0x0000000b2608723e */ /* 0x000fe200000010ff */
[----:B------:R-:W-:Y:S05]  /*8240*/  WARPSYNC.ALL ;  /* 0x0000000000007948 */ /* 0x000fea0003800000 */
[----:B------:R-:W-:Y:S01]  /*8250*/  F2FP.BF16.F32.PACK_AB R4, R47, R46 ;  /* 0x0000002e2f04723e */ /* 0x000fe200000010ff */
[----:B------:R-:W-:Y:S01]  /*8260*/  BSSY B0, `(.L_x_219) ;  /* 0x000001b000007945 */ /* 0x000fe20003800000 */
[----:B------:R-:W-:Y:S02]  /*8270*/  F2FP.BF16.F32.PACK_AB R5, R49, R48 ;  /* 0x000000303105723e */ /* 0x000fe400000010ff */
[----:B------:R-:W-:-:S02]  /*8280*/  F2FP.BF16.F32.PACK_AB R6, R51, R50 ;  /* 0x000000323306723e */ /* 0x000fc400000010ff */
[----:B------:R-:W-:Y:S02]  /*8290*/  F2FP.BF16.F32.PACK_AB R7, R54, R53 ;  /* 0x000000353607723e */ /* 0x000fe400000010ff */
        /* <DEDUP_REMOVED lines=23> */
.L_x_220:
[----:B------:R-:W-:Y:S05]  /*8410*/  BSYNC B0 ;  /* 0x0000000000007941 */ /* 0x000fea0003800000 */
.L_x_219:
[----:B-1----:R-:W-:Y:S01]  /*8420*/  IADD3 R0, R28, 0x4200, RZ ;  /* 0x000042001c007810 */ /* 0x002fe20007ffe0ff */
[----:B------:R-:W-:Y:S04]  /*8430*/  BAR.SYNC.DEFER_BLOCKING 0x1, 0x100 ;  /* 0x0044000000007b1d */ /* 0x000fe80000010000 */
[----:B------:R-:W-:Y:S02]  /*8440*/  IMAD R11, R157, 0x2, R0 ;  /* 0x000000029d0b7824 */ /* 0x000fe400078e0200 */
[----:B------:R-:W-:Y:S04]  /*8450*/  BSSY B0, `(.L_x_221) ;  /* 0x0000009000007945 */ /* 0x000fe80003800000 */
[----:B------:R-:W-:Y:S05]  /*8460*/  @P0 BRA `(.L_x_222) ;  /* 0x00000000001c0947 */ /* 0x000fea0003800000 */
[----:B------:R-:W-:-:S13]  /*8470*/  ISETP.NE.AND P2, PT, R160, 0x3, PT ;  /* 0x00000003a000780c */ /* 0x000fda0003f45270 */
[----:B------:R-:W-:Y:S05]  /*8480*/  @!P2 BRA `(.L_x_223) ;  /* 0x000000000004a947 */ /* 0x000fea0003800000 */
[----:B------:R-:W-:Y:S01]  /*8490*/  BPT.TRAP 0x1 ;  /* 0x000000040000795c */ /* 0x000fe20000300000 */
.L_x_223:
[----:B------:R-:W-:-:S04]  /*84a0*/  ULEA UR4, UR36, UR45, 0x3 ;  /* 0x0000002d24047291 */ /* 0x000fc8000f8e183f */
[----:B------:R-:W-:-:S04]  /*84b0*/  UIADD3 UR4, UR4, 0x60, URZ ;  /* 0x0000006004047890 */ /* 0x000fc8000fffe03f */
[----:B------:R-:W-:-:S09]  /*84c0*/  UPRMT UR4, UR50, 0x654, UR4 ;  /* 0x0000065432047896 */ /* 0x000fd20008000004 */
[----:B------:R-:W-:Y:S03]  /*84d0*/  SYNCS.ARRIVE.TRANS64.RED.A1T0 RZ, [UR4], RZ ;  /* 0x000000ffffff79a7 */ /* 0x000fe60008100404 */
.L_x_222:
[----:B------:R-:W-:Y:S05]  /*84e0*/  BSYNC B0 ;  /* 0x0000000000007941 */ /* 0x000fea0003800000 */
.L_x_221:
[----:B------:R-:W-:Y:S01]  /*84f0*/  UIADD3 UR4, UR36, 0x1, URZ ;  /* 0x0000000124047890 */ /* 0x000fe2000fffe03f */
[----:B------:R-:W-:Y:S03]  /*8500*/  BSSY B0, `(.L_x_224) ;  /* 0x0000038000007945 */ /* 0x000fe60003800000 */
[----:B------:R-:W-:-:S04]  /*8510*/  UISETP.NE.AND UP0, UPT, UR4, 0x4, UPT ;  /* 0x000000040400788c */ /* 0x000fc8000bf05270 */
[----:B------:R-:W-:Y:S01]  /*8520*/  USEL UR5, UR4, URZ, UP0 ;  /* 0x0000003f04057287 */ /* 0x000fe20008000000 */
[----:B------:R-:W-:Y:S11]  /*8530*/  @P0 BRA `(.L_x_225) ;  /* 0x0000000000d00947 */ /* 0x000ff60003800000 */
[----:B------:R-:W-:-:S13]  /*8540*/  ISETP.NE.AND P2, PT, R160, 0x3, PT ;  /* 0x00000003a000780c */ /* 0x000fda0003f45270 */
[----:B------:R-:W-:Y:S05]  /*8550*/  @!P2 BRA `(.L_x_226) ;  /* 0x000000000004a947 */ /* 0x000fea0003800000 */
[----:B------:R-:W-:Y:S01]  /*8560*/  BPT.TRAP 0x1 ;  /* 0x000000040000795c */ /* 0x000fe20000300000 */
.L_x_226:
[----:B------:R-:W-:Y:S01]  /*8570*/  LEA R3, R12, UR45, 0x3 ;  /* 0x0000002d0c037c11 */ /* 0x000fe2000f8e18ff */
[----:B------:R-:W-:Y:S01]  /*8580*/  BSSY B1, `(.L_x_227) ;  /* 0x0000007000017945 */ /* 0x000fe20003800000 */
[----:B------:R-:W-:Y:S02]  /*8590*/  SHF.L.U32 R0, R34, 0x1f, RZ ;  /* 0x0000001f22007819 */ /* 0x000fe400000006ff */
[----:B------:R-:W-:Y:S02]  /*85a0*/  IADD3 R9, R12, 0x1, RZ ;  /* 0x000000010c097810 */ /* 0x000fe40007ffe0ff */
[----:B------:R-:W1:Y:S02]  /*85b0*/  SYNCS.PHASECHK.TRANS64.TRYWAIT P2, [R3+URZ+0x40], R0 ;  /* 0x00004000030075a7 */ /* 0x000e64000804017f */
[----:B------:R-:W-:-:S04]  /*85c0*/  ISETP.NE.AND P3, PT, R9, 0x4, PT ;  /* 0x000000040900780c */ /* 0x000fc80003f65270 */
[----:B------:R-:W-:Y:S01]  /*85d0*/  SEL R39, RZ, 0x1, P3 ;  /* 0x00000001ff277807 */ /* 0x000fe20001800000 */
[----:B-1----:R-:W-:Y:S08]  /*85e0*/  @!P2 BRA `(.L_x_228) ;  /* 0x000000cc00bca947 */ /* 0x002ff00003800000 */
.L_x_616:
[----:B------:R-:W-:Y:S05]  /*85f0*/  BSYNC B1 ;  /* 0x0000000000017941 */ /* 0x000fea0003800000 */
.L_x_227:
[----:B------:R-:W-:Y:S05]  /*8600*/  @P1 BRA `(.L_x_229) ;  /* 0x0000000000941947 */ /* 0x000fea0003800000 */
[----:B------:R-:W-:Y:S01]  /*8610*/  LEA R38, R12, R37, 0xd ;  /* 0x000000250c267211 */ /* 0x000fe200078e68ff */
[----:B------:R-:W-:Y:S05]  /*8620*/  WARPSYNC.ALL ;  /* 0x0000000000007948 */ /* 0x000fea0003800000 */
[----:B------:R-:W-:Y:S01]  /*8630*/  LEA R5, R157, R38, 0x1 ;  /* 0x000000269d057211 */ /* 0x000fe200078e08ff */
[----:B------:R-:W1:Y:S05]  /*8640*/  LDSM.16.M88.4 R12, [R38] ;  /* 0x00000000260c783b */ /* 0x000e6a0000000200 */
[----:B------:R-:W2:Y:S01]  /*8650*/  LDSM.16.M88.4 R4, [R5] ;  /* 0x000000000504783b */ /* 0x000ea20000000200 */
[----:B-1----:R-:W-:Y:S01]  /*8660*/  IMAD.U32 R0, R12, 0x10000, RZ ;  /* 0x000100000c007824 */ /* 0x002fe200078e00ff */
[----:B------:R-:W-:-:S02]  /*8670*/  SHF.L.U32 R20, R14, 0x10, RZ ;  /* 0x000000100e147819 */ /* 0x000fc400000006ff */
[----:B------:R-:W-:Y:S02]  /*8680*/  LOP3.LUT R24, R14, 0xffff0000, RZ, 0xc0, !PT ;  /* 0xffff00000e187812 */ /* 0x000fe400078ec0ff */
[----:B------:R-:W-:Y:S01]  /*8690*/  SHF.L.U32 R26, R15, 0x10, RZ ;  /* 0x000000100f1a7819 */ /* 0x000fe200000006ff */
[----:B--2---:R-:W-:Y:S01]  /*86a0*/  IMAD.U32 R38, R4, 0x10000, RZ ;  /* 0x0001000004267824 */ /* 0x004fe200078e00ff */
[----:B------:R-:W-:Y:S01]  /*86b0*/  SHF.L.U32 R44, R6, 0x10, RZ ;  /* 0x00000010062c7819 */ /* 0x000fe200000006ff */
[C---:B------:R-:W-:Y:S01]  /*86c0*/  FMUL R23, R155.reuse, R20 ;  /* 0x000000149b177220 */ /* 0x040fe20000400000 */
[----:B------:R-:W-:Y:S01]  /*86d0*/  LOP3.LUT R12, R12, 0xffff0000, RZ, 0xc0, !PT ;  /* 0xffff00000c0c7812 */ /* 0x000fe200078ec0ff */
[----:B------:R-:W-:Y:S01]  /*86e0*/  FMUL R25, R155, R24 ;  /* 0x000000189b197220 */ /* 0x000fe20000400000 */
[----:B------:R-:W-:Y:S01]  /*86f0*/  SHF.L.U32 R8, R13, 0x10, RZ ;  /* 0x000000100d087819 */ /* 0x000fe200000006ff */
[----:B------:R-:W-:Y:S01]  /*8700*/  FMUL R27, R155, R26 ;  /* 0x0000001a9b1b7220 */ /* 0x000fe20000400000 */
        /* <DEDUP_REMOVED lines=21> */
.L_x_229:
[----:B------:R-:W-:Y:S02]  /*8860*/  LOP3.LUT R34, R34, R39, RZ, 0x3c, !PT ;  /* 0x0000002722227212 */ /* 0x000fe400078e3cff */
[----:B------:R-:W-:-:S07]  /*8870*/  SEL R12, R9, RZ, P3 ;  /* 0x000000ff090c7207 */ /* 0x000fce0001800000 */
.L_x_225:
[----:B------:R-:W-:Y:S05]  /*8880*/  BSYNC B0 ;  /* 0x0000000000007941 */ /* 0x000fea0003800000 */
.L_x_224:
[----:B------:R-:W-:Y:S02]  /*8890*/  IMAD.MOV.U32 R58, RZ, RZ, 0x3bbb989d ;  /* 0x3bbb989dff3a7424 */ /* 0x000fe400078e00ff */
[C---:B------:R-:W-:Y:S01]  /*88a0*/  FFMA R74, R156.reuse, R74, R15 ;  /* 0x0000004a9c4a7223 */ /* 0x040fe2000000000f */
[----:B------:R-:W-:Y:S01]  /*88b0*/  MOV R59, 0x437c0000 ;  /* 0x437c0000003b7802 */ /* 0x000fe20000000f00 */
[C---:B------:R-:W-:Y:S01]  /*88c0*/  FFMA R73, R156.reuse, R73, R14 ;  /* 0x000000499c497223 */ /* 0x040fe2000000000e */
[----:B------:R-:W-:Y:S01]  /*88d0*/  FFMA R75, R156, R75, R21 ;  /* 0x0000004b9c4b7223 */ /* 0x000fe20000000015 */
[----:B------:R-:W-:Y:S01]  /*88e0*/  FFMA.SAT R5, -R74, R58, 0.5 ;  /* 0x3f0000004a057423 */ /* 0x000fe2000000213a */
[C---:B------:R-:W-:Y:S01]  /*88f0*/  FFMA R76, R156.reuse, R76, R23 ;  /* 0x0000004c9c4c7223 */ /* 0x040fe20000000017 */
[-C--:B------:R-:W-:Y:S01]  /*8900*/  FFMA.SAT R4, -R73, R58.reuse, 0.5 ;  /* 0x3f00000049047423 */ /* 0x080fe2000000213a */
[----:B------:R-:W-:Y:S01]  /*8910*/  FFMA.SAT R8, -R75, R58, 0.5 ;  /* 0x3f0000004b087423 */ /* 0x000fe2000000213a */
[-C--:B------:R-:W-:Y:S01]  /*8920*/  FFMA.RM R7, R5, R59.reuse, 12582913 ;  /* 0x4b40000105077423 */ /* 0x080fe2000000403b */
[----:B------:R-:W-:Y:S01]  /*8930*/  FFMA R72, R156, R72, R13 ;  /* 0x000000489c487223 */ /* 0x000fe2000000000d */
[-C--:B------:R-:W-:Y:S01]  /*8940*/  FFMA.RM R4, R4, R59.reuse, 12582913 ;  /* 0x4b40000104047423 */ /* 0x080fe2000000403b */
[----:B------:R-:W-:Y:S01]  /*8950*/  FFMA.RM R10, R8, R59, 12582913 ;  /* 0x4b400001080a7423 */ /* 0x000fe2000000403b */
[----:B------:R-:W-:Y:S01]  /*8960*/  FADD R5, R7, -12583039 ;  /* 0xcb40007f07057421 */ /* 0x000fe20000000000 */
[-C--:B------:R-:W-:Y:S01]  /*8970*/  FFMA.SAT R36, -R76, R58.reuse, 0.5 ;  /* 0x3f0000004c247423 */ /* 0x080fe2000000213a */
[----:B------:R-:W-:Y:S01]  /*8980*/  FADD R6, R4, -12583039 ;  /* 0xcb40007f04067421 */ /* 0x000fe20000000000 */
[----:B------:R-:W-:Y:S01]  /*8990*/  FADD R8, R10, -12583039 ;  /* 0xcb40007f0a087421 */ /* 0x000fe20000000000 */
[----:B------:R-:W-:Y:S01]  /*89a0*/  FFMA R9, -R74, 1.4426950216293334961, -R5 ;  /* 0x3fb8aa3b4a097823 */ /* 0x000fe20000000905 */
[C---:B------:R-:W-:Y:S01]  /*89b0*/  FFMA R77, R156.reuse, R77, R25 ;  /* 0x0000004d9c4d7223 */ /* 0x040fe20000000019 */
[----:B------:R-:W-:Y:S01]  /*89c0*/  FFMA R6, -R73, 1.4426950216293334961, -R6 ;  /* 0x3fb8aa3b49067823 */ /* 0x000fe20000000906 */
[----:B------:R-:W-:Y:S01]  /*89d0*/  FFMA R79, R156, R79, R159 ;  /* 0x0000004f9c4f7223 */ /* 0x000fe2000000009f */
[----:B------:R-:W-:Y:S01]  /*89e0*/  FFMA R9, -R74, 1.925963033500011079e-08, R9 ;  /* 0x32a570604a097823 */ /* 0x000fe20000000109 */
[-C--:B-1----:R-:W-:Y:S01]  /*89f0*/  FFMA.SAT R0, -R72, R58.reuse, 0.5 ;  /* 0x3f00000048007423 */ /* 0x082fe2000000213a */
[-C--:B------:R-:W-:Y:S01]  /*8a00*/  FFMA.RM R38, R36, R59.reuse, 12582913 ;  /* 0x4b40000124267423 */ /* 0x080fe2000000403b */
[----:B------:R-:W-:Y:S01]  /*8a10*/  FFMA.SAT R40, -R77, R58, 0.5 ;  /* 0x3f0000004d287423 */ /* 0x000fe2000000213a */
[----:B------:R-:W-:Y:S01]  /*8a20*/  FFMA R36, -R75, 1.4426950216293334961, -R8 ;  /* 0x3fb8aa3b4b247823 */ /* 0x000fe20000000908 */
[----:B------:R-:W-:Y:S01]  /*8a30*/  FFMA R78, R156, R78, R27 ;  /* 0x0000004e9c4e7223 */ /* 0x000fe2000000001b */
[----:B------:R1:W-:Y:S01]  /*8a40*/  MUFU.EX2 R8, R9 ;  /* 0x0000000900087308 */ /* 0x0003e20000000800 */
[----:B------:R-:W-:Y:S01]  /*8a50*/  FFMA R6, -R73, 1.925963033500011079e-08, R6 ;  /* 0x32a5706049067823 */ /* 0x000fe20000000106 */
[-C--:B------:R-:W-:Y:S01]  /*8a60*/  FFMA.RM R0, R0, R59.reuse, 12582913 ;  /* 0x4b40000100007423 */ /* 0x080fe2000000403b */
[----:B------:R-:W-:Y:S01]  /*8a70*/  FADD R39, R38, -12583039 ;  /* 0xcb40007f26277421 */ /* 0x000fe20000000000 */
[-C--:B------:R-:W-:Y:S01]  /*8a80*/  FFMA.RM R40, R40, R59.reuse, 12582913 ;  /* 0x4b40000128287423 */ /* 0x080fe2000000403b */
[----:B------:R-:W-:Y:S01]  /*8a90*/  FFMA R80, R156, R80, R161 ;  /* 0x000000509c507223 */ /* 0x000fe200000000a1 */
[----:B------:R-:W-:Y:S01]  /*8aa0*/  FFMA R36, -R75, 1.925963033500011079e-08, R36 ;  /* 0x32a570604b247823 */ /* 0x000fe20000000124 */
[-C--:B------:R-:W-:Y:S01]  /*8ab0*/  FFMA.SAT R42, -R78, R58.reuse, 0.5 ;  /* 0x3f0000004e2a7423 */ /* 0x080fe2000000213a */
[----:B------:R2:W3:Y:S01]  /*8ac0*/  MUFU.EX2 R5, R6 ;  /* 0x0000000600057308 */ /* 0x0004e20000000800 */
[-C--:B-1----:R-:W-:Y:S01]  /*8ad0*/  FFMA.SAT R9, -R79, R58.reuse, 0.5 ;  /* 0x3f0000004f097423 */ /* 0x082fe2000000213a */
[----:B------:R-:W-:Y:S01]  /*8ae0*/  FADD R3, R0, -12583039 ;  /* 0xcb40007f00037421 */ /* 0x000fe20000000000 */
[----:B------:R-:W-:Y:S01]  /*8af0*/  FFMA R41, -R76, 1.4426950216293334961, -R39 ;  /* 0x3fb8aa3b4c297823 */ /* 0x000fe20000000927 */
[----:B------:R-:W-:Y:S01]  /*8b00*/  FFMA.SAT R45, -R80, R58, 0.5 ;  /* 0x3f000000502d7423 */ /* 0x000fe2000000213a */
[-C--:B------:R-:W-:Y:S01]  /*8b10*/  FFMA.RM R44, R9, R59.reuse, 12582913 ;  /* 0x4b400001092c7423 */ /* 0x080fe2000000403b */
[----:B------:R-:W-:Y:S01]  /*8b20*/  FFMA.RM R42, R42, R59, 12582913 ;  /* 0x4b4000012a2a7423 */ /* 0x000fe2000000403b */
[----:B------:R-:W-:Y:S01]  /*8b30*/  FFMA R3, -R72, 1.4426950216293334961, -R3 ;  /* 0x3fb8aa3b48037823 */ /* 0x000fe20000000903 */
[----:B------:R1:W-:Y:S01]  /*8b40*/  MUFU.EX2 R39, R36 ;  /* 0x0000002400277308 */ /* 0x0003e20000000800 */
[----:B--2---:R-:W-:Y:S01]  /*8b50*/  FADD R6, R40, -12583039 ;  /* 0xcb40007f28067421 */ /* 0x004fe20000000000 */
[----:B------:R-:W-:Y:S01]  /*8b60*/  FFMA R81, R156, R81, R31 ;  /* 0x000000519c517223 */ /* 0x000fe2000000001f */
[----:B------:R-:W-:Y:S01]  /*8b70*/  FFMA.RM R46, R45, R59, 12582913 ;  /* 0x4b4000012d2e7423 */ /* 0x000fe2000000403b */
[----:B------:R-:W-:Y:S01]  /*8b80*/  FADD R9, R42, -12583039 ;  /* 0xcb40007f2a097421 */ /* 0x000fe20000000000 */
[C---:B------:R-:W-:Y:S01]  /*8b90*/  FFMA R6, -R77.reuse, 1.4426950216293334961, -R6 ;  /* 0x3fb8aa3b4d067823 */ /* 0x040fe20000000906 */
[C---:B------:R-:W-:Y:S01]  /*8ba0*/  FFMA R83, R156.reuse, R83, R20 ;  /* 0x000000539c537223 */ /* 0x040fe20000000014 */
[----:B------:R-:W-:Y:S01]  /*8bb0*/  FFMA R82, R156, R82, R29 ;  /* 0x000000529c527223 */ /* 0x000fe2000000001d */
[----:B------:R-:W-:Y:S01]  /*8bc0*/  FFMA R3, -R72, 1.925963033500011079e-08, R3 ;  /* 0x32a5706048037823 */ /* 0x000fe20000000103 */
[----:B-1----:R-:W-:Y:S01]  /*8bd0*/  FADD R36, R44, -12583039 ;  /* 0xcb40007f2c247421 */ /* 0x002fe20000000000 */
[----:B------:R-:W-:Y:S01]  /*8be0*/  FFMA R6, -R77, 1.925963033500011079e-08, R6 ;  /* 0x32a570604d067823 */ /* 0x000fe20000000106 */
[-C--:B------:R-:W-:Y:S01]  /*8bf0*/  FFMA.SAT R47, -R81, R58.reuse, 0.5 ;  /* 0x3f000000512f7423 */ /* 0x080fe2000000213a */
[----:B------:R-:W-:Y:S01]  /*8c00*/  FADD R45, R46, -12583039 ;  /* 0xcb40007f2e2d7421 */ /* 0x000fe20000000000 */
[----:B------:R-:W-:Y:S01]  /*8c10*/  FFMA R36, -R79, 1.4426950216293334961, -R36 ;  /* 0x3fb8aa3b4f247823 */ /* 0x000fe20000000924 */
[-C--:B------:R-:W-:Y:S01]  /*8c20*/  FFMA.SAT R49, -R83, R58.reuse, 0.5 ;  /* 0x3f00000053317423 */ /* 0x080fe2000000213a */
[----:B------:R-:W-:Y:S01]  /*8c30*/  FFMA R43, -R78, 1.4426950216293334961, -R9 ;  /* 0x3fb8aa3b4e2b7823 */ /* 0x000fe20000000909 */
[----:B------:R-:W-:Y:S01]  /*8c40*/  FFMA.SAT R48, -R82, R58, 0.5 ;  /* 0x3f00000052307423 */ /* 0x000fe2000000213a */
[----:B------:R-:W-:Y:S01]  /*8c50*/  FFMA R36, -R79, 1.925963033500011079e-08, R36 ;  /* 0x32a570604f247823 */ /* 0x000fe20000000124 */
[----:B------:R1:W-:Y:S01]  /*8c60*/  MUFU.EX2 R9, R6 ;  /* 0x0000000600097308 */ /* 0x0003e20000000800 */
[----:B------:R-:W-:Y:S01]  /*8c70*/  FFMA R84, R156, R84, R33 ;  /* 0x000000549c547223 */ /* 0x000fe20000000021 */
[-C--:B------:R-:W-:Y:S01]  /*8c80*/  FFMA.RM R52, R49, R59.reuse, 12582913 ;  /* 0x4b40000131347423 */ /* 0x080fe2000000403b */
[----:B------:R-:W-:Y:S01]  /*8c90*/  FFMA.RM R50, R48, R59, 12582913 ;  /* 0x4b40000130327423 */ /* 0x000fe2000000403b */
[C---:B------:R-:W-:Y:S01]  /*8ca0*/  FFMA R85, R156.reuse, R85, R24 ;  /* 0x000000559c557223 */ /* 0x040fe20000000018 */
[----:B------:R-:W-:Y:S01]  /*8cb0*/  FFMA R86, R156, R86, R35 ;  /* 0x000000569c567223 */ /* 0x000fe20000000023 */
[----:B------:R-:W-:Y:S01]  /*8cc0*/  FADD R54, R52, -12583039 ;  /* 0xcb40007f34367421 */ /* 0x000fe20000000000 */
[----:B------:R-:W-:Y:S01]  /*8cd0*/  FFMA R87, R156, R87, R26 ;  /* 0x000000579c577223 */ /* 0x000fe2000000001a */
[----:B------:R-:W2:Y:S01]  /*8ce0*/  MUFU.EX2 R3, R3 ;  /* 0x0000000300037308 */ /* 0x000ea20000000800 */
[-C--:B-1----:R-:W-:Y:S01]  /*8cf0*/  FFMA.RM R6, R47, R59.reuse, 12582913 ;  /* 0x4b4000012f067423 */ /* 0x082fe2000000403b */
[----:B------:R-:W-:Y:S01]  /*8d00*/  FFMA R47, -R80, 1.4426950216293334961, -R45 ;  /* 0x3fb8aa3b502f7823 */ /* 0x000fe2000000092d */
[----:B------:R-:W-:Y:S01]  /*8d10*/  FADD R49, R50, -12583039 ;  /* 0xcb40007f32317421 */ /* 0x000fe20000000000 */
[-C--:B------:R-:W-:Y:S01]  /*8d20*/  FFMA.SAT R53, -R85, R58.reuse, 0.5 ;  /* 0x3f00000055357423 */ /* 0x080fe2000000213a */
[----:B------:R-:W-:Y:S01]  /*8d30*/  FADD R48, R6, -12583039 ;  /* 0xcb40007f06307421 */ /* 0x000fe20000000000 */
[-C--:B------:R-:W-:Y:S01]  /*8d40*/  FFMA.SAT R55, -R86, R58.reuse, 0.5 ;  /* 0x3f00000056377423 */ /* 0x080fe2000000213a */
[----:B------:R-:W-:Y:S01]  /*8d50*/  FFMA R54, -R83, 1.4426950216293334961, -R54 ;  /* 0x3fb8aa3b53367823 */ /* 0x000fe20000000936 */
[----:B------:R1:W-:Y:S01]  /*8d60*/  MUFU.EX2 R45, R36 ;  /* 0x00000024002d7308 */ /* 0x0003e20000000800 */
[----:B------:R-:W-:Y:S01]  /*8d70*/  FFMA R48, -R81, 1.4426950216293334961, -R48 ;  /* 0x3fb8aa3b51307823 */ /* 0x000fe20000000930 */
[----:B------:R-:W-:Y:S01]  /*8d80*/  FFMA R49, -R82, 1.4426950216293334961, -R49 ;  /* 0x3fb8aa3b52317823 */ /* 0x000fe20000000931 */
[-C--:B------:R-:W-:Y:S01]  /*8d90*/  FFMA.RM R56, R53, R59.reuse, 12582913 ;  /* 0x4b40000135387423 */ /* 0x080fe2000000403b */
[-C--:B------:R-:W-:Y:S01]  /*8da0*/  FFMA.RM R57, R55, R59.reuse, 12582913 ;  /* 0x4b40000137397423 */ /* 0x080fe2000000403b */
[----:B------:R-:W-:Y:S01]  /*8db0*/  FFMA R48, -R81, 1.925963033500011079e-08, R48 ;  /* 0x32a5706051307823 */ /* 0x000fe20000000130 */
[----:B------:R-:W-:Y:S01]  /*8dc0*/  FFMA R54, -R83, 1.925963033500011079e-08, R54 ;  /* 0x32a5706053367823 */ /* 0x000fe20000000136 */
[----:B------:R-:W-:Y:S01]  /*8dd0*/  SHF.L.U32 R0, R0, 0x17, RZ ;  /* 0x0000001700007819 */ /* 0x000fe200000006ff */
[----:B------:R-:W-:Y:S01]  /*8de0*/  FFMA R82, -R82, 1.925963033500011079e-08, R49 ;  /* 0x32a5706052527823 */ /* 0x000fe20000000131 */
[-C--:B-1----:R-:W-:Y:S01]  /*8df0*/  FFMA.SAT R36, -R84, R58.reuse, 0.5 ;  /* 0x3f00000054247423 */ /* 0x082fe2000000213a */
[----:B------:R-:W-:Y:S01]  /*8e00*/  FFMA.SAT R58, -R87, R58, 0.5 ;  /* 0x3f000000573a7423 */ /* 0x000fe2000000213a */
[----:B------:R1:W-:Y:S01]  /*8e10*/  MUFU.EX2 R49, R48 ;  /* 0x0000003000317308 */ /* 0x0003e20000000800 */
[----:B------:R-:W-:Y:S01]  /*8e20*/  SHF.L.U32 R4, R4, 0x17, RZ ;  /* 0x0000001704047819 */ /* 0x000fe200000006ff */
[-C--:B------:R-:W-:Y:S01]  /*8e30*/  FFMA.RM R36, R36, R59.reuse, 12582913 ;  /* 0x4b40000124247423 */ /* 0x080fe2000000403b */
[----:B------:R-:W-:Y:S01]  /*8e40*/  FFMA.RM R58, R58, R59, 12582913 ;  /* 0x4b4000013a3a7423 */ /* 0x000fe2000000403b */
[----:B------:R-:W-:Y:S01]  /*8e50*/  FADD R59, R57, -12583039 ;  /* 0xcb40007f393b7421 */ /* 0x000fe20000000000 */
[----:B------:R-:W-:Y:S01]  /*8e60*/  FFMA R41, -R76, 1.925963033500011079e-08, R41 ;  /* 0x32a570604c297823 */ /* 0x000fe20000000129 */
[----:B------:R-:W-:Y:S01]  /*8e70*/  FADD R53, R36, -12583039 ;  /* 0xcb40007f24357421 */ /* 0x000fe20000000000 */
[----:B------:R-:W-:Y:S01]  /*8e80*/  FFMA R43, -R78, 1.925963033500011079e-08, R43 ;  /* 0x32a570604e2b7823 */ /* 0x000fe2000000012b */
[----:B------:R-:W-:Y:S01]  /*8e90*/  FADD R60, R58, -12583039 ;  /* 0xcb40007f3a3c7421 */ /* 0x000fe20000000000 */
[----:B-1----:R-:W-:Y:S01]  /*8ea0*/  FADD R48, R56, -12583039 ;  /* 0xcb40007f38307421 */ /* 0x002fe20000000000 */
[----:B------:R-:W-:Y:S01]  /*8eb0*/  FFMA R55, -R84, 1.4426950216293334961, -R53 ;  /* 0x3fb8aa3b54377823 */ /* 0x000fe20000000935 */
[----:B------:R-:W-:Y:S01]  /*8ec0*/  FFMA R59, -R86, 1.4426950216293334961, -R59 ;  /* 0x3fb8aa3b563b7823 */ /* 0x000fe2000000093b */
[----:B------:R2:W-:Y:S01]  /*8ed0*/  MUFU.EX2 R53, R54 ;  /* 0x0000003600357308 */ /* 0x0005e20000000800 */
[----:B------:R-:W-:Y:S01]  /*8ee0*/  FFMA R48, -R85, 1.4426950216293334961, -R48 ;  /* 0x3fb8aa3b55307823 */ /* 0x000fe20000000930 */
[----:B------:R-:W-:Y:S01]  /*8ef0*/  FFMA R60, -R87, 1.4426950216293334961, -R60 ;  /* 0x3fb8aa3b573c7823 */ /* 0x000fe2000000093c */
[----:B---3--:R-:W-:Y:S01]  /*8f00*/  FFMA R61, R4, R5, 1 ;  /* 0x3f800000043d7423 */ /* 0x008fe20000000005 */
[----:B------:R-:W-:Y:S01]  /*8f10*/  FFMA R47, -R80, 1.925963033500011079e-08, R47 ;  /* 0x32a57060502f7823 */ /* 0x000fe2000000012f */
[----:B------:R-:W-:Y:S01]  /*8f20*/  FFMA R59, -R86, 1.925963033500011079e-08, R59 ;  /* 0x32a57060563b7823 */ /* 0x000fe2000000013b */
[----:B------:R-:W-:Y:S01]  /*8f30*/  FFMA R55, -R84, 1.925963033500011079e-08, R55 ;  /* 0x32a5706054377823 */ /* 0x000fe20000000137 */
[----:B------:R-:W-:Y:S01]  /*8f40*/  FFMA R85, -R85, 1.925963033500011079e-08, R48 ;  /* 0x32a5706055557823 */ /* 0x000fe20000000130 */
[----:B------:R-:W1:Y:S01]  /*8f50*/  MUFU.EX2 R41, R41 ;  /* 0x0000002900297308 */ /* 0x000e620000000800 */
[----:B--2---:R-:W-:Y:S01]  /*8f60*/  FFMA R54, R0, R3, 1 ;  /* 0x3f80000000367423 */ /* 0x004fe20000000003 */
[----:B------:R-:W-:Y:S01]  /*8f70*/  FFMA R60, -R87, 1.925963033500011079e-08, R60 ;  /* 0x32a57060573c7823 */ /* 0x000fe2000000013c */
[----:B------:R-:W-:Y:S01]  /*8f80*/  SHF.L.U32 R38, R38, 0x17, RZ ;  /* 0x0000001726267819 */ /* 0x000fe200000006ff */
[----:B------:R-:W-:Y:S01]  /*8f90*/  IMAD.SHL.U32 R42, R42, 0x800000, RZ ;  /* 0x008000002a2a7824 */ /* 0x000fe200078e00ff */
[----:B------:R-:W-:Y:S01]  /*8fa0*/  SHF.L.U32 R40, R40, 0x17, RZ ;  /* 0x0000001728287819 */ /* 0x000fe200000006ff */
[----:B------:R-:W-:Y:S01]  /*8fb0*/  VIADD R4, R54, 0x1800000 ;  /* 0x0180000036047836 */ /* 0x000fe20000000000 */
[----:B------:R-:W-:Y:S01]  /*8fc0*/  SHF.L.U32 R44, R44, 0x17, RZ ;  /* 0x000000172c2c7819 */ /* 0x000fe200000006ff */
[----:B------:R-:W2:Y:S01]  /*8fd0*/  MUFU.EX2 R43, R43 ;  /* 0x0000002b002b7308 */ /* 0x000ea20000000800 */
[----:B------:R-:W-:Y:S01]  /*8fe0*/  SHF.L.U32 R10, R10, 0x17, RZ ;  /* 0x000000170a0a7819 */ /* 0x000fe200000006ff */
[----:B------:R-:W-:Y:S01]  /*8ff0*/  FFMA R64, R40, R9, 1 ;  /* 0x3f80000028407423 */ /* 0x000fe20000000009 */
[----:B------:R-:W-:Y:S01]  /*9000*/  LOP3.LUT R4, R4, 0x7f800000, RZ, 0xc0, !PT ;  /* 0x7f80000004047812 */ /* 0x000fe200078ec0ff */
[----:B------:R-:W-:Y:S01]  /*9010*/  IMAD.SHL.U32 R7, R7, 0x800000, RZ ;  /* 0x0080000007077824 */ /* 0x000fe200078e00ff */
[----:B------:R-:W-:Y:S01]  /*9020*/  SHF.L.U32 R46, R46, 0x17, RZ ;  /* 0x000000172e2e7819 */ /* 0x000fe200000006ff */
[----:B------:R-:W-:Y:S01]  /*9030*/  BSSY B1, `(.L_x_230) ;  /* 0x0000026000017945 */ /* 0x000fe20003800000 */
[----:B------:R-:W-:Y:S01]  /*9040*/  ISETP.GT.U32.AND P2, PT, R4, 0x1ffffff, PT ;  /* 0x01ffffff0400780c */ /* 0x000fe20003f44070 */
[----:B------:R-:W3:Y:S01]  /*9050*/  MUFU.EX2 R47, R47 ;  /* 0x0000002f002f7308 */ /* 0x000ee20000000800 */
[----:B-1----:R-:W-:Y:S01]  /*9060*/  FFMA R63, R38, R41, 1 ;  /* 0x3f800000263f7423 */ /* 0x002fe20000000029 */
[----:B------:R-:W-:Y:S01]  /*9070*/  SHF.L.U32 R6, R6, 0x17, RZ ;  /* 0x0000001706067819 */ /* 0x000fe200000006ff */
[----:B------:R-:W-:Y:S01]  /*9080*/  IMAD.SHL.U32 R41, R56, 0x800000, RZ ;  /* 0x0080000038297824 */ /* 0x000fe200078e00ff */
[----:B------:R-:W-:Y:S01]  /*9090*/  SHF.L.U32 R50, R50, 0x17, RZ ;  /* 0x0000001732327819 */ /* 0x000fe200000006ff */
[----:B------:R-:W-:Y:S01]  /*90a0*/  FFMA R66, R44, R45, 1 ;  /* 0x3f8000002c427423 */ /* 0x000fe2000000002d */
[----:B------:R-:W-:Y:S01]  /*90b0*/  SHF.L.U32 R52, R52, 0x17, RZ ;  /* 0x0000001734347819 */ /* 0x000fe200000006ff */
[----:B------:R-:W-:Y:S01]  /*90c0*/  FFMA R62, R10, R39, 1 ;  /* 0x3f8000000a3e7423 */ /* 0x000fe20000000027 */
[----:B------:R-:W1:Y:S01]  /*90d0*/  MUFU.EX2 R51, R82 ;  /* 0x0000005200337308 */ /* 0x000e620000000800 */
[----:B--2---:R-:W-:Y:S01]  /*90e0*/  FFMA R65, R42, R43, 1 ;  /* 0x3f8000002a417423 */ /* 0x004fe2000000002b */
[----:B------:R-:W-:Y:S01]  /*90f0*/  SHF.L.U32 R43, R36, 0x17, RZ ;  /* 0x00000017242b7819 */ /* 0x000fe200000006ff */
[----:B------:R-:W-:Y:S01]  /*9100*/  FFMA R68, R6, R49, 1 ;  /* 0x3f80000006447423 */ /* 0x000fe20000000031 */
[----:B------:R-:W-:Y:S01]  /*9110*/  SHF.L.U32 R40, R57, 0x17, RZ ;  /* 0x0000001739287819 */ /* 0x000fe200000006ff */
[----:B------:R-:W-:Y:S01]  /*9120*/  FFMA R56, R52, R53, 1 ;  /* 0x3f80000034387423 */ /* 0x000fe20000000035 */
[----:B------:R-:W-:-:S02]  /*9130*/  SHF.L.U32 R38, R58, 0x17, RZ ;  /* 0x000000173a267819 */ /* 0x000fc400000006ff */
[----:B------:R2:W4:Y:S01]  /*9140*/  MUFU.EX2 R48, R55 ;  /* 0x0000003700307308 */ /* 0x0005220000000800 */
[----:B---3--:R-:W-:-:S07]  /*9150*/  FFMA R67, R46, R47, 1 ;  /* 0x3f8000002e437423 */ /* 0x008fce000000002f */
[----:B------:R-:W3:Y:S01]  /*9160*/  MUFU.EX2 R0, R85 ;  /* 0x0000005500007308 */ /* 0x000ee20000000800 */
[----:B--2---:R-:W-:Y:S01]  /*9170*/  FFMA R55, R7, R8, 1 ;  /* 0x3f80000007377423 */ /* 0x004fe20000000008 */
[----:B-1----:R-:W-:-:S06]  /*9180*/  FFMA R45, R50, R51, 1 ;  /* 0x3f800000322d7423 */ /* 0x002fcc0000000033 */
[----:B------:R-:W1:Y:S01]  /*9190*/  MUFU.EX2 R59, R59 ;  /* 0x0000003b003b7308 */ /* 0x000e620000000800 */
[----:B----4-:R-:W-:-:S07]  /*91a0*/  FFMA R43, R43, R48, 1 ;  /* 0x3f8000002b2b7423 */ /* 0x010fce0000000030 */
        /* <DEDUP_REMOVED lines=8> */
[----:B------:R-:W-:Y:S01]  /*9230*/  IMAD.MOV.U32 R39, RZ, RZ, R0 ;  /* 0x000000ffff277224 */ /* 0x000fe200078e0000 */
[----:B------:R-:W-:Y:S06]  /*9240*/  BRA `(.L_x_232) ;  /* 0x0000000000107947 */ /* 0x000fec0003800000 */
.L_x_231:
[----:B------:R-:W1:Y:S02]  /*9250*/  MUFU.RCP R39, R54 ;  /* 0x0000003600277308 */ /* 0x000e640000001000 */
[----:B-1----:R-:W-:-:S04]  /*9260*/  FFMA R0, R54, R39, -1 ;  /* 0xbf80000036007423 */ /* 0x002fc80000000027 */
[----:B------:R-:W-:-:S04]  /*9270*/  FADD.FTZ R0, -R0, -RZ ;  /* 0x800000ff00007221 */ /* 0x000fc80000010100 */
[----:B------:R-:W-:-:S07]  /*9280*/  FFMA R39, R39, R0, R39 ;  /* 0x0000000027277223 */ /* 0x000fce0000000027 */
.L_x_232:
[----:B------:R-:W-:Y:S05]  /*9290*/  BSYNC B1 ;  /* 0x0000000000017941 */ /* 0x000fea0003800000 */
.L_x_230:
        /* <DEDUP_REMOVED lines=10> */
.L_x_234:
[----:B------:R-:W1:Y:S02]  /*9340*/  MUFU.RCP R42, R61 ;  /* 0x0000003d002a7308 */ /* 0x000e640000001000 */
[----:B-1----:R-:W-:-:S04]  /*9350*/  FFMA R0, R61, R42, -1 ;  /* 0xbf8000003d007423 */ /* 0x002fc8000000002a */
[----:B------:R-:W-:-:S04]  /*9360*/  FADD.FTZ R3, -R0, -RZ ;  /* 0x800000ff00037221 */ /* 0x000fc80000010100 */
[----:B------:R-:W-:-:S07]  /*9370*/  FFMA R42, R42, R3, R42 ;  /* 0x000000032a2a7223 */ /* 0x000fce000000002a */
.L_x_235:
[----:B------:R-:W-:Y:S05]  /*9380*/  BSYNC B1 ;  /* 0x0000000000017941 */ /* 0x000fea0003800000 */
.L_x_233:
        /* <DEDUP_REMOVED lines=10> */
.L_x_237:
[----:B------:R-:W1:Y:S02]  /*9430*/  MUFU.RCP R44, R55 ;  /* 0x00000037002c7308 */ /* 0x000e640000001000 */
[----:B-1----:R-:W-:-:S04]  /*9440*/  FFMA R0, R55, R44, -1 ;  /* 0xbf80000037007423 */ /* 0x002fc8000000002c */
[----:B------:R-:W-:-:S04]  /*9450*/  FADD.FTZ R3, -R0, -RZ ;  /* 0x800000ff00037221 */ /* 0x000fc80000010100 */
[----:B------:R-:W-:-:S07]  /*9460*/  FFMA R44, R44, R3, R44 ;  /* 0x000000032c2c7223 */ /* 0x000fce000000002c */
.L_x_238:
[----:B------:R-:W-:Y:S05]  /*9470*/  BSYNC B1 ;  /* 0x0000000000017941 */ /* 0x000fea0003800000 */
.L_x_236:
        /* <DEDUP_REMOVED lines=10> */
.L_x_240:
[----:B------:R-:W1:Y:S02]  /*9520*/  MUFU.RCP R47, R62 ;  /* 0x0000003e002f7308 */ /* 0x000e640000001000 */
[----:B-1----:R-:W-:-:S04]  /*9530*/  FFMA R0, R62, R47, -1 ;  /* 0xbf8000003e007423 */ /* 0x002fc8000000002f */
[----:B------:R-:W-:-:S04]  /*9540*/  FADD.FTZ R0, -R0, -RZ ;  /* 0x800000ff00007221 */ /* 0x000fc80000010100 */
[----:B------:R-:W-:-:S07]  /*9550*/  FFMA R47, R47, R0, R47 ;  /* 0x000000002f2f7223 */ /* 0x000fce000000002f */
.L_x_241:
[----:B------:R-:W-:Y:S05]  /*9560*/  BSYNC B1 ;  /* 0x0000000000017941 */ /* 0x000fea0003800000 */
.L_x_239:
        /* <DEDUP_REMOVED lines=10> */
.L_x_243:
[----:B------:R-:W1:Y:S02]  /*9610*/  MUFU.RCP R46, R63 ;  /* 0x0000003f002e7308 */ /* 0x000e640000001000 */
[----:B-1----:R-:W-:-:S04]  /*9620*/  FFMA R0, R63, R46, -1 ;  /* 0xbf8000003f007423 */ /* 0x002fc8000000002e */
[----:B------:R-:W-:-:S04]  /*9630*/  FADD.FTZ R3, -R0, -RZ ;  /* 0x800000ff00037221 */ /* 0x000fc80000010100 */
[----:B------:R-:W-:-:S07]  /*9640*/  FFMA R46, R46, R3, R46 ;  /* 0x000000032e2e7223 */ /* 0x000fce000000002e */
.L_x_244:
[----:B------:R-:W-:Y:S05]  /*9650*/  BSYNC B1 ;  /* 0x0000000000017941 */ /* 0x000fea0003800000 */
.L_x_242:
        /* <DEDUP_REMOVED lines=10> */
.L_x_246:
[----:B------:R-:W1:Y:S02]  /*9700*/  MUFU.RCP R49, R64 ;  /* 0x0000004000317308 */ /* 0x000e640000001000 */
[----:B-1----:R-:W-:-:S04]  /*9710*/  FFMA R0, R64, R49, -1 ;  /* 0xbf80000040007423 */ /* 0x002fc80000000031 */
[----:B------:R-:W-:-:S04]  /*9720*/  FADD.FTZ R0, -R0, -RZ ;  /* 0x800000ff00007221 */ /* 0x000fc80000010100 */
[----:B------:R-:W-:-:S07]  /*9730*/  FFMA R49, R49, R0, R49 ;  /* 0x0000000031317223 */ /* 0x000fce0000000031 */
.L_x_247:
[----:B------:R-:W-:Y:S05]  /*9740*/  BSYNC B1 ;  /* 0x0000000000017941 */ /* 0x000fea0003800000 */
.L_x_245:
        /* <DEDUP_REMOVED lines=10> */
.L_x_249:
[----:B------:R-:W1:Y:S02]  /*97f0*/  MUFU.RCP R48, R65 ;  /* 0x0000004100307308 */ /* 0x000e640000001000 */
[----:B-1----:R-:W-:-:S04]  /*9800*/  FFMA R0, R65, R48, -1 ;  /* 0xbf80000041007423 */ /* 0x002fc80000000030 */
[----:B------:R-:W-:-:S04]  /*9810*/  FADD.FTZ R3, -R0, -RZ ;  /* 0x800000ff00037221 */ /* 0x000fc80000010100 */
[----:B------:R-:W-:-:S07]  /*9820*/  FFMA R48, R48, R3, R48 ;  /* 0x0000000330307223 */ /* 0x000fce0000000030 */
.L_x_250:
[----:B------:R-:W-:Y:S05]  /*9830*/  BSYNC B1 ;  /* 0x0000000000017941 */ /* 0x000fea0003800000 */
.L_x_248:
        /* <DEDUP_REMOVED lines=10> */
.L_x_252:
[----:B------:R-:W1:Y:S02]  /*98e0*/  MUFU.RCP R51, R66 ;  /* 0x0000004200337308 */ /* 0x000e640000001000 */
[----:B-1----:R-:W-:-:S04]  /*98f0*/  FFMA R0, R66, R51, -1 ;  /* 0xbf80000042007423 */ /* 0x002fc80000000033 */
[----:B------:R-:W-:-:S04]  /*9900*/  FADD.FTZ R0, -R0, -RZ ;  /* 0x800000ff00007221 */ /* 0x000fc80000010100 */
[----:B------:R-:W-:-:S07]  /*9910*/  FFMA R51, R51, R0, R51 ;  /* 0x0000000033337223 */ /* 0x000fce0000000033 */
.L_x_253:
[----:B------:R-:W-:Y:S05]  /*9920*/  BSYNC B1 ;  /* 0x0000000000017941 */ /* 0x000fea0003800000 */
.L_x_251:
        /* <DEDUP_REMOVED lines=10> */
.L_x_255:
[----:B------:R-:W1:Y:S02]  /*99d0*/  MUFU.RCP R50, R67 ;  /* 0x0000004300327308 */ /* 0x000e640000001000 */
[----:B-1----:R-:W-:-:S04]  /*99e0*/  FFMA R0, R67, R50, -1 ;  /* 0xbf80000043007423 */ /* 0x002fc80000000032 */
[----:B------:R-:W-:-:S04]  /*99f0*/  FADD.FTZ R3, -R0, -RZ ;  /* 0x800000ff00037221 */ /* 0x000fc80000010100 */
[----:B------:R-:W-:-:S07]  /*9a00*/  FFMA R50, R50, R3, R50 ;  /* 0x0000000332327223 */ /* 0x000fce0000000032 */
.L_x_256:
[----:B------:R-:W-:Y:S05]  /*9a10*/  BSYNC B1 ;  /* 0x0000000000017941 */ /* 0x000fea0003800000 */
.L_x_254:
        /* <DEDUP_REMOVED lines=10> */
.L_x_258:
[----:B------:R-:W1:Y:S02]  /*9ac0*/  MUFU.RCP R53, R68 ;  /* 0x0000004400357308 */ /* 0x000e640000001000 */
[----:B-1----:R-:W-:-:S04]  /*9ad0*/  FFMA R0, R68, R53, -1 ;  /* 0xbf80000044007423 */ /* 0x002fc80000000035 */
[----:B------:R-:W-:-:S04]  /*9ae0*/  FADD.FTZ R0, -R0, -RZ ;  /* 0x800000ff00007221 */ /* 0x000fc80000010100 */
[----:B------:R-:W-:-:S07]  /*9af0*/  FFMA R53, R53, R0, R53 ;  /* 0x0000000035357223 */ /* 0x000fce0000000035 */
.L_x_259:
[----:B------:R-:W-:Y:S05]  /*9b00*/  BSYNC B1 ;  /* 0x0000000000017941 */ /* 0x000fea0003800000 */
.L_x_257:
        /* <DEDUP_REMOVED lines=10> */
.L_x_261:
[----:B------:R-:W1:Y:S02]  /*9bb0*/  MUFU.RCP R52, R45 ;  /* 0x0000002d00347308 */ /* 0x000e640000001000 */
[----:B-1----:R-:W-:-:S04]  /*9bc0*/  FFMA R0, R45, R52, -1 ;  /* 0xbf8000002d007423 */ /* 0x002fc80000000034 */
[----:B------:R-:W-:-:S04]  /*9bd0*/  FADD.FTZ R3, -R0, -RZ ;  /* 0x800000ff00037221 */ /* 0x000fc80000010100 */
[----:B------:R-:W-:-:S07]  /*9be0*/  FFMA R52, R52, R3, R52 ;  /* 0x0000000334347223 */ /* 0x000fce0000000034 */
.L_x_262:
[----:B------:R-:W-:Y:S05]  /*9bf0*/  BSYNC B1 ;  /* 0x0000000000017941 */ /* 0x000fea0003800000 */
.L_x_260:
        /* <DEDUP_REMOVED lines=10> */
.L_x_264:
[----:B------:R-:W1:Y:S02]  /*9ca0*/  MUFU.RCP R45, R56 ;  /* 0x00000038002d7308 */ /* 0x000e640000001000 */
[----:B-1----:R-:W-:-:S04]  /*9cb0*/  FFMA R0, R56, R45, -1 ;  /* 0xbf80000038007423 */ /* 0x002fc8000000002d */
[----:B------:R-:W-:-:S04]  /*9cc0*/  FADD.FTZ R0, -R0, -RZ ;  /* 0x800000ff00007221 */ /* 0x000fc80000010100 */
[----:B------:R-:W-:-:S07]  /*9cd0*/  FFMA R45, R45, R0, R45 ;  /* 0x000000002d2d7223 */ /* 0x000fce000000002d */
.L_x_265:
[----:B------:R-:W-:Y:S05]  /*9ce0*/  BSYNC B1 ;  /* 0x0000000000017941 */ /* 0x000fea0003800000 */
.L_x_263:
        /* <DEDUP_REMOVED lines=10> */
.L_x_267:
[----:B------:R-:W1:Y:S02]  /*9d90*/  MUFU.RCP R54, R43 ;  /* 0x0000002b00367308 */ /* 0x000e640000001000 */
[----:B-1----:R-:W-:-:S04]  /*9da0*/  FFMA R0, R43, R54, -1 ;  /* 0xbf8000002b007423 */ /* 0x002fc80000000036 */
[----:B------:R-:W-:-:S04]  /*9db0*/  FADD.FTZ R3, -R0, -RZ ;  /* 0x800000ff00037221 */ /* 0x000fc80000010100 */
[----:B------:R-:W-:-:S07]  /*9dc0*/  FFMA R54, R54, R3, R54 ;  /* 0x0000000336367223 */ /* 0x000fce0000000036 */
.L_x_268:
[----:B------:R-:W-:Y:S05]  /*9dd0*/  BSYNC B1 ;  /* 0x0000000000017941 */ /* 0x000fea0003800000 */
.L_x_266:
        /* <DEDUP_REMOVED lines=10> */
.L_x_270:
[----:B------:R-:W1:Y:S02]  /*9e80*/  MUFU.RCP R0, R41 ;  /* 0x0000002900007308 */ /* 0x000e640000001000 */
[----:B-1----:R-:W-:-:S04]  /*9e90*/  FFMA R3, R41, R0, -1 ;  /* 0xbf80000029037423 */ /* 0x002fc80000000000 */
[----:B------:R-:W-:-:S04]  /*9ea0*/  FADD.FTZ R3, -R3, -RZ ;  /* 0x800000ff03037221 */ /* 0x000fc80000010100 */
[----:B------:R-:W-:-:S07]  /*9eb0*/  FFMA R43, R0, R3, R0 ;  /* 0x00000003002b7223 */ /* 0x000fce0000000000 */
.L_x_271:
[----:B------:R-:W-:Y:S05]  /*9ec0*/  BSYNC B1 ;  /* 0x0000000000017941 */ /* 0x000fea0003800000 */
.L_x_269:
        /* <DEDUP_REMOVED lines=10> */
.L_x_273:
[----:B------:R-:W1:Y:S02]  /*9f70*/  MUFU.RCP R55, R40 ;  /* 0x0000002800377308 */ /* 0x000e640000001000 */
[----:B-1----:R-:W-:-:S04]  /*9f80*/  FFMA R0, R40, R55, -1 ;  /* 0xbf80000028007423 */ /* 0x002fc80000000037 */
[----:B------:R-:W-:-:S04]  /*9f90*/  FADD.FTZ R0, -R0, -RZ ;  /* 0x800000ff00007221 */ /* 0x000fc80000010100 */
[----:B------:R-:W-:-:S07]  /*9fa0*/  FFMA R55, R55, R0, R55 ;  /* 0x0000000037377223 */ /* 0x000fce0000000037 */
.L_x_274:
[----:B------:R-:W-:Y:S05]  /*9fb0*/  BSYNC B1 ;  /* 0x0000000000017941 */ /* 0x000fea0003800000 */
.L_x_272:
[----:B------:R-:W-:-:S04]  /*9fc0*/  IADD3 R0, R38, 0x1800000, RZ ;  /* 0x0180000026007810 */ /* 0x000fc80007ffe0ff */
[----:B------:R-:W-:-:S04]  /*9fd0*/  LOP3.LUT R0, R0, 0x7f800000, RZ, 0xc0, !PT ;  /* 0x7f80000000007812 */ /* 0x000fc800078ec0ff */
[----:B------:R-:W-:-:S13]  /*9fe0*/  ISETP.GT.U32.AND P2, PT, R0, 0x1ffffff, PT ;  /* 0x01ffffff0000780c */ /* 0x000fda0003f44070 */
[----:B------:R-:W-:Y:S05]  /*9ff0*/  @P2 BRA `(.L_x_275) ;  /* 0x0000000000102947 */ /* 0x000fea0003800000 */
[----:B------:R-:W-:Y:S02]  /*a000*/  MOV R0, R38 ;  /* 0x0000002600007202 */ /* 0x000fe40000000f00 */
[----:B------:R-:W-:-:S07]  /*a010*/  MOV R4, 0xa030 ;  /* 0x0000a03000047802 */ /* 0x000fce0000000f00 */
[----:B------:R-:W-:Y:S05]  /*a020*/  CALL.REL.NOINC `($__internal_0_$__cuda_sm20_rcp_rn_f32_slowpath) ;  /* 0x000000bc00347944 */ /* 0x000fea0003c00000 */
[----:B------:R-:W-:Y:S05]  /*a030*/  BRA `(.L_x_276) ;  /* 0x0000000000107947 */ /* 0x000fea0003800000 */
.L_x_275:
[----:B------:R-:W1:Y:S02]  /*a040*/  MUFU.RCP R3, R38 ;  /* 0x0000002600037308 */ /* 0x000e640000001000 */
[----:B-1----:R-:W-:-:S04]  /*a050*/  FFMA R0, R38, R3, -1 ;  /* 0xbf80000026007423 */ /* 0x002fc80000000003 */
[----:B------:R-:W-:-:S04]  /*a060*/  FADD.FTZ R0, -R0, -RZ ;  /* 0x800000ff00007221 */ /* 0x000fc80000010100 */
[----:B------:R-:W-:-:S07]  /*a070*/  FFMA R0, R3, R0, R3 ;  /* 0x0000000003007223 */ /* 0x000fce0000000003 */
.L_x_276:
        /* <DEDUP_REMOVED lines=30> */
.L_x_278:
[----:B------:R-:W-:Y:S05]  /*a260*/  BSYNC B0 ;  /* 0x0000000000007941 */ /* 0x000fea0003800000 */
.L_x_277:
        /* <DEDUP_REMOVED lines=8> */
.L_x_281:
[----:B------:R-:W-:-:S04]  /*a2f0*/  ULEA UR4, UR5, UR45, 0x3 ;  /* 0x0000002d05047291 */ /* 0x000fc8000f8e183f */
[----:B------:R-:W-:-:S04]  /*a300*/  UIADD3 UR4, UR4, 0x60, URZ ;  /* 0x0000006004047890 */ /* 0x000fc8000fffe03f */
[----:B------:R-:W-:-:S09]  /*a310*/  UPRMT UR4, UR50, 0x654, UR4 ;  /* 0x0000065432047896 */ /* 0x000fd20008000004 */
[----:B------:R-:W-:Y:S03]  /*a320*/  SYNCS.ARRIVE.TRANS64.RED.A1T0 RZ, [UR4], RZ ;  /* 0x000000ffffff79a7 */ /* 0x000fe60008100404 */
.L_x_280:
[----:B------:R-:W-:Y:S05]  /*a330*/  BSYNC B0 ;  /* 0x0000000000007941 */ /* 0x000fea0003800000 */
.L_x_279:
        /* <DEDUP_REMOVED lines=8> */
.L_x_284:
[----:B-1----:R-:W-:Y:S01]  /*a3c0*/  LEA R0, R12, UR45, 0x3 ;  /* 0x0000002d0c007c11 */ /* 0x002fe2000f8e18ff */
[----:B------:R-:W-:Y:S01]  /*a3d0*/  BSSY B1, `(.L_x_285) ;  /* 0x0000007000017945 */ /* 0x000fe20003800000 */
[----:B------:R-:W-:Y:S02]  /*a3e0*/  SHF.L.U32 R3, R34, 0x1f, RZ ;  /* 0x0000001f22037819 */ /* 0x000fe400000006ff */
[----:B------:R-:W-:Y:S02]  /*a3f0*/  IADD3 R9, R12, 0x1, RZ ;  /* 0x000000010c097810 */ /* 0x000fe40007ffe0ff */
[----:B------:R-:W1:Y:S02]  /*a400*/  SYNCS.PHASECHK.TRANS64.TRYWAIT P2, [R0+URZ+0x40], R3 ;  /* 0x00004003000075a7 */ /* 0x000e64000804017f */
[----:B------:R-:W-:-:S04]  /*a410*/  ISETP.NE.AND P3, PT, R9, 0x4, PT ;  /* 0x000000040900780c */ /* 0x000fc80003f65270 */
[----:B------:R-:W-:Y:S01]  /*a420*/  SEL R39, RZ, 0x1, P3 ;  /* 0x00000001ff277807 */ /* 0x000fe20001800000 */
[----:B-1----:R-:W-:Y:S08]  /*a430*/  @!P2 BRA `(.L_x_286) ;  /* 0x000000b0003ca947 */ /* 0x002ff00003800000 */
.L_x_617:
[----:B------:R-:W-:Y:S05]  /*a440*/  BSYNC B1 ;  /* 0x0000000000017941 */ /* 0x000fea0003800000 */
.L_x_285:
[----:B------:R-:W-:Y:S05]  /*a450*/  @P1 BRA `(.L_x_287) ;  /* 0x0000000000941947 */ /* 0x000fea0003800000 */
[----:B------:R-:W-:Y:S01]  /*a460*/  LEA R14, R12, R37, 0xd ;  /* 0x000000250c0e7211 */ /* 0x000fe200078e68ff */
[----:B------:R-:W-:Y:S05]  /*a470*/  WARPSYNC.ALL ;  /* 0x0000000000007948 */ /* 0x000fea0003800000 */
[----:B------:R-:W-:Y:S01]  /*a480*/  LEA R41, R157, R14, 0x1 ;  /* 0x0000000e9d297211 */ /* 0x000fe200078e08ff */
[----:B------:R-:W1:Y:S05]  /*a490*/  LDSM.16.M88.4 R4, [R14] ;  /* 0x000000000e04783b */ /* 0x000e6a0000000200 */
[----:B------:R-:W2:Y:S01]  /*a4a0*/  LDSM.16.M88.4 R40, [R41] ;  /* 0x000000002928783b */ /* 0x000ea20000000200 */
[----:B-1----:R-:W-:Y:S01]  /*a4b0*/  SHF.L.U32 R0, R4, 0x10, RZ ;  /* 0x0000001004007819 */ /* 0x002fe200000006ff */
[----:B------:R-:W-:Y:S01]  /*a4c0*/  IMAD.U32 R8, R5, 0x10000, RZ ;  /* 0x0001000005087824 */ /* 0x000fe200078e00ff */
[----:B------:R-:W-:-:S02]  /*a4d0*/  SHF.L.U32 R12, R6, 0x10, RZ ;  /* 0x00000010060c7819 */ /* 0x000fc400000006ff */
[C---:B------:R-:W-:Y:S01]  /*a4e0*/  SHF.L.U32 R20, R7.reuse, 0x10, RZ ;  /* 0x0000001007147819 */ /* 0x040fe200000006ff */
[----:B--2---:R-:W-:Y:S01]  /*a4f0*/  IMAD.U32 R46, R42, 0x10000, RZ ;  /* 0x000100002a2e7824 */ /* 0x004fe200078e00ff */
[----:B------:R-:W-:Y:S01]  /*a500*/  LOP3.LUT R24, R7, 0xffff0000, RZ, 0xc0, !PT ;  /* 0xffff000007187812 */ /* 0x000fe200078ec0ff */
[C---:B------:R-:W-:Y:S01]  /*a510*/  FMUL R13, R155.reuse, R0 ;  /* 0x000000009b0d7220 */ /* 0x040fe20000400000 */
[----:B------:R-:W-:Y:S01]  /*a520*/  SHF.L.U32 R26, R40, 0x10, RZ ;  /* 0x00000010281a7819 */ /* 0x000fe200000006ff */
[C---:B------:R-:W-:Y:S01]  /*a530*/  FMUL R27, R155.reuse, R20 ;  /* 0x000000149b1b7220 */ /* 0x040fe20000400000 */
[----:B------:R-:W-:Y:S01]  /*a540*/  LOP3.LUT R4, R4, 0xffff0000, RZ, 0xc0, !PT ;  /* 0xffff000004047812 */ /* 0x000fe200078ec0ff */
[----:B------:R-:W-:Y:S01]  /*a550*/  FMUL R159, R155, R24 ;  /* 0x000000189b9f7220 */ /* 0x000fe20000400000 */
[----:B------:R-:W-:Y:S01]  /*a560*/  LOP3.LUT R10, R5, 0xffff0000, RZ, 0xc0, !PT ;  /* 0xffff0000050a7812 */ /* 0x000fe200078ec0ff */
        /* <DEDUP_REMOVED lines=20> */
.L_x_287:
[----:B------:R-:W-:Y:S02]  /*a6b0*/  LOP3.LUT R34, R34, R39, RZ, 0x3c, !PT ;  /* 0x0000002722227212 */ /* 0x000fe400078e3cff */
[----:B------:R-:W-:-:S07]  /*a6c0*/  SEL R12, R9, RZ, P3 ;  /* 0x000000ff090c7207 */ /* 0x000fce0001800000 */
.L_x_283:
[----:B------:R-:W-:Y:S05]  /*a6d0*/  BSYNC B0 ;  /* 0x0000000000007941 */ /* 0x000fea0003800000 */
.L_x_282:
[----:B------:R-:W-:Y:S01]  /*a6e0*/  MOV R57, 0x3bbb989d ;  /* 0x3bbb989d00397802 */ /* 0x000fe20000000f00 */
[C---:B------:R-:W-:Y:S01]  /*a6f0*/  FFMA R89, R156.reuse, R89, R14 ;  /* 0x000000599c597223 */ /* 0x040fe2000000000e */
[----:B------:R-:W-:Y:S01]  /*a700*/  MOV R59, 0x437c0000 ;  /* 0x437c0000003b7802 */ /* 0x000fe20000000f00 */
[C---:B------:R-:W-:Y:S01]  /*a710*/  FFMA R90, R156.reuse, R90, R15 ;  /* 0x0000005a9c5a7223 */ /* 0x040fe2000000000f */
[C---:B------:R-:W-:Y:S01]  /*a720*/  FFMA R91, R156.reuse, R91, R21 ;  /* 0x0000005b9c5b7223 */ /* 0x040fe20000000015 */
[----:B-1----:R-:W-:Y:S01]  /*a730*/  FFMA.SAT R4, -R89, R57, 0.5 ;  /* 0x3f00000059047423 */ /* 0x002fe20000002139 */
[----:B------:R-:W-:Y:S01]  /*a740*/  FFMA R93, R156, R93, R25 ;  /* 0x0000005d9c5d7223 */ /* 0x000fe20000000019 */
[-C--:B------:R-:W-:Y:S01]  /*a750*/  FFMA.SAT R5, -R90, R57.reuse, 0.5 ;  /* 0x3f0000005a057423 */ /* 0x080fe20000002139 */
[----:B------:R-:W-:Y:S01]  /*a760*/  FFMA.SAT R8, -R91, R57, 0.5 ;  /* 0x3f0000005b087423 */ /* 0x000fe20000002139 */
[-C--:B------:R-:W-:Y:S01]  /*a770*/  FFMA.RM R4, R4, R59.reuse, 12582913 ;  /* 0x4b40000104047423 */ /* 0x080fe2000000403b */
[----:B------:R-:W-:Y:S01]  /*a780*/  FFMA R92, R156, R92, R23 ;  /* 0x0000005c9c5c7223 */ /* 0x000fe20000000017 */
[-C--:B------:R-:W-:Y:S01]  /*a790*/  FFMA.RM R7, R5, R59.reuse, 12582913 ;  /* 0x4b40000105077423 */ /* 0x080fe2000000403b */
[----:B------:R-:W-:Y:S01]  /*a7a0*/  FFMA.RM R10, R8, R59, 12582913 ;  /* 0x4b400001080a7423 */ /* 0x000fe2000000403b */
[----:B------:R-:W-:Y:S01]  /*a7b0*/  FADD R6, R4, -12583039 ;  /* 0xcb40007f04067421 */ /* 0x000fe20000000000 */
[----:B------:R-:W-:Y:S01]  /*a7c0*/  FFMA R88, R156, R88, R13 ;  /* 0x000000589c587223 */ /* 0x000fe2000000000d */
[----:B------:R-:W-:Y:S01]  /*a7d0*/  FADD R5, R7, -12583039 ;  /* 0xcb40007f07057421 */ /* 0x000fe20000000000 */
[-C--:B------:R-:W-:Y:S01]  /*a7e0*/  FFMA.SAT R41, -R93, R57.reuse, 0.5 ;  /* 0x3f0000005d297423 */ /* 0x080fe20000002139 */
[C---:B------:R-:W-:Y:S01]  /*a7f0*/  FFMA R6, -R89.reuse, 1.4426950216293334961, -R6 ;  /* 0x3fb8aa3b59067823 */ /* 0x040fe20000000906 */
[-C--:B------:R-:W-:Y:S01]  /*a800*/  FFMA.SAT R36, -R92, R57.reuse, 0.5 ;  /* 0x3f0000005c247423 */ /* 0x080fe20000002139 */
[----:B------:R-:W-:Y:S01]  /*a810*/  FFMA R9, -R90, 1.4426950216293334961, -R5 ;  /* 0x3fb8aa3b5a097823 */ /* 0x000fe20000000905 */
[----:B------:R-:W-:Y:S01]  /*a820*/  FADD R8, R10, -12583039 ;  /* 0xcb40007f0a087421 */ /* 0x000fe20000000000 */
[----:B------:R-:W-:Y:S01]  /*a830*/  FFMA R6, -R89, 1.925963033500011079e-08, R6 ;  /* 0x32a5706059067823 */ /* 0x000fe20000000106 */
[----:B------:R-:W-:Y:S01]  /*a840*/  FFMA R94, R156, R94, R27 ;  /* 0x0000005e9c5e7223 */ /* 0x000fe2000000001b */
[----:B------:R-:W-:Y:S01]  /*a850*/  FFMA.SAT R0, -R88, R57, 0.5 ;  /* 0x3f00000058007423 */ /* 0x000fe20000002139 */
[----:B------:R-:W-:Y:S01]  /*a860*/  FFMA R9, -R90, 1.925963033500011079e-08, R9 ;  /* 0x32a570605a097823 */ /* 0x000fe20000000109 */
[----:B------:R1:W-:Y:S01]  /*a870*/  MUFU.EX2 R5, R6 ;  /* 0x0000000600057308 */ /* 0x0003e20000000800 */
[----:B------:R-:W-:Y:S01]  /*a880*/  FFMA R95, R156, R95, R159 ;  /* 0x0000005f9c5f7223 */ /* 0x000fe2000000009f */
[----:B------:R-:W-:Y:S01]  /*a890*/  FFMA.RM R40, R36, R59, 12582913 ;  /* 0x4b40000124287423 */ /* 0x000fe2000000403b */
[----:B------:R-:W-:Y:S01]  /*a8a0*/  FFMA.SAT R43, -R94, R57, 0.5 ;  /* 0x3f0000005e2b7423 */ /* 0x000fe20000002139 */
[----:B------:R-:W-:Y:S01]  /*a8b0*/  FFMA R36, -R91, 1.4426950216293334961, -R8 ;  /* 0x3fb8aa3b5b247823 */ /* 0x000fe20000000908 */
[-C--:B------:R-:W-:Y:S01]  /*a8c0*/  FFMA.RM R0, R0, R59.reuse, 12582913 ;  /* 0x4b40000100007423 */ /* 0x080fe2000000403b */
[----:B------:R-:W-:Y:S01]  /*a8d0*/  FADD R39, R40, -12583039 ;  /* 0xcb40007f28277421 */ /* 0x000fe20000000000 */
[-C--:B------:R-:W-:Y:S01]  /*a8e0*/  FFMA.RM R43, R43, R59.reuse, 12582913 ;  /* 0x4b4000012b2b7423 */ /* 0x080fe2000000403b */
[----:B------:R2:W-:Y:S01]  /*a8f0*/  MUFU.EX2 R8, R9 ;  /* 0x0000000900087308 */ /* 0x0005e20000000800 */
[----:B-1----:R-:W-:Y:S01]  /*a900*/  FFMA.RM R6, R41, R59, 12582913 ;  /* 0x4b40000129067423 */ /* 0x002fe2000000403b */
[----:B------:R-:W-:Y:S01]  /*a910*/  FADD R3, R0, -12583039 ;  /* 0xcb40007f00037421 */ /* 0x000fe20000000000 */
[----:B------:R-:W-:Y:S01]  /*a920*/  FFMA R36, -R91, 1.925963033500011079e-08, R36 ;  /* 0x32a570605b247823 */ /* 0x000fe20000000124 */
[----:B------:R-:W-:Y:S01]  /*a930*/  FFMA R97, R156, R97, R31 ;  /* 0x000000619c617223 */ /* 0x000fe2000000001f */
[----:B------:R-:W-:Y:S01]  /*a940*/  FADD R42, R6, -12583039 ;  /* 0xcb40007f062a7421 */ /* 0x000fe20000000000 */
[----:B------:R-:W-:Y:S01]  /*a950*/  FFMA R3, -R88, 1.4426950216293334961, -R3 ;  /* 0x3fb8aa3b58037823 */ /* 0x000fe20000000903 */
[----:B------:R-:W-:Y:S01]  /*a960*/  FFMA R41, -R92, 1.4426950216293334961, -R39 ;  /* 0x3fb8aa3b5c297823 */ /* 0x000fe20000000927 */
[C---:B------:R-:W-:Y:S01]  /*a970*/  FFMA R98, R156.reuse, R98, R29 ;  /* 0x000000629c627223 */ /* 0x040fe2000000001d */
[----:B--2---:R-:W-:Y:S01]  /*a980*/  FFMA.SAT R9, -R95, R57, 0.5 ;  /* 0x3f0000005f097423 */ /* 0x004fe20000002139 */
[----:B------:R-:W-:Y:S01]  /*a990*/  FFMA R42, -R93, 1.4426950216293334961, -R42 ;  /* 0x3fb8aa3b5d2a7823 */ /* 0x000fe2000000092a */
[----:B------:R1:W-:Y:S01]  /*a9a0*/  MUFU.EX2 R39, R36 ;  /* 0x0000002400277308 */ /* 0x0003e20000000800 */
[----:B------:R-:W-:Y:S01]  /*a9b0*/  FFMA R99, R156, R99, R20 ;  /* 0x000000639c637223 */ /* 0x000fe20000000014 */
[----:B------:R-:W-:Y:S01]  /*a9c0*/  FFMA.RM R44, R9, R59, 12582913 ;  /* 0x4b400001092c7423 */ /* 0x000fe2000000403b */
[----:B------:R-:W-:Y:S01]  /*a9d0*/  FADD R9, R43, -12583039 ;  /* 0xcb40007f2b097421 */ /* 0x000fe20000000000 */
[----:B------:R-:W-:Y:S01]  /*a9e0*/  FFMA R42, -R93, 1.925963033500011079e-08, R42 ;  /* 0x32a570605d2a7823 */ /* 0x000fe2000000012a */
[-C--:B------:R-:W-:Y:S01]  /*a9f0*/  FFMA.SAT R48, -R97, R57.reuse, 0.5 ;  /* 0x3f00000061307423 */ /* 0x080fe20000002139 */
[----:B------:R-:W-:Y:S01]  /*aa00*/  FFMA R3, -R88, 1.925963033500011079e-08, R3 ;  /* 0x32a5706058037823 */ /* 0x000fe20000000103 */
[----:B------:R-:W-:Y:S01]  /*aa10*/  FFMA R45, -R94, 1.4426950216293334961, -R9 ;  /* 0x3fb8aa3b5e2d7823 */ /* 0x000fe20000000909 */
[----:B------:R-:W-:Y:S01]  /*aa20*/  FFMA.SAT R50, -R99, R57, 0.5 ;  /* 0x3f00000063327423 */ /* 0x000fe20000002139 */
[----:B-1----:R-:W-:Y:S01]  /*aa30*/  FADD R36, R44, -12583039 ;  /* 0xcb40007f2c247421 */ /* 0x002fe20000000000 */
[----:B------:R1:W-:Y:S01]  /*aa40*/  MUFU.EX2 R9, R42 ;  /* 0x0000002a00097308 */ /* 0x0003e20000000800 */
[-C--:B------:R-:W-:Y:S01]  /*aa50*/  FFMA.RM R48, R48, R59.reuse, 12582913 ;  /* 0x4b40000130307423 */ /* 0x080fe2000000403b */
[----:B------:R-:W-:Y:S01]  /*aa60*/  FFMA R45, -R94, 1.925963033500011079e-08, R45 ;  /* 0x32a570605e2d7823 */ /* 0x000fe2000000012d */
[C---:B------:R-:W-:Y:S01]  /*aa70*/  FFMA R36, -R95.reuse, 1.4426950216293334961, -R36 ;  /* 0x3fb8aa3b5f247823 */ /* 0x040fe20000000924 */
[----:B------:R-:W-:Y:S01]  /*aa80*/  FFMA R100, R156, R100, R33 ;  /* 0x000000649c647223 */ /* 0x000fe20000000021 */
[----:B------:R-:W-:Y:S01]  /*aa90*/  FFMA.RM R50, R50, R59, 12582913 ;  /* 0x4b40000132327423 */ /* 0x000fe2000000403b */
[----:B------:R-:W-:Y:S01]  /*aaa0*/  FFMA R102, R156, R102, R35 ;  /* 0x000000669c667223 */ /* 0x000fe20000000023 */
[----:B------:R-:W-:Y:S01]  /*aab0*/  FFMA R95, -R95, 1.925963033500011079e-08, R36 ;  /* 0x32a570605f5f7823 */ /* 0x000fe20000000124 */
[----:B------:R-:W2:Y:S01]  /*aac0*/  MUFU.EX2 R3, R3 ;  /* 0x0000000300037308 */ /* 0x000ea20000000800 */
[----:B-1----:R-:W-:Y:S01]  /*aad0*/  FFMA.SAT R42, -R98, R57, 0.5 ;  /* 0x3f000000622a7423 */ /* 0x002fe20000002139 */
[C---:B------:R-:W-:Y:S01]  /*aae0*/  FFMA R96, R156.reuse, R96, R161 ;  /* 0x000000609c607223 */ /* 0x040fe200000000a1 */
[----:B------:R-:W-:Y:S01]  /*aaf0*/  FFMA R101, R156, R101, R24 ;  /* 0x000000659c657223 */ /* 0x000fe20000000018 */
[----:B------:R-:W-:Y:S01]  /*ab00*/  FFMA.SAT R51, -R100, R57, 0.5 ;  /* 0x3f00000064337423 */ /* 0x000fe20000002139 */
[----:B------:R-:W-:Y:S01]  /*ab10*/  FFMA.RM R49, R42, R59, 12582913 ;  /* 0x4b4000012a317423 */ /* 0x000fe2000000403b */
[----:B------:R-:W-:Y:S01]  /*ab20*/  FADD R42, R48, -12583039 ;  /* 0xcb40007f302a7421 */ /* 0x000fe20000000000 */
[----:B------:R-:W-:Y:S01]  /*ab30*/  FADD R52, R50, -12583039 ;  /* 0xcb40007f32347421 */ /* 0x000fe20000000000 */
[----:B------:R1:W-:Y:S01]  /*ab40*/  MUFU.EX2 R36, R45 ;  /* 0x0000002d00247308 */ /* 0x0003e20000000800 */
[----:B------:R-:W-:Y:S01]  /*ab50*/  FFMA R103, R156, R103, R26 ;  /* 0x000000679c677223 */ /* 0x000fe2000000001a */
[----:B------:R-:W-:Y:S01]  /*ab60*/  FFMA R42, -R97, 1.4426950216293334961, -R42 ;  /* 0x3fb8aa3b612a7823 */ /* 0x000fe2000000092a */
[-C--:B------:R-:W-:Y:S01]  /*ab70*/  FFMA.SAT R55, -R102, R57.reuse, 0.5 ;  /* 0x3f00000066377423 */ /* 0x080fe20000002139 */
[-C--:B------:R-:W-:Y:S01]  /*ab80*/  FFMA.SAT R46, -R96, R57.reuse, 0.5 ;  /* 0x3f000000602e7423 */ /* 0x080fe20000002139 */
[----:B------:R-:W-:Y:S01]  /*ab90*/  FFMA.SAT R54, -R101, R57, 0.5 ;  /* 0x3f00000065367423 */ /* 0x000fe20000002139 */
[----:B------:R-:W-:Y:S01]  /*aba0*/  FFMA.RM R53, R51, R59, 12582913 ;  /* 0x4b40000133357423 */ /* 0x000fe2000000403b */
[----:B------:R-:W-:Y:S01]  /*abb0*/  FFMA R52, -R99, 1.4426950216293334961, -R52 ;  /* 0x3fb8aa3b63347823 */ /* 0x000fe20000000934 */
[----:B------:R-:W-:Y:S01]  /*abc0*/  FFMA.SAT R57, -R103, R57, 0.5 ;  /* 0x3f00000067397423 */ /* 0x000fe20000002139 */
[----:B-1----:R-:W-:Y:S01]  /*abd0*/  FADD R45, R49, -12583039 ;  /* 0xcb40007f312d7421 */ /* 0x002fe20000000000 */
[----:B------:R-:W-:Y:S01]  /*abe0*/  FFMA R42, -R97, 1.925963033500011079e-08, R42 ;  /* 0x32a57060612a7823 */ /* 0x000fe2000000012a */
[-C--:B------:R-:W-:Y:S01]  /*abf0*/  FFMA.RM R56, R55, R59.reuse, 12582913 ;  /* 0x4b40000137387423 */ /* 0x080fe2000000403b */
[-C--:B------:R-:W-:Y:S01]  /*ac00*/  FFMA.RM R46, R46, R59.reuse, 12582913 ;  /* 0x4b4000012e2e7423 */ /* 0x080fe2000000403b */
[----:B------:R-:W-:Y:S01]  /*ac10*/  FFMA R45, -R98, 1.4426950216293334961, -R45 ;  /* 0x3fb8aa3b622d7823 */ /* 0x000fe2000000092d */
[-C--:B------:R-:W-:Y:S01]  /*ac20*/  FFMA.RM R54, R54, R59.reuse, 12582913 ;  /* 0x4b40000136367423 */ /* 0x080fe2000000403b */
[----:B------:R-:W-:Y:S01]  /*ac30*/  FADD R51, R53, -12583039 ;  /* 0xcb40007f35337421 */ /* 0x000fe20000000000 */
[----:B------:R-:W-:Y:S01]  /*ac40*/  FFMA R52, -R99, 1.925963033500011079e-08, R52 ;  /* 0x32a5706063347823 */ /* 0x000fe20000000134 */
[----:B------:R-:W-:Y:S01]  /*ac50*/  FFMA R98, -R98, 1.925963033500011079e-08, R45 ;  /* 0x32a5706062627823 */ /* 0x000fe2000000012d */
[----:B------:R-:W-:Y:S01]  /*ac60*/  FFMA.RM R58, R57, R59, 12582913 ;  /* 0x4b400001393a7423 */ /* 0x000fe2000000403b */
[----:B------:R-:W-:Y:S01]  /*ac70*/  SHF.L.U32 R0, R0, 0x17, RZ ;  /* 0x0000001700007819 */ /* 0x000fe200000006ff */
[----:B------:R1:W-:Y:S01]  /*ac80*/  MUFU.EX2 R45, R42 ;  /* 0x0000002a002d7308 */ /* 0x0003e20000000800 */
[----:B------:R-:W-:Y:S01]  /*ac90*/  FADD R57, R56, -12583039 ;  /* 0xcb40007f38397421 */ /* 0x000fe20000000000 */
[----:B------:R-:W-:Y:S01]  /*aca0*/  FADD R47, R46, -12583039 ;  /* 0xcb40007f2e2f7421 */ /* 0x000fe20000000000 */
[----:B------:R-:W-:Y:S01]  /*acb0*/  FFMA R55, -R100, 1.4426950216293334961, -R51 ;  /* 0x3fb8aa3b64377823 */ /* 0x000fe20000000933 */
[----:B------:R-:W-:Y:S01]  /*acc0*/  FADD R60, R58, -12583039 ;  /* 0xcb40007f3a3c7421 */ /* 0x000fe20000000000 */
[----:B------:R-:W-:Y:S01]  /*acd0*/  FFMA R57, -R102, 1.4426950216293334961, -R57 ;  /* 0x3fb8aa3b66397823 */ /* 0x000fe20000000939 */
[----:B------:R-:W-:Y:S01]  /*ace0*/  FFMA R47, -R96, 1.4426950216293334961, -R47 ;  /* 0x3fb8aa3b602f7823 */ /* 0x000fe2000000092f */
[----:B------:R-:W-:Y:S01]  /*acf0*/  FFMA R41, -R92, 1.925963033500011079e-08, R41 ;  /* 0x32a570605c297823 */ /* 0x000fe20000000129 */
[----:B------:R2:W-:Y:S01]  /*ad00*/  MUFU.EX2 R51, R52 ;  /* 0x0000003400337308 */ /* 0x0005e20000000800 */
[----:B-1----:R-:W-:Y:S01]  /*ad10*/  FADD R42, R54, -12583039 ;  /* 0xcb40007f362a7421 */ /* 0x002fe20000000000 */
[----:B------:R-:W-:Y:S01]  /*ad20*/  FFMA R60, -R103, 1.4426950216293334961, -R60 ;  /* 0x3fb8aa3b673c7823 */ /* 0x000fe2000000093c */
[----:B------:R-:W-:Y:S01]  /*ad30*/  FFMA R57, -R102, 1.925963033500011079e-08, R57 ;  /* 0x32a5706066397823 */ /* 0x000fe20000000139 */
[----:B------:R-:W-:Y:S01]  /*ad40*/  FFMA R47, -R96, 1.925963033500011079e-08, R47 ;  /* 0x32a57060602f7823 */ /* 0x000fe2000000012f */
[----:B------:R-:W-:Y:S01]  /*ad50*/  FFMA R42, -R101, 1.4426950216293334961, -R42 ;  /* 0x3fb8aa3b652a7823 */ /* 0x000fe2000000092a */
        /* <DEDUP_REMOVED lines=8> */
[----:B------:R-:W-:Y:S01]  /*ade0*/  IMAD.SHL.U32 R43, R43, 0x800000, RZ ;  /* 0x008000002b2b7824 */ /* 0x000fe200078e00ff */
[----:B------:R-:W-:Y:S01]  /*adf0*/  IADD3 R0, R52, 0x1800000, RZ ;  /* 0x0180000034007810 */ /* 0x000fe20007ffe0ff */
[----:B------:R-:W2:Y:S01]  /*ae00*/  MUFU.EX2 R57, R57 ;  /* 0x0000003900397308 */ /* 0x000ea20000000800 */
[----:B------:R-:W-:Y:S01]  /*ae10*/  SHF.L.U32 R10, R10, 0x17, RZ ;  /* 0x000000170a0a7819 */ /* 0x000fe200000006ff */
[----:B------:R-:W-:Y:S01]  /*ae20*/  IMAD.SHL.U32 R49, R49, 0x800000, RZ ;  /* 0x0080000031317824 */ /* 0x000fe200078e00ff */
[----:B------:R-:W-:Y:S01]  /*ae30*/  LOP3.LUT R0, R0, 0x7f800000, RZ, 0xc0, !PT ;  /* 0x7f80000000007812 */ /* 0x000fe200078ec0ff */
[----:B------:R-:W-:Y:S01]  /*ae40*/  IMAD.SHL.U32 R58, R58, 0x800000, RZ ;  /* 0x008000003a3a7824 */ /* 0x000fe200078e00ff */
[----:B------:R-:W-:Y:S01]  /*ae50*/  SHF.L.U32 R40, R40, 0x17, RZ ;  /* 0x0000001728287819 */ /* 0x000fe200000006ff */
[----:B------:R-:W-:Y:S01]  /*ae60*/  BSSY B1, `(.L_x_288) ;  /* 0x0000028000017945 */ /* 0x000fe20003800000 */
[----:B------:R-:W-:Y:S01]  /*ae70*/  ISETP.GT.U32.AND P2, PT, R0, 0x1ffffff, PT ;  /* 0x01ffffff0000780c */ /* 0x000fe20003f44070 */
[----:B------:R-:W3:Y:S01]  /*ae80*/  MUFU.EX2 R95, R95 ;  /* 0x0000005f005f7308 */ /* 0x000ee20000000800 */
[----:B------:R-:W-:Y:S01]  /*ae90*/  SHF.L.U32 R6, R6, 0x17, RZ ;  /* 0x0000001706067819 */ /* 0x000fe200000006ff */
[----:B------:R-:W-:Y:S01]  /*aea0*/  FFMA R59, R4, R5, 1 ;  /* 0x3f800000043b7423 */ /* 0x000fe20000000005 */
[----:B------:R-:W-:Y:S01]  /*aeb0*/  SHF.L.U32 R44, R44, 0x17, RZ ;  /* 0x000000172c2c7819 */ /* 0x000fe200000006ff */
[----:B------:R-:W-:Y:S01]  /*aec0*/  FFMA R62, R7, R8, 1 ;  /* 0x3f800000073e7423 */ /* 0x000fe20000000008 */
[----:B------:R-:W-:Y:S01]  /*aed0*/  SHF.L.U32 R46, R46, 0x17, RZ ;  /* 0x000000172e2e7819 */ /* 0x000fe200000006ff */
[----:B-1----:R-:W-:Y:S01]  /*aee0*/  FFMA R64, R40, R41, 1 ;  /* 0x3f80000028407423 */ /* 0x002fe20000000029 */
[----:B------:R-:W-:Y:S01]  /*aef0*/  SHF.L.U32 R48, R48, 0x17, RZ ;  /* 0x0000001730307819 */ /* 0x000fe200000006ff */
[----:B------:R-:W1:Y:S01]  /*af00*/  MUFU.EX2 R47, R47 ;  /* 0x0000002f002f7308 */ /* 0x000e620000000800 */
[----:B------:R-:W-:Y:S01]  /*af10*/  SHF.L.U32 R50, R50, 0x17, RZ ;  /* 0x0000001732327819 */ /* 0x000fe200000006ff */
[----:B--2---:R-:W-:Y:S01]  /*af20*/  FFMA R56, R56, R57, 1 ;  /* 0x3f80000038387423 */ /* 0x004fe20000000039 */
[----:B------:R-:W-:Y:S01]  /*af30*/  SHF.L.U32 R53, R53, 0x17, RZ ;  /* 0x0000001735357819 */ /* 0x000fe200000006ff */
[----:B------:R-:W-:Y:S01]  /*af40*/  FFMA R61, R6, R9, 1 ;  /* 0x3f800000063d7423 */ /* 0x000fe20000000009 */
[----:B------:R-:W-:Y:S01]  /*af50*/  SHF.L.U32 R54, R54, 0x17, RZ ;  /* 0x0000001736367819 */ /* 0x000fe200000006ff */
[----:B------:R-:W-:Y:S01]  /*af60*/  FFMA R66, R43, R36, 1 ;  /* 0x3f8000002b427423 */ /* 0x000fe20000000024 */
[----:B------:R-:W-:Y:S01]  /*af70*/  FFMA R63, R48, R45, 1 ;  /* 0x3f800000303f7423 */ /* 0x000fe2000000002d */
[----:B------:R-:W2:Y:S01]  /*af80*/  MUFU.EX2 R98, R98 ;  /* 0x0000006200627308 */ /* 0x000ea20000000800 */
[----:B---3--:R-:W-:Y:S01]  /*af90*/  FFMA R95, R44, R95, 1 ;  /* 0x3f8000002c5f7423 */ /* 0x008fe2000000005f */
[----:B------:R-:W-:-:S06]  /*afa0*/  FFMA R51, R50, R51, 1 ;  /* 0x3f80000032337423 */ /* 0x000fcc0000000033 */
[----:B------:R3:W4:Y:S01]  /*afb0*/  MUFU.EX2 R42, R55 ;  /* 0x00000037002a7308 */ /* 0x0007220000000800 */
[----:B-1----:R-:W-:-:S07]  /*afc0*/  FFMA R68, R46, R47, 1 ;  /* 0x3f8000002e447423 */ /* 0x002fce000000002f */
[----:B------:R-:W1:Y:S01]  /*afd0*/  MUFU.EX2 R101, R101 ;  /* 0x0000006500657308 */ /* 0x000e620000000800 */
[----:B---3--:R-:W-:Y:S01]  /*afe0*/  FFMA R55, R10, R39, 1 ;  /* 0x3f8000000a377423 */ /* 0x008fe20000000027 */
[----:B--2---:R-:W-:-:S06]  /*aff0*/  FFMA R98, R49, R98, 1 ;  /* 0x3f80000031627423 */ /* 0x004fcc0000000062 */
[----:B------:R4:W2:Y:S02]  /*b000*/  MUFU.EX2 R3, R60 ;  /* 0x0000003c00037308 */ /* 0x0008a40000000800 */
[----:B----4-:R-:W-:Y:S01]  /*b010*/  FFMA R60, R53, R42, 1 ;  /* 0x3f800000353c7423 */ /* 0x010fe2000000002a */
        /* <DEDUP_REMOVED lines=8> */
.L_x_289:
[----:B------:R-:W1:Y:S02]  /*b0a0*/  MUFU.RCP R39, R52 ;  /* 0x0000003400277308 */ /* 0x000e640000001000 */
[----:B-1----:R-:W-:-:S04]  /*b0b0*/  FFMA R0, R52, R39, -1 ;  /* 0xbf80000034007423 */ /* 0x002fc80000000027 */
[----:B------:R-:W-:-:S04]  /*b0c0*/  FADD.FTZ R0, -R0, -RZ ;  /* 0x800000ff00007221 */ /* 0x000fc80000010100 */
[----:B------:R-:W-:-:S07]  /*b0d0*/  FFMA R39, R39, R0, R39 ;  /* 0x0000000027277223 */ /* 0x000fce0000000027 */
.L_x_290:
[----:B------:R-:W-:Y:S05]  /*b0e0*/  BSYNC B1 ;  /* 0x0000000000017941 */ /* 0x000fea0003800000 */
.L_x_288:
        /* <DEDUP_REMOVED lines=10> */
.L_x_292:
[----:B------:R-:W1:Y:S02]  /*b190*/  MUFU.RCP R40, R59 ;  /* 0x0000003b00287308 */ /* 0x000e640000001000 */
[----:B-1----:R-:W-:-:S04]  /*b1a0*/  FFMA R0, R59, R40, -1 ;  /* 0xbf8000003b007423 */ /* 0x002fc80000000028 */
[----:B------:R-:W-:-:S04]  /*b1b0*/  FADD.FTZ R3, -R0, -RZ ;  /* 0x800000ff00037221 */ /* 0x000fc80000010100 */
[----:B------:R-:W-:-:S07]  /*b1c0*/  FFMA R40, R40, R3, R40 ;  /* 0x0000000328287223 */ /* 0x000fce0000000028 */
.L_x_293:
[----:B------:R-:W-:Y:S05]  /*b1d0*/  BSYNC B1 ;  /* 0x0000000000017941 */ /* 0x000fea0003800000 */
.L_x_291:
        /* <DEDUP_REMOVED lines=10> */
.L_x_295:
[----:B------:R-:W1:Y:S02]  /*b280*/  MUFU.RCP R41, R62 ;  /* 0x0000003e00297308 */ /* 0x000e640000001000 */
[----:B-1----:R-:W-:-:S04]  /*b290*/  FFMA R0, R62, R41, -1 ;  /* 0xbf8000003e007423 */ /* 0x002fc80000000029 */
[----:B------:R-:W-:-:S04]  /*b2a0*/  FADD.FTZ R0, -R0, -RZ ;  /* 0x800000ff00007221 */ /* 0x000fc80000010100 */
[----:B------:R-:W-:-:S07]  /*b2b0*/  FFMA R41, R41, R0, R41 ;  /* 0x0000000029297223 */ /* 0x000fce0000000029 */
.L_x_296:
[----:B------:R-:W-:Y:S05]  /*b2c0*/  BSYNC B1 ;  /* 0x0000000000017941 */ /* 0x000fea0003800000 */
.L_x_294:
        /* <DEDUP_REMOVED lines=10> */
.L_x_298:
[----:B------:R-:W1:Y:S02]  /*b370*/  MUFU.RCP R42, R55 ;  /* 0x00000037002a7308 */ /* 0x000e640000001000 */
[----:B-1----:R-:W-:-:S04]  /*b380*/  FFMA R0, R55, R42, -1 ;  /* 0xbf80000037007423 */ /* 0x002fc8000000002a */
[----:B------:R-:W-:-:S04]  /*b390*/  FADD.FTZ R3, -R0, -RZ ;  /* 0x800000ff00037221 */ /* 0x000fc80000010100 */
[----:B------:R-:W-:-:S07]  /*b3a0*/  FFMA R42, R42, R3, R42 ;  /* 0x000000032a2a7223 */ /* 0x000fce000000002a */
.L_x_299:
[----:B------:R-:W-:Y:S05]  /*b3b0*/  BSYNC B1 ;  /* 0x0000000000017941 */ /* 0x000fea0003800000 */
.L_x_297:
        /* <DEDUP_REMOVED lines=10> */
.L_x_301:
[----:B------:R-:W1:Y:S02]  /*b460*/  MUFU.RCP R43, R64 ;  /* 0x00000040002b7308 */ /* 0x000e640000001000 */
[----:B-1----:R-:W-:-:S04]  /*b470*/  FFMA R0, R64, R43, -1 ;  /* 0xbf80000040007423 */ /* 0x002fc8000000002b */
[----:B------:R-:W-:-:S04]  /*b480*/  FADD.FTZ R0, -R0, -RZ ;  /* 0x800000ff00007221 */ /* 0x000fc80000010100 */
[----:B------:R-:W-:-:S07]  /*b490*/  FFMA R43, R43, R0, R43 ;  /* 0x000000002b2b7223 */ /* 0x000fce000000002b */
.L_x_302:
[----:B------:R-:W-:Y:S05]  /*b4a0*/  BSYNC B1 ;  /* 0x0000000000017941 */ /* 0x000fea0003800000 */
.L_x_300:
        /* <DEDUP_REMOVED lines=10> */
.L_x_304:
[----:B------:R-:W1:Y:S02]  /*b550*/  MUFU.RCP R44, R61 ;  /* 0x0000003d002c7308 */ /* 0x000e640000001000 */
[----:B-1----:R-:W-:-:S04]  /*b560*/  FFMA R0, R61, R44, -1 ;  /* 0xbf8000003d007423 */ /* 0x002fc8000000002c */
[----:B------:R-:W-:-:S04]  /*b570*/  FADD.FTZ R3, -R0, -RZ ;  /* 0x800000ff00037221 */ /* 0x000fc80000010100 */
[----:B------:R-:W-:-:S07]  /*b580*/  FFMA R44, R44, R3, R44 ;  /* 0x000000032c2c7223 */ /* 0x000fce000000002c */
.L_x_305:
[----:B------:R-:W-:Y:S05]  /*b590*/  BSYNC B1 ;  /* 0x0000000000017941 */ /* 0x000fea0003800000 */
.L_x_303:
        /* <DEDUP_REMOVED lines=10> */
.L_x_307:
[----:B------:R-:W1:Y:S02]  /*b640*/  MUFU.RCP R45, R66 ;  /* 0x00000042002d7308 */ /* 0x000e640000001000 */
[----:B-1----:R-:W-:-:S04]  /*b650*/  FFMA R0, R66, R45, -1 ;  /* 0xbf80000042007423 */ /* 0x002fc8000000002d */
[----:B------:R-:W-:-:S04]  /*b660*/  FADD.FTZ R0, -R0, -RZ ;  /* 0x800000ff00007221 */ /* 0x000fc80000010100 */
[----:B------:R-:W-:-:S07]  /*b670*/  FFMA R45, R45, R0, R45 ;  /* 0x000000002d2d7223 */ /* 0x000fce000000002d */
.L_x_308:
[----:B------:R-:W-:Y:S05]  /*b680*/  BSYNC B1 ;  /* 0x0000000000017941 */ /* 0x000fea0003800000 */
.L_x_306:
        /* <DEDUP_REMOVED lines=10> */
.L_x_310:
[----:B------:R-:W1:Y:S02]  /*b730*/  MUFU.RCP R46, R95 ;  /* 0x0000005f002e7308 */ /* 0x000e640000001000 */
[----:B-1----:R-:W-:-:S04]  /*b740*/  FFMA R0, R95, R46, -1 ;  /* 0xbf8000005f007423 */ /* 0x002fc8000000002e */
[----:B------:R-:W-:-:S04]  /*b750*/  FADD.FTZ R3, -R0, -RZ ;  /* 0x800000ff00037221 */ /* 0x000fc80000010100 */
[----:B------:R-:W-:-:S07]  /*b760*/  FFMA R46, R46, R3, R46 ;  /* 0x000000032e2e7223 */ /* 0x000fce000000002e */
.L_x_311:
[----:B------:R-:W-:Y:S05]  /*b770*/  BSYNC B1 ;  /* 0x0000000000017941 */ /* 0x000fea0003800000 */
.L_x_309:
        /* <DEDUP_REMOVED lines=10> */
.L_x_313:
[----:B------:R-:W1:Y:S02]  /*b820*/  MUFU.RCP R47, R68 ;  /* 0x00000044002f7308 */ /* 0x000e640000001000 */
[----:B-1----:R-:W-:-:S04]  /*b830*/  FFMA R0, R68, R47, -1 ;  /* 0xbf80000044007423 */ /* 0x002fc8000000002f */
[----:B------:R-:W-:-:S04]  /*b840*/  FADD.FTZ R0, -R0, -RZ ;  /* 0x800000ff00007221 */ /* 0x000fc80000010100 */
[----:B------:R-:W-:-:S07]  /*b850*/  FFMA R47, R47, R0, R47 ;  /* 0x000000002f2f7223 */ /* 0x000fce000000002f */
.L_x_314:
[----:B------:R-:W-:Y:S05]  /*b860*/  BSYNC B1 ;  /* 0x0000000000017941 */ /* 0x000fea0003800000 */
.L_x_312:
        /* <DEDUP_REMOVED lines=10> */
.L_x_316:
[----:B------:R-:W1:Y:S02]  /*b910*/  MUFU.RCP R48, R63 ;  /* 0x0000003f00307308 */ /* 0x000e640000001000 */
[----:B-1----:R-:W-:-:S04]  /*b920*/  FFMA R0, R63, R48, -1 ;  /* 0xbf8000003f007423 */ /* 0x002fc80000000030 */
[----:B------:R-:W-:-:S04]  /*b930*/  FADD.FTZ R3, -R0, -RZ ;  /* 0x800000ff00037221 */ /* 0x000fc80000010100 */
[----:B------:R-:W-:-:S07]  /*b940*/  FFMA R48, R48, R3, R48 ;  /* 0x0000000330307223 */ /* 0x000fce0000000030 */
.L_x_317:
[----:B------:R-:W-:Y:S05]  /*b950*/  BSYNC B1 ;  /* 0x0000000000017941 */ /* 0x000fea0003800000 */
.L_x_315:
        /* <DEDUP_REMOVED lines=10> */
.L_x_319:
[----:B------:R-:W1:Y:S02]  /*ba00*/  MUFU.RCP R49, R98 ;  /* 0x0000006200317308 */ /* 0x000e640000001000 */
[----:B-1----:R-:W-:-:S04]  /*ba10*/  FFMA R0, R98, R49, -1 ;  /* 0xbf80000062007423 */ /* 0x002fc80000000031 */
[----:B------:R-:W-:-:S04]  /*ba20*/  FADD.FTZ R0, -R0, -RZ ;  /* 0x800000ff00007221 */ /* 0x000fc80000010100 */
[----:B------:R-:W-:-:S07]  /*ba30*/  FFMA R49, R49, R0, R49 ;  /* 0x0000000031317223 */ /* 0x000fce0000000031 */
.L_x_320:
[----:B------:R-:W-:Y:S05]  /*ba40*/  BSYNC B1 ;  /* 0x0000000000017941 */ /* 0x000fea0003800000 */
.L_x_318:
        /* <DEDUP_REMOVED lines=10> */
.L_x_322:
[----:B------:R-:W1:Y:S02]  /*baf0*/  MUFU.RCP R50, R51 ;  /* 0x0000003300327308 */ /* 0x000e640000001000 */
[----:B-1----:R-:W-:-:S04]  /*bb00*/  FFMA R0, R51, R50, -1 ;  /* 0xbf80000033007423 */ /* 0x002fc80000000032 */
[----:B------:R-:W-:-:S04]  /*bb10*/  FADD.FTZ R3, -R0, -RZ ;  /* 0x800000ff00037221 */ /* 0x000fc80000010100 */
[----:B------:R-:W-:-:S07]  /*bb20*/  FFMA R50, R50, R3, R50 ;  /* 0x0000000332327223 */ /* 0x000fce0000000032 */
.L_x_323:
[----:B------:R-:W-:Y:S05]  /*bb30*/  BSYNC B1 ;  /* 0x0000000000017941 */ /* 0x000fea0003800000 */
.L_x_321:
        /* <DEDUP_REMOVED lines=10> */
.L_x_325:
[----:B------:R-:W1:Y:S02]  /*bbe0*/  MUFU.RCP R51, R60 ;  /* 0x0000003c00337308 */ /* 0x000e640000001000 */
[----:B-1----:R-:W-:-:S04]  /*bbf0*/  FFMA R0, R60, R51, -1 ;  /* 0xbf8000003c007423 */ /* 0x002fc80000000033 */
[----:B------:R-:W-:-:S04]  /*bc00*/  FADD.FTZ R0, -R0, -RZ ;  /* 0x800000ff00007221 */ /* 0x000fc80000010100 */
[----:B------:R-:W-:-:S07]  /*bc10*/  FFMA R51, R51, R0, R51 ;  /* 0x0000000033337223 */ /* 0x000fce0000000033 */
.L_x_326:
[----:B------:R-:W-:Y:S05]  /*bc20*/  BSYNC B1 ;  /* 0x0000000000017941 */ /* 0x000fea0003800000 */
.L_x_324:
        /* <DEDUP_REMOVED lines=10> */
.L_x_328:
[----:B------:R-:W1:Y:S02]  /*bcd0*/  MUFU.RCP R52, R101 ;  /* 0x0000006500347308 */ /* 0x000e640000001000 */
[----:B-1----:R-:W-:-:S04]  /*bce0*/  FFMA R0, R101, R52, -1 ;  /* 0xbf80000065007423 */ /* 0x002fc80000000034 */
[----:B------:R-:W-:-:S04]  /*bcf0*/  FADD.FTZ R3, -R0, -RZ ;  /* 0x800000ff00037221 */ /* 0x000fc80000010100 */
[----:B------:R-:W-:-:S07]  /*bd00*/  FFMA R52, R52, R3, R52 ;  /* 0x0000000334347223 */ /* 0x000fce0000000034 */
.L_x_329:
[----:B------:R-:W-:Y:S05]  /*bd10*/  BSYNC B1 ;  /* 0x0000000000017941 */ /* 0x000fea0003800000 */
.L_x_327:
        /* <DEDUP_REMOVED lines=10> */
.L_x_331:
[----:B------:R-:W1:Y:S02]  /*bdc0*/  MUFU.RCP R53, R56 ;  /* 0x0000003800357308 */ /* 0x000e640000001000 */
[----:B-1----:R-:W-:-:S04]  /*bdd0*/  FFMA R0, R56, R53, -1 ;  /* 0xbf80000038007423 */ /* 0x002fc80000000035 */
[----:B------:R-:W-:-:S04]  /*bde0*/  FADD.FTZ R0, -R0, -RZ ;  /* 0x800000ff00007221 */ /* 0x000fc80000010100 */
[----:B------:R-:W-:-:S07]  /*bdf0*/  FFMA R53, R53, R0, R53 ;  /* 0x0000000035357223 */ /* 0x000fce0000000035 */
.L_x_332:
[----:B------:R-:W-:Y:S05]  /*be00*/  BSYNC B1 ;  /* 0x0000000000017941 */ /* 0x000fea0003800000 */
.L_x_330:
        /* <DEDUP_REMOVED lines=8> */
.L_x_333:
[----:B------:R-:W1:Y:S02]  /*be90*/  MUFU.RCP R0, R57 ;  /* 0x0000003900007308 */ /* 0x000e640000001000 */
[----:B-1----:R-:W-:-:S04]  /*bea0*/  FFMA R3, R57, R0, -1 ;  /* 0xbf80000039037423 */ /* 0x002fc80000000000 */
[----:B------:R-:W-:-:S04]  /*beb0*/  FADD.FTZ R3, -R3, -RZ ;  /* 0x800000ff03037221 */ /* 0x000fc80000010100 */
[----:B------:R-:W-:-:S07]  /*bec0*/  FFMA R0, R0, R3, R0 ;  /* 0x0000000300007223 */ /* 0x000fce0000000000 */
.L_x_334:
        /* <DEDUP_REMOVED lines=10> */
[----:B------:R-:W-:-:S05]  /*bf70*/  F2FP.BF16.F32.PACK_AB R43, R0, R53 ;  /* 0x00000035002b723e */ /* 0x000fca00000010ff */
[----:B------:R1:W-:Y:S01]  /*bf80*/  STSM.16.M88.4 [R30], R40 ;  /* 0x000000281e007844 */ /* 0x0003e20000000200 */
        /* <DEDUP_REMOVED lines=17> */
.L_x_336:
[----:B------:R-:W-:Y:S05]  /*c0a0*/  BSYNC B0 ;  /* 0x0000000000007941 */ /* 0x000fea0003800000 */
.L_x_335:
[----:B------:R-:W-:Y:S06]  /*c0b0*/  BAR.SYNC.DEFER_BLOCKING 0x1, 0x100 ;  /* 0x0044000000007b1d */ /* 0x000fec0000010000 */
[----:B------:R-:W-:Y:S04]  /*c0c0*/  BSSY B0, `(.L_x_337) ;  /* 0x0000009000007945 */ /* 0x000fe80003800000 */
[----:B------:R-:W-:Y:S05]  /*c0d0*/  @P0 BRA `(.L_x_338) ;  /* 0x00000000001c0947 */ /* 0x000fea0003800000 */
[----:B------:R-:W-:-:S13]  /*c0e0*/  ISETP.NE.AND P2, PT, R160, 0x3, PT ;  /* 0x00000003a000780c */ /* 0x000fda0003f45270 */
[----:B------:R-:W-:Y:S05]  /*c0f0*/  @!P2 BRA `(.L_x_339) ;  /* 0x000000000004a947 */ /* 0x000fea0003800000 */
[----:B------:R-:W-:Y:S01]  /*c100*/  BPT.TRAP 0x1 ;  /* 0x000000040000795c */ /* 0x000fe20000300000 */
.L_x_339:
[----:B------:R-:W-:-:S04]  /*c110*/  ULEA UR4, UR5, UR45, 0x3 ;  /* 0x0000002d05047291 */ /* 0x000fc8000f8e183f */
[----:B------:R-:W-:-:S04]  /*c120*/  UIADD3 UR4, UR4, 0x60, URZ ;  /* 0x0000006004047890 */ /* 0x000fc8000fffe03f */
[----:B------:R-:W-:-:S09]  /*c130*/  UPRMT UR4, UR50, 0x654, UR4 ;  /* 0x0000065432047896 */ /* 0x000fd20008000004 */
[----:B------:R-:W-:Y:S03]  /*c140*/  SYNCS.ARRIVE.TRANS64.RED.A1T0 RZ, [UR4], RZ ;  /* 0x000000ffffff79a7 */ /* 0x000fe60008100404 */
.L_x_338:
[----:B------:R-:W-:Y:S05]  /*c150*/  BSYNC B0 ;  /* 0x0000000000007941 */ /* 0x000fea0003800000 */
.L_x_337:
        /* <DEDUP_REMOVED lines=8> */
.L_x_342:
[----:B------:R-:W-:Y:S01]  /*c1e0*/  LEA R0, R12, UR45, 0x3 ;  /* 0x0000002d0c007c11 */ /* 0x000fe2000f8e18ff */
[----:B------:R-:W-:Y:S01]  /*c1f0*/  BSSY B1, `(.L_x_343) ;  /* 0x0000007000017945 */ /* 0x000fe20003800000 */
[----:B------:R-:W-:Y:S02]  /*c200*/  SHF.L.U32 R3, R34, 0x1f, RZ ;  /* 0x0000001f22037819 */ /* 0x000fe400000006ff */
[----:B------:R-:W-:Y:S02]  /*c210*/  IADD3 R9, R12, 0x1, RZ ;  /* 0x000000010c097810 */ /* 0x000fe40007ffe0ff */
[----:B------:R-:W2:Y:S02]  /*c220*/  SYNCS.PHASECHK.TRANS64.TRYWAIT P2, [R0+URZ+0x40], R3 ;  /* 0x00004003000075a7 */ /* 0x000ea4000804017f */
[----:B------:R-:W-:-:S04]  /*c230*/  ISETP.NE.AND P3, PT, R9, 0x4, PT ;  /* 0x000000040900780c */ /* 0x000fc80003f65270 */
[----:B------:R-:W-:Y:S01]  /*c240*/  SEL R39, RZ, 0x1, P3 ;  /* 0x00000001ff277807 */ /* 0x000fe20001800000 */
[----:B--2---:R-:W-:Y:S08]  /*c250*/  @!P2 BRA `(.L_x_344) ;  /* 0x0000009000c8a947 */ /* 0x004ff00003800000 */
.L_x_618:
[----:B------:R-:W-:Y:S05]  /*c260*/  BSYNC B1 ;  /* 0x0000000000017941 */ /* 0x000fea0003800000 */
.L_x_343:
[----:B------:R-:W-:Y:S05]  /*c270*/  @P1 BRA `(.L_x_345) ;  /* 0x0000000000941947 */ /* 0x000fea0003800000 */
[----:B------:R-:W-:Y:S01]  /*c280*/  LEA R14, R12, R37, 0xd ;  /* 0x000000250c0e7211 */ /* 0x000fe200078e68ff */
[----:B------:R-:W-:Y:S05]  /*c290*/  WARPSYNC.ALL ;  /* 0x0000000000007948 */ /* 0x000fea0003800000 */
[----:B-1----:R-:W-:Y:S01]  /*c2a0*/  LEA R41, R157, R14, 0x1 ;  /* 0x0000000e9d297211 */ /* 0x002fe200078e08ff */
[----:B------:R-:W2:Y:S05]  /*c2b0*/  LDSM.16.M88.4 R4, [R14] ;  /* 0x000000000e04783b */ /* 0x000eaa0000000200 */
[----:B------:R-:W1:Y:S01]  /*c2c0*/  LDSM.16.M88.4 R40, [R41] ;  /* 0x000000002928783b */ /* 0x000e620000000200 */
[----:B--2---:R-:W-:Y:S01]  /*c2d0*/  IMAD.U32 R0, R4, 0x10000, RZ ;  /* 0x0001000004007824 */ /* 0x004fe200078e00ff */
[----:B------:R-:W-:-:S02]  /*c2e0*/  SHF.L.U32 R12, R6, 0x10, RZ ;  /* 0x00000010060c7819 */ /* 0x000fc400000006ff */
[----:B------:R-:W-:Y:S01]  /*c2f0*/  SHF.L.U32 R20, R7, 0x10, RZ ;  /* 0x0000001007147819 */ /* 0x000fe200000006ff */
[----:B------:R-:W-:Y:S01]  /*c300*/  FMUL R13, R155, R0 ;  /* 0x000000009b0d7220 */ /* 0x000fe20000400000 */
[----:B------:R-:W-:Y:S01]  /*c310*/  LOP3.LUT R24, R7, 0xffff0000, RZ, 0xc0, !PT ;  /* 0xffff000007187812 */ /* 0x000fe200078ec0ff */
[----:B-1----:R-:W-:Y:S01]  /*c320*/  IMAD.U32 R30, R41, 0x10000, RZ ;  /* 0x00010000291e7824 */ /* 0x002fe200078e00ff */
[----:B------:R-:W-:Y:S01]  /*c330*/  SHF.L.U32 R26, R40, 0x10, RZ ;  /* 0x00000010281a7819 */ /* 0x000fe200000006ff */
[C---:B------:R-:W-:Y:S01]  /*c340*/  FMUL R27, R155.reuse, R20 ;  /* 0x000000149b1b7220 */ /* 0x040fe20000400000 */
[----:B------:R-:W-:Y:S01]  /*c350*/  SHF.L.U32 R44, R42, 0x10, RZ ;  /* 0x000000102a2c7819 */ /* 0x000fe200000006ff */
        /* <DEDUP_REMOVED lines=23> */
.L_x_345:
[----:B------:R-:W-:Y:S02]  /*c4d0*/  LOP3.LUT R34, R34, R39, RZ, 0x3c, !PT ;  /* 0x0000002722227212 */ /* 0x000fe400078e3cff */
[----:B------:R-:W-:-:S07]  /*c4e0*/  SEL R12, R9, RZ, P3 ;  /* 0x000000ff090c7207 */ /* 0x000fce0001800000 */
.L_x_341:
[----:B------:R-:W-:Y:S05]  /*c4f0*/  BSYNC B0 ;  /* 0x0000000000007941 */ /* 0x000fea0003800000 */
.L_x_340:
[----:B------:R-:W-:Y:S01]  /*c500*/  MOV R58, 0x3bbb989d ;  /* 0x3bbb989d003a7802 */ /* 0x000fe20000000f00 */
[C---:B------:R-:W-:Y:S01]  /*c510*/  FFMA R106, R156.reuse, R106, R15 ;  /* 0x0000006a9c6a7223 */ /* 0x040fe2000000000f */
[C---:B------:R-:W-:Y:S01]  /*c520*/  FFMA R105, R156.reuse, R105, R14 ;  /* 0x000000699c697223 */ /* 0x040fe2000000000e */
[----:B------:R-:W-:Y:S01]  /*c530*/  MOV R59, 0x437c0000 ;  /* 0x437c0000003b7802 */ /* 0x000fe20000000f00 */
[----:B------:R-:W-:Y:S01]  /*c540*/  FFMA R107, R156, R107, R21 ;  /* 0x0000006b9c6b7223 */ /* 0x000fe20000000015 */
[-C--:B-1----:R-:W-:Y:S01]  /*c550*/  FFMA.SAT R5, -R106, R58.reuse, 0.5 ;  /* 0x3f0000006a057423 */ /* 0x082fe2000000213a */
[----:B------:R-:W-:Y:S01]  /*c560*/  FFMA.SAT R4, -R105, R58, 0.5 ;  /* 0x3f00000069047423 */ /* 0x000fe2000000213a */
[----:B------:R-:W-:Y:S01]  /*c570*/  FFMA R108, R156, R108, R23 ;  /* 0x0000006c9c6c7223 */ /* 0x000fe20000000017 */
[----:B------:R-:W-:Y:S01]  /*c580*/  FFMA.SAT R8, -R107, R58, 0.5 ;  /* 0x3f0000006b087423 */ /* 0x000fe2000000213a */
[-C--:B------:R-:W-:Y:S01]  /*c590*/  FFMA.RM R7, R5, R59.reuse, 12582913 ;  /* 0x4b40000105077423 */ /* 0x080fe2000000403b */
[-C--:B------:R-:W-:Y:S01]  /*c5a0*/  FFMA.RM R4, R4, R59.reuse, 12582913 ;  /* 0x4b40000104047423 */ /* 0x080fe2000000403b */
[----:B------:R-:W-:Y:S01]  /*c5b0*/  FFMA R104, R156, R104, R13 ;  /* 0x000000689c687223 */ /* 0x000fe2000000000d */
[----:B------:R-:W-:Y:S01]  /*c5c0*/  FFMA.RM R10, R8, R59, 12582913 ;  /* 0x4b400001080a7423 */ /* 0x000fe2000000403b */
[----:B------:R-:W-:Y:S01]  /*c5d0*/  FADD R5, R7, -12583039 ;  /* 0xcb40007f07057421 */ /* 0x000fe20000000000 */
[----:B------:R-:W-:Y:S01]  /*c5e0*/  FADD R6, R4, -12583039 ;  /* 0xcb40007f04067421 */ /* 0x000fe20000000000 */
[----:B------:R-:W-:Y:S01]  /*c5f0*/  FFMA R109, R156, R109, R25 ;  /* 0x0000006d9c6d7223 */ /* 0x000fe20000000019 */
[-C--:B------:R-:W-:Y:S01]  /*c600*/  FFMA.SAT R30, -R108, R58.reuse, 0.5 ;  /* 0x3f0000006c1e7423 */ /* 0x080fe2000000213a */
[----:B------:R-:W-:Y:S01]  /*c610*/  FFMA R9, -R106, 1.4426950216293334961, -R5 ;  /* 0x3fb8aa3b6a097823 */ /* 0x000fe20000000905 */
[----:B------:R-:W-:Y:S01]  /*c620*/  FFMA R6, -R105, 1.4426950216293334961, -R6 ;  /* 0x3fb8aa3b69067823 */ /* 0x000fe20000000906 */
[----:B------:R-:W-:Y:S01]  /*c630*/  FADD R8, R10, -12583039 ;  /* 0xcb40007f0a087421 */ /* 0x000fe20000000000 */
[-C--:B--2---:R-:W-:Y:S01]  /*c640*/  FFMA.SAT R0, -R104, R58.reuse, 0.5 ;  /* 0x3f00000068007423 */ /* 0x084fe2000000213a */
[----:B------:R-:W-:Y:S01]  /*c650*/  FFMA.SAT R40, -R109, R58, 0.5 ;  /* 0x3f0000006d287423 */ /* 0x000fe2000000213a */
[----:B------:R-:W-:Y:S01]  /*c660*/  FFMA R9, -R106, 1.925963033500011079e-08, R9 ;  /* 0x32a570606a097823 */ /* 0x000fe20000000109 */
[C---:B------:R-:W-:Y:S01]  /*c670*/  FFMA R110, R156.reuse, R110, R27 ;  /* 0x0000006e9c6e7223 */ /* 0x040fe2000000001b */
[----:B------:R-:W-:Y:S01]  /*c680*/  FFMA R111, R156, R111, R159 ;  /* 0x0000006f9c6f7223 */ /* 0x000fe2000000009f */
[----:B------:R-:W-:Y:S01]  /*c690*/  FFMA R6, -R105, 1.925963033500011079e-08, R6 ;  /* 0x32a5706069067823 */ /* 0x000fe20000000106 */
[-C--:B------:R-:W-:Y:S01]  /*c6a0*/  FFMA.RM R36, R30, R59.reuse, 12582913 ;  /* 0x4b4000011e247423 */ /* 0x080fe2000000403b */
[-C--:B------:R-:W-:Y:S01]  /*c6b0*/  FFMA.RM R0, R0, R59.reuse, 12582913 ;  /* 0x4b40000100007423 */ /* 0x080fe2000000403b */
[C---:B------:R-:W-:Y:S01]  /*c6c0*/  FFMA R30, -R107.reuse, 1.4426950216293334961, -R8 ;  /* 0x3fb8aa3b6b1e7823 */ /* 0x040fe20000000908 */
[-C--:B------:R-:W-:Y:S01]  /*c6d0*/  FFMA.RM R40, R40, R59.reuse, 12582913 ;  /* 0x4b40000128287423 */ /* 0x080fe2000000403b */
[----:B------:R1:W-:Y:S01]  /*c6e0*/  MUFU.EX2 R8, R9 ;  /* 0x0000000900087308 */ /* 0x0003e20000000800 */
[----:B------:R-:W-:Y:S01]  /*c6f0*/  FFMA.SAT R42, -R110, R58, 0.5 ;  /* 0x3f0000006e2a7423 */ /* 0x000fe2000000213a */
[----:B------:R-:W-:Y:S01]  /*c700*/  FADD R39, R36, -12583039 ;  /* 0xcb40007f24277421 */ /* 0x000fe20000000000 */
[----:B------:R-:W-:Y:S01]  /*c710*/  FADD R3, R0, -12583039 ;  /* 0xcb40007f00037421 */ /* 0x000fe20000000000 */
[----:B------:R-:W-:Y:S01]  /*c720*/  FFMA R112, R156, R112, R161 ;  /* 0x000000709c707223 */ /* 0x000fe200000000a1 */
[----:B------:R-:W-:Y:S01]  /*c730*/  FFMA R30, -R107, 1.925963033500011079e-08, R30 ;  /* 0x32a570606b1e7823 */ /* 0x000fe2000000011e */
[----:B------:R-:W-:Y:S01]  /*c740*/  FFMA.RM R42, R42, R59, 12582913 ;  /* 0x4b4000012a2a7423 */ /* 0x000fe2000000403b */
[----:B------:R-:W-:Y:S01]  /*c750*/  FFMA R3, -R104, 1.4426950216293334961, -R3 ;  /* 0x3fb8aa3b68037823 */ /* 0x000fe20000000903 */
[----:B------:R2:W-:Y:S01]  /*c760*/  MUFU.EX2 R5, R6 ;  /* 0x0000000600057308 */ /* 0x0005e20000000800 */
[-C--:B-1----:R-:W-:Y:S01]  /*c770*/  FFMA.SAT R9, -R111, R58.reuse, 0.5 ;  /* 0x3f0000006f097423 */ /* 0x082fe2000000213a */
[----:B------:R-:W-:Y:S01]  /*c780*/  FFMA R41, -R108, 1.4426950216293334961, -R39 ;  /* 0x3fb8aa3b6c297823 */ /* 0x000fe20000000927 */
[----:B------:R-:W-:Y:S01]  /*c790*/  FFMA.SAT R45, -R112, R58, 0.5 ;  /* 0x3f000000702d7423 */ /* 0x000fe2000000213a */
[----:B------:R-:W-:Y:S01]  /*c7a0*/  FFMA R113, R156, R113, R31 ;  /* 0x000000719c717223 */ /* 0x000fe2000000001f */
[-C--:B------:R-:W-:Y:S01]  /*c7b0*/  FFMA.RM R44, R9, R59.reuse, 12582913 ;  /* 0x4b400001092c7423 */ /* 0x080fe2000000403b */
[----:B------:R-:W-:Y:S01]  /*c7c0*/  FADD R9, R42, -12583039 ;  /* 0xcb40007f2a097421 */ /* 0x000fe20000000000 */
[----:B------:R-:W-:Y:S01]  /*c7d0*/  FFMA R114, R156, R114, R29 ;  /* 0x000000729c727223 */ /* 0x000fe2000000001d */
[----:B------:R1:W-:Y:S01]  /*c7e0*/  MUFU.EX2 R39, R30 ;  /* 0x0000001e00277308 */ /* 0x0003e20000000800 */
[----:B--2---:R-:W-:Y:S01]  /*c7f0*/  FADD R6, R40, -12583039 ;  /* 0xcb40007f28067421 */ /* 0x004fe20000000000 */
[----:B------:R-:W-:Y:S01]  /*c800*/  FFMA R3, -R104, 1.925963033500011079e-08, R3 ;  /* 0x32a5706068037823 */ /* 0x000fe20000000103 */
[----:B------:R-:W-:Y:S01]  /*c810*/  FFMA.RM R46, R45, R59, 12582913 ;  /* 0x4b4000012d2e7423 */ /* 0x000fe2000000403b */
[-C--:B------:R-:W-:Y:S01]  /*c820*/  FFMA.SAT R47, -R113, R58.reuse, 0.5 ;  /* 0x3f000000712f7423 */ /* 0x080fe2000000213a */
[C---:B------:R-:W-:Y:S01]  /*c830*/  FFMA R6, -R109.reuse, 1.4426950216293334961, -R6 ;  /* 0x3fb8aa3b6d067823 */ /* 0x040fe20000000906 */
[----:B------:R-:W-:Y:S01]  /*c840*/  FFMA R115, R156, R115, R20 ;  /* 0x000000739c737223 */ /* 0x000fe20000000014 */
[----:B------:R-:W-:Y:S01]  /*c850*/  FFMA R43, -R110, 1.4426950216293334961, -R9 ;  /* 0x3fb8aa3b6e2b7823 */ /* 0x000fe20000000909 */
[-C--:B------:R-:W-:Y:S01]  /*c860*/  FFMA.SAT R48, -R114, R58.reuse, 0.5 ;  /* 0x3f00000072307423 */ /* 0x080fe2000000213a */
[----:B-1----:R-:W-:Y:S01]  /*c870*/  FADD R30, R44, -12583039 ;  /* 0xcb40007f2c1e7421 */ /* 0x002fe20000000000 */
[----:B------:R-:W-:Y:S01]  /*c880*/  FFMA R6, -R109, 1.925963033500011079e-08, R6 ;  /* 0x32a570606d067823 */ /* 0x000fe20000000106 */
[----:B------:R-:W-:Y:S01]  /*c890*/  FADD R45, R46, -12583039 ;  /* 0xcb40007f2e2d7421 */ /* 0x000fe20000000000 */
[----:B------:R-:W-:Y:S01]  /*c8a0*/  FFMA.SAT R49, -R115, R58, 0.5 ;  /* 0x3f00000073317423 */ /* 0x000fe2000000213a */
[C---:B------:R-:W-:Y:S01]  /*c8b0*/  FFMA R30, -R111.reuse, 1.4426950216293334961, -R30 ;  /* 0x3fb8aa3b6f1e7823 */ /* 0x040fe2000000091e */
[----:B------:R1:W-:Y:S01]  /*c8c0*/  MUFU.EX2 R9, R6 ;  /* 0x0000000600097308 */ /* 0x0003e20000000800 */
[-C--:B------:R-:W-:Y:S01]  /*c8d0*/  FFMA.RM R50, R48, R59.reuse, 12582913 ;  /* 0x4b40000130327423 */ /* 0x080fe2000000403b */
[C---:B------:R-:W-:Y:S01]  /*c8e0*/  FFMA R116, R156.reuse, R116, R33 ;  /* 0x000000749c747223 */ /* 0x040fe20000000021 */
[----:B------:R-:W-:Y:S01]  /*c8f0*/  FFMA R30, -R111, 1.925963033500011079e-08, R30 ;  /* 0x32a570606f1e7823 */ /* 0x000fe2000000011e */
[----:B------:R-:W-:Y:S01]  /*c900*/  FFMA.RM R52, R49, R59, 12582913 ;  /* 0x4b40000131347423 */ /* 0x000fe2000000403b */
[C---:B------:R-:W-:Y:S01]  /*c910*/  FFMA R117, R156.reuse, R117, R24 ;  /* 0x000000759c757223 */ /* 0x040fe20000000018 */
[C---:B------:R-:W-:Y:S01]  /*c920*/  FFMA R118, R156.reuse, R118, R35 ;  /* 0x000000769c767223 */ /* 0x040fe20000000023 */
[----:B------:R-:W-:Y:S01]  /*c930*/  FFMA R119, R156, R119, R26 ;  /* 0x000000779c777223 */ /* 0x000fe2000000001a */
[----:B------:R-:W2:Y:S01]  /*c940*/  MUFU.EX2 R3, R3 ;  /* 0x0000000300037308 */ /* 0x000ea20000000800 */
[-C--:B-1----:R-:W-:Y:S01]  /*c950*/  FFMA.RM R6, R47, R59.reuse, 12582913 ;  /* 0x4b4000012f067423 */ /* 0x082fe2000000403b */
[----:B------:R-:W-:Y:S01]  /*c960*/  FFMA R47, -R112, 1.4426950216293334961, -R45 ;  /* 0x3fb8aa3b702f7823 */ /* 0x000fe2000000092d */
[----:B------:R-:W-:Y:S01]  /*c970*/  FADD R49, R50, -12583039 ;  /* 0xcb40007f32317421 */ /* 0x000fe20000000000 */
[----:B------:R-:W-:Y:S01]  /*c980*/  FADD R54, R52, -12583039 ;  /* 0xcb40007f34367421 */ /* 0x000fe20000000000 */
[----:B------:R-:W-:Y:S01]  /*c990*/  FADD R48, R6, -12583039 ;  /* 0xcb40007f06307421 */ /* 0x000fe20000000000 */
[-C--:B------:R-:W-:Y:S01]  /*c9a0*/  FFMA.SAT R53, -R117, R58.reuse, 0.5 ;  /* 0x3f00000075357423 */ /* 0x080fe2000000213a */
[----:B------:R-:W-:Y:S01]  /*c9b0*/  FFMA.SAT R55, -R118, R58, 0.5 ;  /* 0x3f00000076377423 */ /* 0x000fe2000000213a */
[----:B------:R1:W-:Y:S01]  /*c9c0*/  MUFU.EX2 R45, R30 ;  /* 0x0000001e002d7308 */ /* 0x0003e20000000800 */
[----:B------:R-:W-:Y:S01]  /*c9d0*/  FFMA R48, -R113, 1.4426950216293334961, -R48 ;  /* 0x3fb8aa3b71307823 */ /* 0x000fe20000000930 */
[----:B------:R-:W-:Y:S01]  /*c9e0*/  FFMA R49, -R114, 1.4426950216293334961, -R49 ;  /* 0x3fb8aa3b72317823 */ /* 0x000fe20000000931 */
[----:B------:R-:W-:Y:S01]  /*c9f0*/  FFMA R54, -R115, 1.4426950216293334961, -R54 ;  /* 0x3fb8aa3b73367823 */ /* 0x000fe20000000936 */
[-C--:B------:R-:W-:Y:S01]  /*ca00*/  FFMA.RM R56, R53, R59.reuse, 12582913 ;  /* 0x4b40000135387423 */ /* 0x080fe2000000403b */
[----:B------:R-:W-:Y:S01]  /*ca10*/  FFMA R48, -R113, 1.925963033500011079e-08, R48 ;  /* 0x32a5706071307823 */ /* 0x000fe20000000130 */
[----:B------:R-:W-:Y:S01]  /*ca20*/  FFMA.RM R57, R55, R59, 12582913 ;  /* 0x4b40000137397423 */ /* 0x000fe2000000403b */
[----:B------:R-:W-:-:S02]  /*ca30*/  IMAD.SHL.U32 R0, R0, 0x800000, RZ ;  /* 0x0080000000007824 */ /* 0x000fc400078e00ff */
[----:B------:R-:W-:Y:S01]  /*ca40*/  FFMA R114, -R114, 1.925963033500011079e-08, R49 ;  /* 0x32a5706072727823 */ /* 0x000fe20000000131 */
[-C--:B-1----:R-:W-:Y:S01]  /*ca50*/  FFMA.SAT R30, -R116, R58.reuse, 0.5 ;  /* 0x3f000000741e7423 */ /* 0x082fe2000000213a */
[----:B------:R-:W-:Y:S01]  /*ca60*/  FFMA.SAT R58, -R119, R58, 0.5 ;  /* 0x3f000000773a7423 */ /* 0x000fe2000000213a */
[----:B------:R1:W-:Y:S01]  /*ca70*/  MUFU.EX2 R49, R48 ;  /* 0x0000003000317308 */ /* 0x0003e20000000800 */
[----:B------:R-:W-:Y:S01]  /*ca80*/  FFMA R54, -R115, 1.925963033500011079e-08, R54 ;  /* 0x32a5706073367823 */ /* 0x000fe20000000136 */
[-C--:B------:R-:W-:Y:S01]  /*ca90*/  FFMA.RM R30, R30, R59.reuse, 12582913 ;  /* 0x4b4000011e1e7423 */ /* 0x080fe2000000403b */
[----:B------:R-:W-:Y:S01]  /*caa0*/  FFMA.RM R58, R58, R59, 12582913 ;  /* 0x4b4000013a3a7423 */ /* 0x000fe2000000403b */
[----:B------:R-:W-:Y:S01]  /*cab0*/  SHF.L.U32 R4, R4, 0x17, RZ ;  /* 0x0000001704047819 */ /* 0x000fe200000006ff */
[----:B------:R-:W-:Y:S01]  /*cac0*/  FADD R59, R57, -12583039 ;  /* 0xcb40007f393b7421 */ /* 0x000fe20000000000 */
[----:B------:R-:W-:Y:S01]  /*cad0*/  FADD R53, R30, -12583039 ;  /* 0xcb40007f1e357421 */ /* 0x000fe20000000000 */
[----:B------:R-:W-:Y:S01]  /*cae0*/  FADD R60, R58, -12583039 ;  /* 0xcb40007f3a3c7421 */ /* 0x000fe20000000000 */
[----:B--2---:R-:W-:Y:S01]  /*caf0*/  FFMA R61, R0, R3, 1 ;  /* 0x3f800000003d7423 */ /* 0x004fe20000000003 */
[----:B-1----:R-:W-:Y:S01]  /*cb00*/  FADD R48, R56, -12583039 ;  /* 0xcb40007f38307421 */ /* 0x002fe20000000000 */
[----:B------:R-:W-:Y:S01]  /*cb10*/  FFMA R55, -R116, 1.4426950216293334961, -R53 ;  /* 0x3fb8aa3b74377823 */ /* 0x000fe20000000935 */
[----:B------:R-:W-:Y:S01]  /*cb20*/  FFMA R59, -R118, 1.4426950216293334961, -R59 ;  /* 0x3fb8aa3b763b7823 */ /* 0x000fe2000000093b */
[----:B------:R1:W2:Y:S01]  /*cb30*/  MUFU.EX2 R53, R54 ;  /* 0x0000003600357308 */ /* 0x0002a20000000800 */
[----:B------:R-:W-:Y:S01]  /*cb40*/  FFMA R48, -R117, 1.4426950216293334961, -R48 ;  /* 0x3fb8aa3b75307823 */ /* 0x000fe20000000930 */
[----:B------:R-:W-:Y:S01]  /*cb50*/  FFMA R60, -R119, 1.4426950216293334961, -R60 ;  /* 0x3fb8aa3b773c7823 */ /* 0x000fe2000000093c */
[----:B------:R-:W-:Y:S01]  /*cb60*/  FFMA R41, -R108, 1.925963033500011079e-08, R41 ;  /* 0x32a570606c297823 */ /* 0x000fe20000000129 */
[----:B------:R-:W-:Y:S01]  /*cb70*/  FFMA R43, -R110, 1.925963033500011079e-08, R43 ;  /* 0x32a570606e2b7823 */ /* 0x000fe2000000012b */
[----:B------:R-:W-:Y:S01]  /*cb80*/  FFMA R47, -R112, 1.925963033500011079e-08, R47 ;  /* 0x32a57060702f7823 */ /* 0x000fe2000000012f */
[----:B------:R-:W-:Y:S01]  /*cb90*/  FFMA R55, -R116, 1.925963033500011079e-08, R55 ;  /* 0x32a5706074377823 */ /* 0x000fe20000000137 */
[----:B------:R-:W-:Y:S01]  /*cba0*/  FFMA R48, -R117, 1.925963033500011079e-08, R48 ;  /* 0x32a5706075307823 */ /* 0x000fe20000000130 */
[----:B------:R-:W-:Y:S01]  /*cbb0*/  FFMA R59, -R118, 1.925963033500011079e-08, R59 ;  /* 0x32a57060763b7823 */ /* 0x000fe2000000013b */
[----:B-1----:R-:W-:Y:S01]  /*cbc0*/  FFMA R54, R4, R5, 1 ;  /* 0x3f80000004367423 */ /* 0x002fe20000000005 */
[----:B------:R-:W-:-:S02]  /*cbd0*/  VIADD R4, R61, 0x1800000 ;  /* 0x018000003d047836 */ /* 0x000fc40000000000 */
[----:B------:R-:W-:Y:S01]  /*cbe0*/  FFMA R60, -R119, 1.925963033500011079e-08, R60 ;  /* 0x32a57060773c7823 */ /* 0x000fe2000000013c */
[----:B------:R-:W1:Y:S01]  /*cbf0*/  MUFU.EX2 R41, R41 ;  /* 0x0000002900297308 */ /* 0x000e620000000800 */
        /* <DEDUP_REMOVED lines=9> */
[----:B--2---:R-:W-:Y:S01]  /*cc90*/  FFMA R52, R52, R53, 1 ;  /* 0x3f80000034347423 */ /* 0x004fe20000000035 */
[----:B------:R-:W-:Y:S01]  /*cca0*/  SHF.L.U32 R36, R36, 0x17, RZ ;  /* 0x0000001724247819 */ /* 0x000fe200000006ff */
[----:B------:R-:W-:Y:S01]  /*ccb0*/  FFMA R63, R7, R8, 1 ;  /* 0x3f800000073f7423 */ /* 0x000fe20000000008 */
[----:B------:R-:W-:Y:S01]  /*ccc0*/  SHF.L.U32 R42, R42, 0x17, RZ ;  /* 0x000000172a2a7819 */ /* 0x000fe200000006ff */
[----:B------:R-:W-:Y:S01]  /*ccd0*/  FFMA R62, R10, R39, 1 ;  /* 0x3f8000000a3e7423 */ /* 0x000fe20000000027 */
[----:B------:R-:W-:Y:S01]  /*cce0*/  SHF.L.U32 R44, R44, 0x17, RZ ;  /* 0x000000172c2c7819 */ /* 0x000fe200000006ff */
[----:B------:R-:W2:Y:S01]  /*ccf0*/  MUFU.EX2 R47, R47 ;  /* 0x0000002f002f7308 */ /* 0x000ea20000000800 */
[----:B------:R-:W-:Y:S01]  /*cd00*/  SHF.L.U32 R46, R46, 0x17, RZ ;  /* 0x000000172e2e7819 */ /* 0x000fe200000006ff */
[----:B-1----:R-:W-:Y:S01]  /*cd10*/  FFMA R65, R36, R41, 1 ;  /* 0x3f80000024417423 */ /* 0x002fe20000000029 */
[----:B------:R-:W-:Y:S01]  /*cd20*/  SHF.L.U32 R6, R6, 0x17, RZ ;  /* 0x0000001706067819 */ /* 0x000fe200000006ff */
[----:B------:R-:W-:Y:S01]  /*cd30*/  FFMA R64, R40, R9, 1 ;  /* 0x3f80000028407423 */ /* 0x000fe20000000009 */
[----:B------:R-:W-:-:S02]  /*cd40*/  SHF.L.U32 R50, R50, 0x17, RZ ;  /* 0x0000001732327819 */ /* 0x000fc400000006ff */
[----:B------:R-:W-:Y:S01]  /*cd50*/  SHF.L.U32 R30, R30, 0x17, RZ ;  /* 0x000000171e1e7819 */ /* 0x000fe200000006ff */
[----:B------:R-:W1:Y:S01]  /*cd60*/  MUFU.EX2 R51, R114 ;  /* 0x0000007200337308 */ /* 0x000e620000000800 */
[----:B------:R-:W-:Y:S01]  /*cd70*/  SHF.L.U32 R56, R56, 0x17, RZ ;  /* 0x0000001738387819 */ /* 0x000fe200000006ff */
[----:B---3--:R-:W-:Y:S01]  /*cd80*/  FFMA R67, R42, R43, 1 ;  /* 0x3f8000002a437423 */ /* 0x008fe2000000002b */
[----:B------:R-:W-:Y:S01]  /*cd90*/  SHF.L.U32 R58, R58, 0x17, RZ ;  /* 0x000000173a3a7819 */ /* 0x000fe200000006ff */
[----:B------:R-:W-:-:S04]  /*cda0*/  FFMA R66, R6, R49, 1 ;  /* 0x3f80000006427423 */ /* 0x000fc80000000031 */
[----:B------:R-:W3:Y:S01]  /*cdb0*/  MUFU.EX2 R55, R55 ;  /* 0x0000003700377308 */ /* 0x000ee20000000800 */
[----:B--2---:R-:W-:-:S07]  /*cdc0*/  FFMA R47, R46, R47, 1 ;  /* 0x3f8000002e2f7423 */ /* 0x004fce000000002f */
[----:B------:R2:W4:Y:S01]  /*cdd0*/  MUFU.EX2 R3, R48 ;  /* 0x0000003000037308 */ /* 0x0005220000000800 */
[----:B-1----:R-:W-:-:S07]  /*cde0*/  FFMA R51, R50, R51, 1 ;  /* 0x3f80000032337423 */ /* 0x002fce0000000033 */
[----:B------:R-:W1:Y:S01]  /*cdf0*/  MUFU.EX2 R0, R59 ;  /* 0x0000003b00007308 */ /* 0x000e620000000800 */
[----:B--2---:R-:W-:Y:S01]  /*ce00*/  FFMA R48, R44, R45, 1 ;  /* 0x3f8000002c307423 */ /* 0x004fe2000000002d */
[----:B---3--:R-:W-:-:S06]  /*ce10*/  FFMA R55, R30, R55, 1 ;  /* 0x3f8000001e377423 */ /* 0x008fcc0000000037 */
[----:B------:R-:W2:Y:S01]  /*ce20*/  MUFU.EX2 R5, R60 ;  /* 0x0000003c00057308 */ /* 0x000ea20000000800 */
        /* <DEDUP_REMOVED lines=9> */
.L_x_347:
[----:B------:R-:W1:Y:S02]  /*cec0*/  MUFU.RCP R30, R61 ;  /* 0x0000003d001e7308 */ /* 0x000e640000001000 */
[----:B-1----:R-:W-:-:S04]  /*ced0*/  FFMA R0, R61, R30, -1 ;  /* 0xbf8000003d007423 */ /* 0x002fc8000000001e */
[----:B------:R-:W-:-:S04]  /*cee0*/  FADD.FTZ R3, -R0, -RZ ;  /* 0x800000ff00037221 */ /* 0x000fc80000010100 */
[----:B------:R-:W-:-:S07]  /*cef0*/  FFMA R30, R30, R3, R30 ;  /* 0x000000031e1e7223 */ /* 0x000fce000000001e */
.L_x_348:
[----:B------:R-:W-:Y:S05]  /*cf00*/  BSYNC B1 ;  /* 0x0000000000017941 */ /* 0x000fea0003800000 */
.L_x_346:
        /* <DEDUP_REMOVED lines=10> */
.L_x_350:
[----:B------:R-:W1:Y:S02]  /*cfb0*/  MUFU.RCP R39, R54 ;  /* 0x0000003600277308 */ /* 0x000e640000001000 */
[----:B-1----:R-:W-:-:S04]  /*cfc0*/  FFMA R0, R54, R39, -1 ;  /* 0xbf80000036007423 */ /* 0x002fc80000000027 */
[----:B------:R-:W-:-:S04]  /*cfd0*/  FADD.FTZ R0, -R0, -RZ ;  /* 0x800000ff00007221 */ /* 0x000fc80000010100 */
[----:B------:R-:W-:-:S07]  /*cfe0*/  FFMA R39, R39, R0, R39 ;  /* 0x0000000027277223 */ /* 0x000fce0000000027 */
.L_x_351:
[----:B------:R-:W-:Y:S05]  /*cff0*/  BSYNC B1 ;  /* 0x0000000000017941 */ /* 0x000fea0003800000 */
.L_x_349:
        /* <DEDUP_REMOVED lines=10> */
.L_x_353:
[----:B------:R-:W1:Y:S02]  /*d0a0*/  MUFU.RCP R40, R63 ;  /* 0x0000003f00287308 */ /* 0x000e640000001000 */
[----:B-1----:R-:W-:-:S04]  /*d0b0*/  FFMA R0, R63, R40, -1 ;  /* 0xbf8000003f007423 */ /* 0x002fc80000000028 */
[----:B------:R-:W-:-:S04]  /*d0c0*/  FADD.FTZ R3, -R0, -RZ ;  /* 0x800000ff00037221 */ /* 0x000fc80000010100 */
[----:B------:R-:W-:-:S07]  /*d0d0*/  FFMA R40, R40, R3, R40 ;  /* 0x0000000328287223 */ /* 0x000fce0000000028 */
.L_x_354:
[----:B------:R-:W-:Y:S05]  /*d0e0*/  BSYNC B1 ;  /* 0x0000000000017941 */ /* 0x000fea0003800000 */
.L_x_352:
        /* <DEDUP_REMOVED lines=10> */
.L_x_356:
[----:B------:R-:W1:Y:S02]  /*d190*/  MUFU.RCP R41, R62 ;  /* 0x0000003e00297308 */ /* 0x000e640000001000 */
[----:B-1----:R-:W-:-:S04]  /*d1a0*/  FFMA R0, R62, R41, -1 ;  /* 0xbf8000003e007423 */ /* 0x002fc80000000029 */
[----:B------:R-:W-:-:S04]  /*d1b0*/  FADD.FTZ R0, -R0, -RZ ;  /* 0x800000ff00007221 */ /* 0x000fc80000010100 */
[----:B------:R-:W-:-:S07]  /*d1c0*/  FFMA R41, R41, R0, R41 ;  /* 0x0000000029297223 */ /* 0x000fce0000000029 */
.L_x_357:
[----:B------:R-:W-:Y:S05]  /*d1d0*/  BSYNC B1 ;  /* 0x0000000000017941 */ /* 0x000fea0003800000 */
.L_x_355:
        /* <DEDUP_REMOVED lines=10> */
.L_x_359:
[----:B------:R-:W1:Y:S02]  /*d280*/  MUFU.RCP R42, R65 ;  /* 0x00000041002a7308 */ /* 0x000e640000001000 */
[----:B-1----:R-:W-:-:S04]  /*d290*/  FFMA R0, R65, R42, -1 ;  /* 0xbf80000041007423 */ /* 0x002fc8000000002a */
[----:B------:R-:W-:-:S04]  /*d2a0*/  FADD.FTZ R3, -R0, -RZ ;  /* 0x800000ff00037221 */ /* 0x000fc80000010100 */
[----:B------:R-:W-:-:S07]  /*d2b0*/  FFMA R42, R42, R3, R42 ;  /* 0x000000032a2a7223 */ /* 0x000fce000000002a */
.L_x_360:
[----:B------:R-:W-:Y:S05]  /*d2c0*/  BSYNC B1 ;  /* 0x0000000000017941 */ /* 0x000fea0003800000 */
.L_x_358:
        /* <DEDUP_REMOVED lines=10> */
.L_x_362:
[----:B------:R-:W1:Y:S02]  /*d370*/  MUFU.RCP R43, R64 ;  /* 0x00000040002b7308 */ /* 0x000e640000001000 */
[----:B-1----:R-:W-:-:S04]  /*d380*/  FFMA R0, R64, R43, -1 ;  /* 0xbf80000040007423 */ /* 0x002fc8000000002b */
[----:B------:R-:W-:-:S04]  /*d390*/  FADD.FTZ R0, -R0, -RZ ;  /* 0x800000ff00007221 */ /* 0x000fc80000010100 */
[----:B------:R-:W-:-:S07]  /*d3a0*/  FFMA R43, R43, R0, R43 ;  /* 0x000000002b2b7223 */ /* 0x000fce000000002b */
.L_x_363:
[----:B------:R-:W-:Y:S05]  /*d3b0*/  BSYNC B1 ;  /* 0x0000000000017941 */ /* 0x000fea0003800000 */
.L_x_361:
        /* <DEDUP_REMOVED lines=10> */
.L_x_365:
[----:B------:R-:W1:Y:S02]  /*d460*/  MUFU.RCP R44, R67 ;  /* 0x00000043002c7308 */ /* 0x000e640000001000 */
[----:B-1----:R-:W-:-:S04]  /*d470*/  FFMA R0, R67, R44, -1 ;  /* 0xbf80000043007423 */ /* 0x002fc8000000002c */
[----:B------:R-:W-:-:S04]  /*d480*/  FADD.FTZ R3, -R0, -RZ ;  /* 0x800000ff00037221 */ /* 0x000fc80000010100 */
[----:B------:R-:W-:-:S07]  /*d490*/  FFMA R44, R44, R3, R44 ;  /* 0x000000032c2c7223 */ /* 0x000fce000000002c */
.L_x_366:
[----:B------:R-:W-:Y:S05]  /*d4a0*/  BSYNC B1 ;  /* 0x0000000000017941 */ /* 0x000fea0003800000 */
.L_x_364:
        /* <DEDUP_REMOVED lines=10> */
.L_x_368:
[----:B------:R-:W1:Y:S02]  /*d550*/  MUFU.RCP R45, R48 ;  /* 0x00000030002d7308 */ /* 0x000e640000001000 */
[----:B-1----:R-:W-:-:S04]  /*d560*/  FFMA R0, R48, R45, -1 ;  /* 0xbf80000030007423 */ /* 0x002fc8000000002d */
[----:B------:R-:W-:-:S04]  /*d570*/  FADD.FTZ R0, -R0, -RZ ;  /* 0x800000ff00007221 */ /* 0x000fc80000010100 */
[----:B------:R-:W-:-:S07]  /*d580*/  FFMA R45, R45, R0, R45 ;  /* 0x000000002d2d7223 */ /* 0x000fce000000002d */
.L_x_369:
[----:B------:R-:W-:Y:S05]  /*d590*/  BSYNC B1 ;  /* 0x0000000000017941 */ /* 0x000fea0003800000 */
.L_x_367:
        /* <DEDUP_REMOVED lines=10> */
.L_x_371:
[----:B------:R-:W1:Y:S02]  /*d640*/  MUFU.RCP R46, R47 ;  /* 0x0000002f002e7308 */ /* 0x000e640000001000 */
[----:B-1----:R-:W-:-:S04]  /*d650*/  FFMA R0, R47, R46, -1 ;  /* 0xbf8000002f007423 */ /* 0x002fc8000000002e */
[----:B------:R-:W-:-:S04]  /*d660*/  FADD.FTZ R3, -R0, -RZ ;  /* 0x800000ff00037221 */ /* 0x000fc80000010100 */
[----:B------:R-:W-:-:S07]  /*d670*/  FFMA R46, R46, R3, R46 ;  /* 0x000000032e2e7223 */ /* 0x000fce000000002e */
.L_x_372:
[----:B------:R-:W-:Y:S05]  /*d680*/  BSYNC B1 ;  /* 0x0000000000017941 */ /* 0x000fea0003800000 */
.L_x_370:
        /* <DEDUP_REMOVED lines=10> */
.L_x_374:
[----:B------:R-:W1:Y:S02]  /*d730*/  MUFU.RCP R47, R66 ;  /* 0x00000042002f7308 */ /* 0x000e640000001000 */
[----:B-1----:R-:W-:-:S04]  /*d740*/  FFMA R0, R66, R47, -1 ;  /* 0xbf80000042007423 */ /* 0x002fc8000000002f */
[----:B------:R-:W-:-:S04]  /*d750*/  FADD.FTZ R0, -R0, -RZ ;  /* 0x800000ff00007221 */ /* 0x000fc80000010100 */
[----:B------:R-:W-:-:S07]  /*d760*/  FFMA R47, R47, R0, R47 ;  /* 0x000000002f2f7223 */ /* 0x000fce000000002f */
.L_x_375:
[----:B------:R-:W-:Y:S05]  /*d770*/  BSYNC B1 ;  /* 0x0000000000017941 */ /* 0x000fea0003800000 */
.L_x_373:
        /* <DEDUP_REMOVED lines=10> */
.L_x_377:
[----:B------:R-:W1:Y:S02]  /*d820*/  MUFU.RCP R48, R51 ;  /* 0x0000003300307308 */ /* 0x000e640000001000 */
[----:B-1----:R-:W-:-:S04]  /*d830*/  FFMA R0, R51, R48, -1 ;  /* 0xbf80000033007423 */ /* 0x002fc80000000030 */
[----:B------:R-:W-:-:S04]  /*d840*/  FADD.FTZ R3, -R0, -RZ ;  /* 0x800000ff00037221 */ /* 0x000fc80000010100 */
[----:B------:R-:W-:-:S07]  /*d850*/  FFMA R48, R48, R3, R48 ;  /* 0x0000000330307223 */ /* 0x000fce0000000030 */
.L_x_378:
[----:B------:R-:W-:Y:S05]  /*d860*/  BSYNC B1 ;  /* 0x0000000000017941 */ /* 0x000fea0003800000 */
.L_x_376:
        /* <DEDUP_REMOVED lines=10> */
.L_x_380:
[----:B------:R-:W1:Y:S02]  /*d910*/  MUFU.RCP R49, R52 ;  /* 0x0000003400317308 */ /* 0x000e640000001000 */
[----:B-1----:R-:W-:-:S04]  /*d920*/  FFMA R0, R52, R49, -1 ;  /* 0xbf80000034007423 */ /* 0x002fc80000000031 */
[----:B------:R-:W-:-:S04]  /*d930*/  FADD.FTZ R0, -R0, -RZ ;  /* 0x800000ff00007221 */ /* 0x000fc80000010100 */
[----:B------:R-:W-:-:S07]  /*d940*/  FFMA R49, R49, R0, R49 ;  /* 0x0000000031317223 */ /* 0x000fce0000000031 */
.L_x_381:
[----:B------:R-:W-:Y:S05]  /*d950*/  BSYNC B1 ;  /* 0x0000000000017941 */ /* 0x000fea0003800000 */
.L_x_379:
        /* <DEDUP_REMOVED lines=10> */
.L_x_383:
[----:B------:R-:W1:Y:S02]  /*da00*/  MUFU.RCP R50, R55 ;  /* 0x0000003700327308 */ /* 0x000e640000001000 */
[----:B-1----:R-:W-:-:S04]  /*da10*/  FFMA R0, R55, R50, -1 ;  /* 0xbf80000037007423 */ /* 0x002fc80000000032 */
[----:B------:R-:W-:-:S04]  /*da20*/  FADD.FTZ R3, -R0, -RZ ;  /* 0x800000ff00037221 */ /* 0x000fc80000010100 */
[----:B------:R-:W-:-:S07]  /*da30*/  FFMA R50, R50, R3, R50 ;  /* 0x0000000332327223 */ /* 0x000fce0000000032 */
.L_x_384:
[----:B------:R-:W-:Y:S05]  /*da40*/  BSYNC B1 ;  /* 0x0000000000017941 */ /* 0x000fea0003800000 */
.L_x_382:
        /* <DEDUP_REMOVED lines=10> */
.L_x_386:
[----:B------:R-:W1:Y:S02]  /*daf0*/  MUFU.RCP R51, R56 ;  /* 0x0000003800337308 */ /* 0x000e640000001000 */
[----:B-1----:R-:W-:-:S04]  /*db00*/  FFMA R0, R56, R51, -1 ;  /* 0xbf80000038007423 */ /* 0x002fc80000000033 */
[----:B------:R-:W-:-:S04]  /*db10*/  FADD.FTZ R0, -R0, -RZ ;  /* 0x800000ff00007221 */ /* 0x000fc80000010100 */
[----:B------:R-:W-:-:S07]  /*db20*/  FFMA R51, R51, R0, R51 ;  /* 0x0000000033337223 */ /* 0x000fce0000000033 */
.L_x_387:
[----:B------:R-:W-:Y:S05]  /*db30*/  BSYNC B1 ;  /* 0x0000000000017941 */ /* 0x000fea0003800000 */
.L_x_385:
        /* <DEDUP_REMOVED lines=10> */
.L_x_389:
[----:B------:R-:W1:Y:S02]  /*dbe0*/  MUFU.RCP R52, R57 ;  /* 0x0000003900347308 */ /* 0x000e640000001000 */
[----:B-1----:R-:W-:-:S04]  /*dbf0*/  FFMA R0, R57, R52, -1 ;  /* 0xbf80000039007423 */ /* 0x002fc80000000034 */
[----:B------:R-:W-:-:S04]  /*dc00*/  FADD.FTZ R3, -R0, -RZ ;  /* 0x800000ff00037221 */ /* 0x000fc80000010100 */
[----:B------:R-:W-:-:S07]  /*dc10*/  FFMA R52, R52, R3, R52 ;  /* 0x0000000334347223 */ /* 0x000fce0000000034 */
.L_x_390:
[----:B------:R-:W-:Y:S05]  /*dc20*/  BSYNC B1 ;  /* 0x0000000000017941 */ /* 0x000fea0003800000 */
.L_x_388:
        /* <DEDUP_REMOVED lines=8> */
.L_x_391:
[----:B------:R-:W1:Y:S02]  /*dcb0*/  MUFU.RCP R0, R53 ;  /* 0x0000003500007308 */ /* 0x000e640000001000 */
[----:B-1----:R-:W-:-:S04]  /*dcc0*/  FFMA R3, R53, R0, -1 ;  /* 0xbf80000035037423 */ /* 0x002fc80000000000 */
[----:B------:R-:W-:-:S04]  /*dcd0*/  FADD.FTZ R3, -R3, -RZ ;  /* 0x800000ff03037221 */ /* 0x000fc80000010100 */
[----:B------:R-:W-:-:S07]  /*dce0*/  FFMA R0, R0, R3, R0 ;  /* 0x0000000300007223 */ /* 0x000fce0000000000 */
.L_x_392:
        /* <DEDUP_REMOVED lines=29> */
.L_x_394:
[----:B------:R-:W-:Y:S05]  /*dec0*/  BSYNC B0 ;  /* 0x0000000000007941 */ /* 0x000fea0003800000 */
.L_x_393:
[----:B------:R-:W-:Y:S06]  /*ded0*/  BAR.SYNC.DEFER_BLOCKING 0x1, 0x100 ;  /* 0x0044000000007b1d */ /* 0x000fec0000010000 */
[----:B------:R-:W-:Y:S04]  /*dee0*/  BSSY B0, `(.L_x_395) ;  /* 0x0000009000007945 */ /* 0x000fe80003800000 */
[----:B------:R-:W-:Y:S05]  /*def0*/  @P0 BRA `(.L_x_396) ;  /* 0x00000000001c0947 */ /* 0x000fea0003800000 */
[----:B------:R-:W-:-:S13]  /*df00*/  ISETP.NE.AND P2, PT, R160, 0x3, PT ;  /* 0x00000003a000780c */ /* 0x000fda0003f45270 */
[----:B------:R-:W-:Y:S05]  /*df10*/  @!P2 BRA `(.L_x_397) ;  /* 0x000000000004a947 */ /* 0x000fea0003800000 */
[----:B------:R-:W-:Y:S01]  /*df20*/  BPT.TRAP 0x1 ;  /* 0x000000040000795c */ /* 0x000fe20000300000 */
.L_x_397:
[----:B------:R-:W-:-:S04]  /*df30*/  ULEA UR4, UR5, UR45, 0x3 ;  /* 0x0000002d05047291 */ /* 0x000fc8000f8e183f */
[----:B------:R-:W-:-:S04]  /*df40*/  UIADD3 UR4, UR4, 0x60, URZ ;  /* 0x0000006004047890 */ /* 0x000fc8000fffe03f */
[----:B------:R-:W-:-:S09]  /*df50*/  UPRMT UR4, UR50, 0x654, UR4 ;  /* 0x0000065432047896 */ /* 0x000fd20008000004 */
[----:B------:R-:W-:Y:S03]  /*df60*/  SYNCS.ARRIVE.TRANS64.RED.A1T0 RZ, [UR4], RZ ;  /* 0x000000ffffff79a7 */ /* 0x000fe60008100404 */
.L_x_396:
[----:B------:R-:W-:Y:S05]  /*df70*/  BSYNC B0 ;  /* 0x0000000000007941 */ /* 0x000fea0003800000 */
.L_x_395:
        /* <DEDUP_REMOVED lines=8> */
.L_x_400:
        /* <DEDUP_REMOVED lines=8> */
.L_x_619:
[----:B------:R-:W-:Y:S05]  /*e080*/  BSYNC B1 ;  /* 0x0000000000017941 */ /* 0x000fea0003800000 */
.L_x_401:
[----:B------:R-:W-:Y:S05]  /*e090*/  @P1 BRA `(.L_x_403) ;  /* 0x0000000000941947 */ /* 0x000fea0003800000 */
[----:B------:R-:W-:Y:S01]  /*e0a0*/  LEA R14, R12, R37, 0xd ;  /* 0x000000250c0e7211 */ /* 0x000fe200078e68ff */
[----:B------:R-:W-:Y:S05]  /*e0b0*/  WARPSYNC.ALL ;  /* 0x0000000000007948 */ /* 0x000fea0003800000 */
[----:B-1----:R-:W-:Y:S01]  /*e0c0*/  IMAD R41, R157, 0x2, R14 ;  /* 0x000000029d297824 */ /* 0x002fe200078e020e */
[----:B------:R-:W2:Y:S05]  /*e0d0*/  LDSM.16.M88.4 R4, [R14] ;  /* 0x000000000e04783b */ /* 0x000eaa0000000200 */
[----:B------:R-:W1:Y:S01]  /*e0e0*/  LDSM.16.M88.4 R40, [R41] ;  /* 0x000000002928783b */ /* 0x000e620000000200 */
[----:B--2---:R-:W-:-:S02]  /*e0f0*/  SHF.L.U32 R0, R4, 0x10, RZ ;  /* 0x0000001004007819 */ /* 0x004fc400000006ff */
[----:B------:R-:W-:Y:S02]  /*e100*/  SHF.L.U32 R12, R6, 0x10, RZ ;  /* 0x00000010060c7819 */ /* 0x000fe400000006ff */
[C---:B------:R-:W-:Y:S01]  /*e110*/  SHF.L.U32 R20, R7.reuse, 0x10, RZ ;  /* 0x0000001007147819 */ /* 0x040fe200000006ff */
[----:B-1----:R-:W-:Y:S01]  /*e120*/  IMAD.U32 R26, R40, 0x10000, RZ ;  /* 0x00010000281a7824 */ /* 0x002fe200078e00ff */
[----:B------:R-:W-:Y:S01]  /*e130*/  LOP3.LUT R24, R7, 0xffff0000, RZ, 0xc0, !PT ;  /* 0xffff000007187812 */ /* 0x000fe200078ec0ff */
        /* <DEDUP_REMOVED lines=27> */
.L_x_403:
[----:B------:R-:W-:Y:S02]  /*e2f0*/  LOP3.LUT R34, R34, R39, RZ, 0x3c, !PT ;  /* 0x0000002722227212 */ /* 0x000fe400078e3cff */
[----:B------:R-:W-:-:S07]  /*e300*/  SEL R12, R9, RZ, P3 ;  /* 0x000000ff090c7207 */ /* 0x000fce0001800000 */
.L_x_399:
[----:B------:R-:W-:Y:S05]  /*e310*/  BSYNC B0 ;  /* 0x0000000000007941 */ /* 0x000fea0003800000 */
.L_x_398:
[----:B------:R-:W-:Y:S01]  /*e320*/  MOV R57, 0x3bbb989d ;  /* 0x3bbb989d00397802 */ /* 0x000fe20000000f00 */
[C---:B------:R-:W-:Y:S01]  /*e330*/  FFMA R121, R156.reuse, R121, R14 ;  /* 0x000000799c797223 */ /* 0x040fe2000000000e */
[C---:B------:R-:W-:Y:S01]  /*e340*/  FFMA R122, R156.reuse, R122, R15 ;  /* 0x0000007a9c7a7223 */ /* 0x040fe2000000000f */
[----:B------:R-:W-:Y:S02]  /*e350*/  IMAD.MOV.U32 R59, RZ, RZ, 0x437c0000 ;  /* 0x437c0000ff3b7424 */ /* 0x000fe400078e00ff */
[----:B------:R-:W-:Y:S01]  /*e360*/  FFMA R123, R156, R123, R21 ;  /* 0x0000007b9c7b7223 */ /* 0x000fe20000000015 */
[-C--:B-1----:R-:W-:Y:S01]  /*e370*/  FFMA.SAT R4, -R121, R57.reuse, 0.5 ;  /* 0x3f00000079047423 */ /* 0x082fe20000002139 */
[----:B------:R-:W-:Y:S01]  /*e380*/  FFMA.SAT R5, -R122, R57, 0.5 ;  /* 0x3f0000007a057423 */ /* 0x000fe20000002139 */
[----:B------:R-:W-:Y:S01]  /*e390*/  FFMA R125, R156, R125, R25 ;  /* 0x0000007d9c7d7223 */ /* 0x000fe20000000019 */
[----:B------:R-:W-:Y:S01]  /*e3a0*/  FFMA.SAT R8, -R123, R57, 0.5 ;  /* 0x3f0000007b087423 */ /* 0x000fe20000002139 */
[-C--:B------:R-:W-:Y:S01]  /*e3b0*/  FFMA.RM R4, R4, R59.reuse, 12582913 ;  /* 0x4b40000104047423 */ /* 0x080fe2000000403b */
[-C--:B------:R-:W-:Y:S01]  /*e3c0*/  FFMA.RM R7, R5, R59.reuse, 12582913 ;  /* 0x4b40000105077423 */ /* 0x080fe2000000403b */
[C---:B------:R-:W-:Y:S01]  /*e3d0*/  FFMA R120, R156.reuse, R120, R13 ;  /* 0x000000789c787223 */ /* 0x040fe2000000000d */
[----:B------:R-:W-:Y:S01]  /*e3e0*/  FFMA R124, R156, R124, R23 ;  /* 0x0000007c9c7c7223 */ /* 0x000fe20000000017 */
[----:B------:R-:W-:Y:S01]  /*e3f0*/  FADD R6, R4, -12583039 ;  /* 0xcb40007f04067421 */ /* 0x000fe20000000000 */
[----:B------:R-:W-:Y:S01]  /*e400*/  FADD R5, R7, -12583039 ;  /* 0xcb40007f07057421 */ /* 0x000fe20000000000 */
[----:B------:R-:W-:Y:S01]  /*e410*/  FFMA.RM R10, R8, R59, 12582913 ;  /* 0x4b400001080a7423 */ /* 0x000fe2000000403b */
[-C--:B------:R-:W-:Y:S01]  /*e420*/  FFMA.SAT R36, -R125, R57.reuse, 0.5 ;  /* 0x3f0000007d247423 */ /* 0x080fe20000002139 */
[C---:B------:R-:W-:Y:S01]  /*e430*/  FFMA R6, -R121.reuse, 1.4426950216293334961, -R6 ;  /* 0x3fb8aa3b79067823 */ /* 0x040fe20000000906 */
[----:B------:R-:W-:Y:S01]  /*e440*/  FFMA R9, -R122, 1.4426950216293334961, -R5 ;  /* 0x3fb8aa3b7a097823 */ /* 0x000fe20000000905 */
[-C--:B--2---:R-:W-:Y:S01]  /*e450*/  FFMA.SAT R0, -R120, R57.reuse, 0.5 ;  /* 0x3f00000078007423 */ /* 0x084fe20000002139 */
[----:B------:R-:W-:Y:S01]  /*e460*/  FFMA.SAT R30, -R124, R57, 0.5 ;  /* 0x3f0000007c1e7423 */ /* 0x000fe20000002139 */
[----:B------:R-:W-:Y:S01]  /*e470*/  FADD R8, R10, -12583039 ;  /* 0xcb40007f0a087421 */ /* 0x000fe20000000000 */
[----:B------:R-:W-:Y:S01]  /*e480*/  FFMA R126, R156, R126, R27 ;  /* 0x0000007e9c7e7223 */ /* 0x000fe2000000001b */
[----:B------:R-:W-:Y:S01]  /*e490*/  FFMA R6, -R121, 1.925963033500011079e-08, R6 ;  /* 0x32a5706079067823 */ /* 0x000fe20000000106 */
[----:B------:R-:W-:Y:S01]  /*e4a0*/  FFMA R9, -R122, 1.925963033500011079e-08, R9 ;  /* 0x32a570607a097823 */ /* 0x000fe20000000109 */
[----:B------:R-:W-:Y:S01]  /*e4b0*/  FFMA.RM R36, R36, R59, 12582913 ;  /* 0x4b40000124247423 */ /* 0x000fe2000000403b */
[----:B------:R-:W-:Y:S01]  /*e4c0*/  FFMA R127, R156, R127, R159 ;  /* 0x0000007f9c7f7223 */ /* 0x000fe2000000009f */
[-C--:B------:R-:W-:Y:S01]  /*e4d0*/  FFMA.RM R0, R0, R59.reuse, 12582913 ;  /* 0x4b40000100007423 */ /* 0x080fe2000000403b */
[----:B------:R-:W-:Y:S01]  /*e4e0*/  FFMA.RM R32, R30, R59, 12582913 ;  /* 0x4b4000011e207423 */ /* 0x000fe2000000403b */
[----:B------:R-:W-:Y:S01]  /*e4f0*/  FFMA.SAT R40, -R126, R57, 0.5 ;  /* 0x3f0000007e287423 */ /* 0x000fe20000002139 */
[----:B------:R1:W-:Y:S01]  /*e500*/  MUFU.EX2 R5, R6 ;  /* 0x0000000600057308 */ /* 0x0003e20000000800 */
[C---:B------:R-:W-:Y:S01]  /*e510*/  FFMA R30, -R123.reuse, 1.4426950216293334961, -R8 ;  /* 0x3fb8aa3b7b1e7823 */ /* 0x040fe20000000908 */
[----:B------:R-:W-:Y:S01]  /*e520*/  FADD R3, R0, -12583039 ;  /* 0xcb40007f00037421 */ /* 0x000fe20000000000 */
[----:B------:R-:W-:Y:S01]  /*e530*/  FADD R39, R32, -12583039 ;  /* 0xcb40007f20277421 */ /* 0x000fe20000000000 */
[----:B------:R-:W-:Y:S01]  /*e540*/  FFMA.RM R40, R40, R59, 12582913 ;  /* 0x4b40000128287423 */ /* 0x000fe2000000403b */
[----:B------:R-:W-:Y:S01]  /*e550*/  FFMA R128, R156, R128, R161 ;  /* 0x000000809c807223 */ /* 0x000fe200000000a1 */
[----:B------:R-:W-:Y:S01]  /*e560*/  FFMA R30, -R123, 1.925963033500011079e-08, R30 ;  /* 0x32a570607b1e7823 */ /* 0x000fe2000000011e */
[----:B------:R-:W-:Y:S01]  /*e570*/  FFMA R3, -R120, 1.4426950216293334961, -R3 ;  /* 0x3fb8aa3b78037823 */ /* 0x000fe20000000903 */
[----:B------:R2:W-:Y:S01]  /*e580*/  MUFU.EX2 R8, R9 ;  /* 0x0000000900087308 */ /* 0x0005e20000000800 */
[----:B-1----:R-:W-:Y:S01]  /*e590*/  FADD R6, R36, -12583039 ;  /* 0xcb40007f24067421 */ /* 0x002fe20000000000 */
[----:B------:R-:W-:Y:S01]  /*e5a0*/  FFMA R41, -R124, 1.4426950216293334961, -R39 ;  /* 0x3fb8aa3b7c297823 */ /* 0x000fe20000000927 */
[----:B------:R-:W-:Y:S01]  /*e5b0*/  FFMA.SAT R44, -R128, R57, 0.5 ;  /* 0x3f000000802c7423 */ /* 0x000fe20000002139 */
[C---:B------:R-:W-:Y:S01]  /*e5c0*/  FFMA R129, R156.reuse, R129, R31 ;  /* 0x000000819c817223 */ /* 0x040fe2000000001f */
[----:B------:R-:W-:Y:S01]  /*e5d0*/  FFMA R6, -R125, 1.4426950216293334961, -R6 ;  /* 0x3fb8aa3b7d067823 */ /* 0x000fe20000000906 */
[----:B------:R-:W-:Y:S01]  /*e5e0*/  FFMA R130, R156, R130, R29 ;  /* 0x000000829c827223 */ /* 0x000fe2000000001d */
[----:B------:R-:W-:Y:S01]  /*e5f0*/  FFMA R3, -R120, 1.925963033500011079e-08, R3 ;  /* 0x32a5706078037823 */ /* 0x000fe20000000103 */
[----:B------:R1:W-:Y:S01]  /*e600*/  MUFU.EX2 R39, R30 ;  /* 0x0000001e00277308 */ /* 0x0003e20000000800 */
[----:B--2---:R-:W-:Y:S01]  /*e610*/  FFMA.SAT R9, -R127, R57, 0.5 ;  /* 0x3f0000007f097423 */ /* 0x004fe20000002139 */
[----:B------:R-:W-:Y:S01]  /*e620*/  FFMA R6, -R125, 1.925963033500011079e-08, R6 ;  /* 0x32a570607d067823 */ /* 0x000fe20000000106 */
[----:B------:R-:W-:Y:S01]  /*e630*/  FFMA.RM R44, R44, R59, 12582913 ;  /* 0x4b4000012c2c7423 */ /* 0x000fe2000000403b */
[----:B------:R-:W-:Y:S01]  /*e640*/  FFMA.SAT R46, -R129, R57, 0.5 ;  /* 0x3f000000812e7423 */ /* 0x000fe20000002139 */
[----:B------:R-:W-:Y:S01]  /*e650*/  FFMA.RM R42, R9, R59, 12582913 ;  /* 0x4b400001092a7423 */ /* 0x000fe2000000403b */
[----:B------:R-:W-:Y:S01]  /*e660*/  FADD R9, R40, -12583039 ;  /* 0xcb40007f28097421 */ /* 0x000fe20000000000 */
[----:B------:R-:W-:Y:S01]  /*e670*/  FFMA R131, R156, R131, R20 ;  /* 0x000000839c837223 */ /* 0x000fe20000000014 */
[----:B------:R-:W-:Y:S01]  /*e680*/  FADD R45, R44, -12583039 ;  /* 0xcb40007f2c2d7421 */ /* 0x000fe20000000000 */
[----:B-1----:R-:W-:Y:S01]  /*e690*/  FADD R30, R42, -12583039 ;  /* 0xcb40007f2a1e7421 */ /* 0x002fe20000000000 */
[----:B------:R-:W-:Y:S01]  /*e6a0*/  FFMA R43, -R126, 1.4426950216293334961, -R9 ;  /* 0x3fb8aa3b7e2b7823 */ /* 0x000fe20000000909 */
[----:B------:R-:W-:Y:S01]  /*e6b0*/  FFMA.RM R46, R46, R59, 12582913 ;  /* 0x4b4000012e2e7423 */ /* 0x000fe2000000403b */
[----:B------:R1:W-:Y:S01]  /*e6c0*/  MUFU.EX2 R9, R6 ;  /* 0x0000000600097308 */ /* 0x0003e20000000800 */
[----:B------:R-:W-:Y:S01]  /*e6d0*/  FFMA R30, -R127, 1.4426950216293334961, -R30 ;  /* 0x3fb8aa3b7f1e7823 */ /* 0x000fe2000000091e */
[----:B------:R-:W-:Y:S01]  /*e6e0*/  FFMA.SAT R49, -R131, R57, 0.5 ;  /* 0x3f00000083317423 */ /* 0x000fe20000002139 */
[C---:B------:R-:W-:Y:S01]  /*e6f0*/  FFMA R132, R156.reuse, R132, R33 ;  /* 0x000000849c847223 */ /* 0x040fe20000000021 */
[C---:B------:R-:W-:Y:S01]  /*e700*/  FFMA R134, R156.reuse, R134, R35 ;  /* 0x000000869c867223 */ /* 0x040fe20000000023 */
[----:B------:R-:W-:Y:S01]  /*e710*/  FFMA R30, -R127, 1.925963033500011079e-08, R30 ;  /* 0x32a570607f1e7823 */ /* 0x000fe2000000011e */
[----:B------:R-:W-:Y:S01]  /*e720*/  FFMA R133, R156, R133, R24 ;  /* 0x000000859c857223 */ /* 0x000fe20000000018 */
[----:B------:R-:W-:Y:S01]  /*e730*/  FFMA R47, -R128, 1.4426950216293334961, -R45 ;  /* 0x3fb8aa3b802f7823 */ /* 0x000fe2000000092d */
[----:B------:R-:W2:Y:S01]  /*e740*/  MUFU.EX2 R3, R3 ;  /* 0x0000000300037308 */ /* 0x000ea20000000800 */
[----:B-1----:R-:W-:Y:S01]  /*e750*/  FFMA.SAT R6, -R130, R57, 0.5 ;  /* 0x3f00000082067423 */ /* 0x002fe20000002139 */
[----:B------:R-:W-:Y:S01]  /*e760*/  FFMA.RM R50, R49, R59, 12582913 ;  /* 0x4b40000131327423 */ /* 0x000fe2000000403b */
[----:B------:R-:W-:Y:S01]  /*e770*/  FFMA R135, R156, R135, R26 ;  /* 0x000000879c877223 */ /* 0x000fe2000000001a */
[----:B------:R-:W-:Y:S01]  /*e780*/  FFMA.SAT R55, -R134, R57, 0.5 ;  /* 0x3f00000086377423 */ /* 0x000fe20000002139 */
[----:B------:R-:W-:Y:S01]  /*e790*/  FFMA.RM R48, R6, R59, 12582913 ;  /* 0x4b40000106307423 */ /* 0x000fe2000000403b */
[----:B------:R-:W-:Y:S01]  /*e7a0*/  FADD R6, R46, -12583039 ;  /* 0xcb40007f2e067421 */ /* 0x000fe20000000000 */
[----:B------:R-:W-:Y:S01]  /*e7b0*/  FFMA.SAT R53, -R133, R57, 0.5 ;  /* 0x3f00000085357423 */ /* 0x000fe20000002139 */
[----:B------:R1:W-:Y:S01]  /*e7c0*/  MUFU.EX2 R45, R30 ;  /* 0x0000001e002d7308 */ /* 0x0003e20000000800 */
[----:B------:R-:W-:Y:S01]  /*e7d0*/  FADD R49, R48, -12583039 ;  /* 0xcb40007f30317421 */ /* 0x000fe20000000000 */
[----:B------:R-:W-:Y:S01]  /*e7e0*/  FFMA R6, -R129, 1.4426950216293334961, -R6 ;  /* 0x3fb8aa3b81067823 */ /* 0x000fe20000000906 */
[-C--:B------:R-:W-:Y:S01]  /*e7f0*/  FFMA.RM R56, R55, R59.reuse, 12582913 ;  /* 0x4b40000137387423 */ /* 0x080fe2000000403b */
[----:B------:R-:W-:Y:S01]  /*e800*/  FFMA.RM R54, R53, R59, 12582913 ;  /* 0x4b40000135367423 */ /* 0x000fe2000000403b */
[----:B------:R-:W-:Y:S01]  /*e810*/  FFMA R49, -R130, 1.4426950216293334961, -R49 ;  /* 0x3fb8aa3b82317823 */ /* 0x000fe20000000931 */
[----:B------:R-:W-:Y:S01]  /*e820*/  FFMA R6, -R129, 1.925963033500011079e-08, R6 ;  /* 0x32a5706081067823 */ /* 0x000fe20000000106 */
[----:B------:R-:W-:Y:S01]  /*e830*/  SHF.L.U32 R0, R0, 0x17, RZ ;  /* 0x0000001700007819 */ /* 0x000fe200000006ff */
[----:B------:R-:W-:Y:S01]  /*e840*/  FADD R52, R50, -12583039 ;  /* 0xcb40007f32347421 */ /* 0x000fe20000000000 */
[-C--:B-1----:R-:W-:Y:S01]  /*e850*/  FFMA.SAT R30, -R132, R57.reuse, 0.5 ;  /* 0x3f000000841e7423 */ /* 0x082fe20000002139 */
[----:B------:R-:W-:Y:S01]  /*e860*/  FFMA.SAT R57, -R135, R57, 0.5 ;  /* 0x3f00000087397423 */ /* 0x000fe20000002139 */
[----:B------:R-:W-:Y:S01]  /*e870*/  FFMA R130, -R130, 1.925963033500011079e-08, R49 ;  /* 0x32a5706082827823 */ /* 0x000fe20000000131 */
[----:B------:R-:W-:Y:S01]  /*e880*/  FFMA R52, -R131, 1.4426950216293334961, -R52 ;  /* 0x3fb8aa3b83347823 */ /* 0x000fe20000000934 */
[-C--:B------:R-:W-:Y:S01]  /*e890*/  FFMA.RM R30, R30, R59.reuse, 12582913 ;  /* 0x4b4000011e1e7423 */ /* 0x080fe2000000403b */
[----:B------:R-:W-:Y:S01]  /*e8a0*/  FFMA.RM R58, R57, R59, 12582913 ;  /* 0x4b400001393a7423 */ /* 0x000fe2000000403b */
[----:B------:R-:W-:Y:S01]  /*e8b0*/  FADD R57, R56, -12583039 ;  /* 0xcb40007f38397421 */ /* 0x000fe20000000000 */
[----:B------:R1:W-:Y:S01]  /*e8c0*/  MUFU.EX2 R49, R6 ;  /* 0x0000000600317308 */ /* 0x0003e20000000800 */
[----:B------:R-:W-:Y:S01]  /*e8d0*/  FADD R53, R30, -12583039 ;  /* 0xcb40007f1e357421 */ /* 0x000fe20000000000 */
[----:B------:R-:W-:Y:S01]  /*e8e0*/  FADD R60, R58, -12583039 ;  /* 0xcb40007f3a3c7421 */ /* 0x000fe20000000000 */
[----:B--2---:R-:W-:Y:S01]  /*e8f0*/  FFMA R59, R0, R3, 1 ;  /* 0x3f800000003b7423 */ /* 0x004fe20000000003 */
[----:B------:R-:W-:Y:S01]  /*e900*/  FFMA R57, -R134, 1.4426950216293334961, -R57 ;  /* 0x3fb8aa3b86397823 */ /* 0x000fe20000000939 */
[----:B------:R-:W-:Y:S01]  /*e910*/  FFMA R55, -R132, 1.4426950216293334961, -R53 ;  /* 0x3fb8aa3b84377823 */ /* 0x000fe20000000935 */
[----:B------:R-:W-:Y:S01]  /*e920*/  FFMA R60, -R135, 1.4426950216293334961, -R60 ;  /* 0x3fb8aa3b873c7823 */ /* 0x000fe2000000093c */
[----:B------:R-:W-:Y:S01]  /*e930*/  FFMA R41, -R124, 1.925963033500011079e-08, R41 ;  /* 0x32a570607c297823 */ /* 0x000fe20000000129 */
[----:B------:R-:W-:Y:S01]  /*e940*/  FFMA R43, -R126, 1.925963033500011079e-08, R43 ;  /* 0x32a570607e2b7823 */ /* 0x000fe2000000012b */
[----:B-1----:R-:W-:Y:S01]  /*e950*/  FADD R6, R54, -12583039 ;  /* 0xcb40007f36067421 */ /* 0x002fe20000000000 */
[----:B------:R-:W-:Y:S01]  /*e960*/  FFMA R47, -R128, 1.925963033500011079e-08, R47 ;  /* 0x32a57060802f7823 */ /* 0x000fe2000000012f */
[----:B------:R-:W-:Y:S01]  /*e970*/  FFMA R52, -R131, 1.925963033500011079e-08, R52 ;  /* 0x32a5706083347823 */ /* 0x000fe20000000134 */
[----:B------:R-:W-:Y:S01]  /*e980*/  FFMA R55, -R132, 1.925963033500011079e-08, R55 ;  /* 0x32a5706084377823 */ /* 0x000fe20000000137 */
[----:B------:R-:W-:Y:S01]  /*e990*/  FFMA R6, -R133, 1.4426950216293334961, -R6 ;  /* 0x3fb8aa3b85067823 */ /* 0x000fe20000000906 */
[----:B------:R-:W-:Y:S01]  /*e9a0*/  FFMA R57, -R134, 1.925963033500011079e-08, R57 ;  /* 0x32a5706086397823 */ /* 0x000fe20000000139 */
[----:B------:R-:W-:Y:S01]  /*e9b0*/  SHF.L.U32 R4, R4, 0x17, RZ ;  /* 0x0000001704047819 */ /* 0x000fe200000006ff */
[----:B------:R-:W-:Y:S01]  /*e9c0*/  FFMA R60, -R135, 1.925963033500011079e-08, R60 ;  /* 0x32a57060873c7823 */ /* 0x000fe2000000013c */
[----:B------:R-:W-:Y:S01]  /*e9d0*/  IADD3 R0, R59, 0x1800000, RZ ;  /* 0x018000003b007810 */ /* 0x000fe20007ffe0ff */
[----:B------:R-:W-:Y:S01]  /*e9e0*/  FFMA R6, -R133, 1.925963033500011079e-08, R6 ;  /* 0x32a5706085067823 */ /* 0x000fe20000000106 */
[----:B------:R1:W2:Y:S01]  /*e9f0*/  MUFU.EX2 R53, R52 ;  /* 0x0000003400357308 */ /* 0x0002a20000000800 */
[----:B------:R-:W-:Y:S01]  /*ea00*/  SHF.L.U32 R50, R50, 0x17, RZ ;  /* 0x0000001732327819 */ /* 0x000fe200000006ff */
[----:B------:R-:W-:Y:S01]  /*ea10*/  IMAD.SHL.U32 R32, R32, 0x800000, RZ ;  /* 0x0080000020207824 */ /* 0x000fe200078e00ff */
[----:B------:R-:W-:Y:S01]  /*ea20*/  LOP3.LUT R0, R0, 0x7f800000, RZ, 0xc0, !PT ;  /* 0x7f80000000007812 */ /* 0x000fe200078ec0ff */
[----:B------:R-:W-:Y:S01]  /*ea30*/  IMAD.SHL.U32 R46, R46, 0x800000, RZ ;  /* 0x008000002e2e7824 */ /* 0x000fe200078e00ff */
[----:B------:R-:W-:Y:S01]  /*ea40*/  SHF.L.U32 R7, R7, 0x17, RZ ;  /* 0x0000001707077819 */ /* 0x000fe200000006ff */
[----:B------:R-:W-:Y:S01]  /*ea50*/  IMAD.SHL.U32 R54, R54, 0x800000, RZ ;  /* 0x0080000036367824 */ /* 0x000fe200078e00ff */
[----:B------:R-:W-:Y:S01]  /*ea60*/  ISETP.GT.U32.AND P2, PT, R0, 0x1ffffff, PT ;  /* 0x01ffffff0000780c */ /* 0x000fe20003f44070 */
[----:B------:R-:W3:Y:S01]  /*ea70*/  MUFU.EX2 R41, R41 ;  /* 0x0000002900297308 */ /* 0x000ee20000000800 */
[----:B-1----:R-:W-:Y:S01]  /*ea80*/  FFMA R52, R4, R5, 1 ;  /* 0x3f80000004347423 */ /* 0x002fe20000000005 */
[----:B------:R-:W-:Y:S01]  /*ea90*/  SHF.L.U32 R10, R10, 0x17, RZ ;  /* 0x000000170a0a7819 */ /* 0x000fe200000006ff */
[----:B------:R-:W-:Y:S01]  /*eaa0*/  BSSY B1, `(.L_x_404) ;  /* 0x0000028000017945 */ /* 0x000fe20003800000 */
[----:B------:R-:W-:Y:S01]  /*eab0*/  SHF.L.U32 R36, R36, 0x17, RZ ;  /* 0x0000001724247819 */ /* 0x000fe200000006ff */
[----:B------:R-:W-:Y:S01]  /*eac0*/  FFMA R61, R7, R8, 1 ;  /* 0x3f800000073d7423 */ /* 0x000fe20000000008 */
[----:B------:R-:W-:Y:S01]  /*ead0*/  SHF.L.U32 R40, R40, 0x17, RZ ;  /* 0x0000001728287819 */ /* 0x000fe200000006ff */
[----:B------:R-:W-:Y:S01]  /*eae0*/  FFMA R62, R10, R39, 1 ;  /* 0x3f8000000a3e7423 */ /* 0x000fe20000000027 */
[----:B------:R-:W1:Y:S01]  /*eaf0*/  MUFU.EX2 R43, R43 ;  /* 0x0000002b002b7308 */ /* 0x000e620000000800 */
        /* <DEDUP_REMOVED lines=9> */
[----:B---3--:R-:W-:Y:S01]  /*eb90*/  FFMA R63, R32, R41, 1 ;  /* 0x3f800000203f7423 */ /* 0x008fe20000000029 */
[----:B------:R-:W-:Y:S01]  /*eba0*/  SHF.L.U32 R58, R58, 0x17, RZ ;  /* 0x000000173a3a7819 */ /* 0x000fe200000006ff */
[----:B------:R-:W-:-:S04]  /*ebb0*/  FFMA R46, R46, R49, 1 ;  /* 0x3f8000002e2e7423 */ /* 0x000fc80000000031 */
[----:B------:R-:W3:Y:S01]  /*ebc0*/  MUFU.EX2 R51, R130 ;  /* 0x0000008200337308 */ /* 0x000ee20000000800 */
[----:B-1----:R-:W-:-:S07]  /*ebd0*/  FFMA R65, R40, R43, 1 ;  /* 0x3f80000028417423 */ /* 0x002fce000000002b */
[----:B------:R-:W1:Y:S01]  /*ebe0*/  MUFU.EX2 R55, R55 ;  /* 0x0000003700377308 */ /* 0x000e620000000800 */
[----:B--2---:R-:W-:-:S07]  /*ebf0*/  FFMA R47, R44, R47, 1 ;  /* 0x3f8000002c2f7423 */ /* 0x004fce000000002f */
[----:B------:R-:W2:Y:S01]  /*ec00*/  MUFU.EX2 R3, R6 ;  /* 0x0000000600037308 */ /* 0x000ea20000000800 */
[----:B---3--:R-:W-:-:S07]  /*ec10*/  FFMA R51, R48, R51, 1 ;  /* 0x3f80000030337423 */ /* 0x008fce0000000033 */
[----:B------:R-:W3:Y:S01]  /*ec20*/  MUFU.EX2 R57, R57 ;  /* 0x0000003900397308 */ /* 0x000ee20000000800 */
[----:B-1----:R-:W-:-:S07]  /*ec30*/  FFMA R55, R30, R55, 1 ;  /* 0x3f8000001e377423 */ /* 0x002fce0000000037 */
[----:B------:R-:W1:Y:S01]  /*ec40*/  MUFU.EX2 R5, R60 ;  /* 0x0000003c00057308 */ /* 0x000e620000000800 */
[----:B--2---:R-:W-:Y:S01]  /*ec50*/  FFMA R54, R54, R3, 1 ;  /* 0x3f80000036367423 */ /* 0x004fe20000000003 */
[----:B---3--:R-:W-:Y:S01]  /*ec60*/  FFMA R57, R56, R57, 1 ;  /* 0x3f80000038397423 */ /* 0x008fe20000000039 */
[----:B-1----:R-:W-:Y:S01]  /*ec70*/  FFMA R53, R58, R5, 1 ;  /* 0x3f8000003a357423 */ /* 0x002fe20000000005 */
[----:B------:R-:W-:Y:S06]  /*ec80*/  @P2 BRA `(.L_x_405) ;  /* 0x0000000000142947 */ /* 0x000fec0003800000 */
[----:B------:R-:W-:Y:S02]  /*ec90*/  MOV R0, R59 ;  /* 0x0000003b00007202 */ /* 0x000fe40000000f00 */
[----:B------:R-:W-:-:S07]  /*eca0*/  MOV R4, 0xecc0 ;  /* 0x0000ecc000047802 */ /* 0x000fce0000000f00 */
[----:B------:R-:W-:Y:S05]  /*ecb0*/  CALL.REL.NOINC `($__internal_0_$__cuda_sm20_rcp_rn_f32_slowpath) ;  /* 0x0000007000107944 */ /* 0x000fea0003c00000 */
[----:B------:R-:W-:Y:S01]  /*ecc0*/  MOV R30, R0 ;  /* 0x00000000001e7202 */ /* 0x000fe20000000f00 */
[----:B------:R-:W-:Y:S06]  /*ecd0*/  BRA `(.L_x_406) ;  /* 0x0000000000107947 */ /* 0x000fec0003800000 */
.L_x_405:
[----:B------:R-:W1:Y:S02]  /*ece0*/  MUFU.RCP R30, R59 ;  /* 0x0000003b001e7308 */ /* 0x000e640000001000 */
[----:B-1----:R-:W-:-:S04]  /*ecf0*/  FFMA R0, R59, R30, -1 ;  /* 0xbf8000003b007423 */ /* 0x002fc8000000001e */
[----:B------:R-:W-:-:S04]  /*ed00*/  FADD.FTZ R3, -R0, -RZ ;  /* 0x800000ff00037221 */ /* 0x000fc80000010100 */
[----:B------:R-:W-:-:S07]  /*ed10*/  FFMA R30, R30, R3, R30 ;  /* 0x000000031e1e7223 */ /* 0x000fce000000001e */
.L_x_406:
[----:B------:R-:W-:Y:S05]  /*ed20*/  BSYNC B1 ;  /* 0x0000000000017941 */ /* 0x000fea0003800000 */
.L_x_404:
        /* <DEDUP_REMOVED lines=10> */
.L_x_408:
[----:B------:R-:W1:Y:S02]  /*edd0*/  MUFU.RCP R39, R52 ;  /* 0x0000003400277308 */ /* 0x000e640000001000 */
[----:B-1----:R-:W-:-:S04]  /*ede0*/  FFMA R0, R52, R39, -1 ;  /* 0xbf80000034007423 */ /* 0x002fc80000000027 */
[----:B------:R-:W-:-:S04]  /*edf0*/  FADD.FTZ R0, -R0, -RZ ;  /* 0x800000ff00007221 */ /* 0x000fc80000010100 */
[----:B------:R-:W-:-:S07]  /*ee00*/  FFMA R39, R39, R0, R39 ;  /* 0x0000000027277223 */ /* 0x000fce0000000027 */
.L_x_409:
[----:B------:R-:W-:Y:S05]  /*ee10*/  BSYNC B1 ;  /* 0x0000000000017941 */ /* 0x000fea0003800000 */
.L_x_407:
        /* <DEDUP_REMOVED lines=10> */
.L_x_411:
[----:B------:R-:W1:Y:S02]  /*eec0*/  MUFU.RCP R32, R61 ;  /* 0x0000003d00207308 */ /* 0x000e640000001000 */
[----:B-1----:R-:W-:-:S04]  /*eed0*/  FFMA R0, R61, R32, -1 ;  /* 0xbf8000003d007423 */ /* 0x002fc80000000020 */
[----:B------:R-:W-:-:S04]  /*eee0*/  FADD.FTZ R3, -R0, -RZ ;  /* 0x800000ff00037221 */ /* 0x000fc80000010100 */
[----:B------:R-:W-:-:S07]  /*eef0*/  FFMA R32, R32, R3, R32 ;  /* 0x0000000320207223 */ /* 0x000fce0000000020 */
.L_x_412:
[----:B------:R-:W-:Y:S05]  /*ef00*/  BSYNC B1 ;  /* 0x0000000000017941 */ /* 0x000fea0003800000 */
.L_x_410:
        /* <DEDUP_REMOVED lines=10> */
.L_x_414:
[----:B------:R-:W1:Y:S02]  /*efb0*/  MUFU.RCP R41, R62 ;  /* 0x0000003e00297308 */ /* 0x000e640000001000 */
[----:B-1----:R-:W-:-:S04]  /*efc0*/  FFMA R0, R62, R41, -1 ;  /* 0xbf8000003e007423 */ /* 0x002fc80000000029 */
[----:B------:R-:W-:-:S04]  /*efd0*/  FADD.FTZ R0, -R0, -RZ ;  /* 0x800000ff00007221 */ /* 0x000fc80000010100 */
[----:B------:R-:W-:-:S07]  /*efe0*/  FFMA R41, R41, R0, R41 ;  /* 0x0000000029297223 */ /* 0x000fce0000000029 */
.L_x_415:
[----:B------:R-:W-:Y:S05]  /*eff0*/  BSYNC B1 ;  /* 0x0000000000017941 */ /* 0x000fea0003800000 */
.L_x_413:
        /* <DEDUP_REMOVED lines=10> */
.L_x_417:
[----:B------:R-:W1:Y:S02]  /*f0a0*/  MUFU.RCP R40, R63 ;  /* 0x0000003f00287308 */ /* 0x000e640000001000 */
[----:B-1----:R-:W-:-:S04]  /*f0b0*/  FFMA R0, R63, R40, -1 ;  /* 0xbf8000003f007423 */ /* 0x002fc80000000028 */
[----:B------:R-:W-:-:S04]  /*f0c0*/  FADD.FTZ R3, -R0, -RZ ;  /* 0x800000ff00037221 */ /* 0x000fc80000010100 */
[----:B------:R-:W-:-:S07]  /*f0d0*/  FFMA R40, R40, R3, R40 ;  /* 0x0000000328287223 */ /* 0x000fce0000000028 */
.L_x_418:
[----:B------:R-:W-:Y:S05]  /*f0e0*/  BSYNC B1 ;  /* 0x0000000000017941 */ /* 0x000fea0003800000 */
.L_x_416:
        /* <DEDUP_REMOVED lines=10> */
.L_x_420:
[----:B------:R-:W1:Y:S02]  /*f190*/  MUFU.RCP R43, R64 ;  /* 0x00000040002b7308 */ /* 0x000e640000001000 */
[----:B-1----:R-:W-:-:S04]  /*f1a0*/  FFMA R0, R64, R43, -1 ;  /* 0xbf80000040007423 */ /* 0x002fc8000000002b */
[----:B------:R-:W-:-:S04]  /*f1b0*/  FADD.FTZ R0, -R0, -RZ ;  /* 0x800000ff00007221 */ /* 0x000fc80000010100 */
[----:B------:R-:W-:-:S07]  /*f1c0*/  FFMA R43, R43, R0, R43 ;  /* 0x000000002b2b7223 */ /* 0x000fce000000002b */
.L_x_421:
[----:B------:R-:W-:Y:S05]  /*f1d0*/  BSYNC B1 ;  /* 0x0000000000017941 */ /* 0x000fea0003800000 */
.L_x_419:
        /* <DEDUP_REMOVED lines=10> */
.L_x_423:
[----:B------:R-:W1:Y:S02]  /*f280*/  MUFU.RCP R42, R65 ;  /* 0x00000041002a7308 */ /* 0x000e640000001000 */
[----:B-1----:R-:W-:-:S04]  /*f290*/  FFMA R0, R65, R42, -1 ;  /* 0xbf80000041007423 */ /* 0x002fc8000000002a */
[----:B------:R-:W-:-:S04]  /*f2a0*/  FADD.FTZ R3, -R0, -RZ ;  /* 0x800000ff00037221 */ /* 0x000fc80000010100 */
[----:B------:R-:W-:-:S07]  /*f2b0*/  FFMA R42, R42, R3, R42 ;  /* 0x000000032a2a7223 */ /* 0x000fce000000002a */
.L_x_424:
[----:B------:R-:W-:Y:S05]  /*f2c0*/  BSYNC B1 ;  /* 0x0000000000017941 */ /* 0x000fea0003800000 */
.L_x_422:
        /* <DEDUP_REMOVED lines=10> */
.L_x_426:
[----:B------:R-:W1:Y:S02]  /*f370*/  MUFU.RCP R45, R66 ;  /* 0x00000042002d7308 */ /* 0x000e640000001000 */
[----:B-1----:R-:W-:-:S04]  /*f380*/  FFMA R0, R66, R45, -1 ;  /* 0xbf80000042007423 */ /* 0x002fc8000000002d */
[----:B------:R-:W-:-:S04]  /*f390*/  FADD.FTZ R0, -R0, -RZ ;  /* 0x800000ff00007221 */ /* 0x000fc80000010100 */
[----:B------:R-:W-:-:S07]  /*f3a0*/  FFMA R45, R45, R0, R45 ;  /* 0x000000002d2d7223 */ /* 0x000fce000000002d */
.L_x_427:
[----:B------:R-:W-:Y:S05]  /*f3b0*/  BSYNC B1 ;  /* 0x0000000000017941 */ /* 0x000fea0003800000 */
.L_x_425:
        /* <DEDUP_REMOVED lines=10> */
.L_x_429:
[----:B------:R-:W1:Y:S02]  /*f460*/  MUFU.RCP R44, R47 ;  /* 0x0000002f002c7308 */ /* 0x000e640000001000 */
[----:B-1----:R-:W-:-:S04]  /*f470*/  FFMA R0, R47, R44, -1 ;  /* 0xbf8000002f007423 */ /* 0x002fc8000000002c */
[----:B------:R-:W-:-:S04]  /*f480*/  FADD.FTZ R3, -R0, -RZ ;  /* 0x800000ff00037221 */ /* 0x000fc80000010100 */
[----:B------:R-:W-:-:S07]  /*f490*/  FFMA R44, R44, R3, R44 ;  /* 0x000000032c2c7223 */ /* 0x000fce000000002c */
.L_x_430:
[----:B------:R-:W-:Y:S05]  /*f4a0*/  BSYNC B1 ;  /* 0x0000000000017941 */ /* 0x000fea0003800000 */
.L_x_428:
        /* <DEDUP_REMOVED lines=10> */
.L_x_432:
[----:B------:R-:W1:Y:S02]  /*f550*/  MUFU.RCP R47, R46 ;  /* 0x0000002e002f7308 */ /* 0x000e640000001000 */
[----:B-1----:R-:W-:-:S04]  /*f560*/  FFMA R0, R46, R47, -1 ;  /* 0xbf8000002e007423 */ /* 0x002fc8000000002f */
[----:B------:R-:W-:-:S04]  /*f570*/  FADD.FTZ R0, -R0, -RZ ;  /* 0x800000ff00007221 */ /* 0x000fc80000010100 */
[----:B------:R-:W-:-:S07]  /*f580*/  FFMA R47, R47, R0, R47 ;  /* 0x000000002f2f7223 */ /* 0x000fce000000002f */
.L_x_433:
[----:B------:R-:W-:Y:S05]  /*f590*/  BSYNC B1 ;  /* 0x0000000000017941 */ /* 0x000fea0003800000 */
.L_x_431:
        /* <DEDUP_REMOVED lines=10> */
.L_x_435:
[----:B------:R-:W1:Y:S02]  /*f640*/  MUFU.RCP R46, R51 ;  /* 0x00000033002e7308 */ /* 0x000e640000001000 */
[----:B-1----:R-:W-:-:S04]  /*f650*/  FFMA R0, R51, R46, -1 ;  /* 0xbf80000033007423 */ /* 0x002fc8000000002e */
[----:B------:R-:W-:-:S04]  /*f660*/  FADD.FTZ R3, -R0, -RZ ;  /* 0x800000ff00037221 */ /* 0x000fc80000010100 */
[----:B------:R-:W-:-:S07]  /*f670*/  FFMA R46, R46, R3, R46 ;  /* 0x000000032e2e7223 */ /* 0x000fce000000002e */
.L_x_436:
[----:B------:R-:W-:Y:S05]  /*f680*/  BSYNC B1 ;  /* 0x0000000000017941 */ /* 0x000fea0003800000 */
.L_x_434:
        /* <DEDUP_REMOVED lines=10> */
.L_x_438:
[----:B------:R-:W1:Y:S02]  /*f730*/  MUFU.RCP R49, R50 ;  /* 0x0000003200317308 */ /* 0x000e640000001000 */
[----:B-1----:R-:W-:-:S04]  /*f740*/  FFMA R0, R50, R49, -1 ;  /* 0xbf80000032007423 */ /* 0x002fc80000000031 */
[----:B------:R-:W-:-:S04]  /*f750*/  FADD.FTZ R0, -R0, -RZ ;  /* 0x800000ff00007221 */ /* 0x000fc80000010100 */
[----:B------:R-:W-:-:S07]  /*f760*/  FFMA R49, R49, R0, R49 ;  /* 0x0000000031317223 */ /* 0x000fce0000000031 */
.L_x_439:
[----:B------:R-:W-:Y:S05]  /*f770*/  BSYNC B1 ;  /* 0x0000000000017941 */ /* 0x000fea0003800000 */
.L_x_437:
        /* <DEDUP_REMOVED lines=10> */
.L_x_441:
[----:B------:R-:W1:Y:S02]  /*f820*/  MUFU.RCP R48, R55 ;  /* 0x0000003700307308 */ /* 0x000e640000001000 */
[----:B-1----:R-:W-:-:S04]  /*f830*/  FFMA R0, R55, R48, -1 ;  /* 0xbf80000037007423 */ /* 0x002fc80000000030 */
[----:B------:R-:W-:-:S04]  /*f840*/  FADD.FTZ R3, -R0, -RZ ;  /* 0x800000ff00037221 */ /* 0x000fc80000010100 */
[----:B------:R-:W-:-:S07]  /*f850*/  FFMA R48, R48, R3, R48 ;  /* 0x0000000330307223 */ /* 0x000fce0000000030 */
.L_x_442:
[----:B------:R-:W-:Y:S05]  /*f860*/  BSYNC B1 ;  /* 0x0000000000017941 */ /* 0x000fea0003800000 */
.L_x_440:
        /* <DEDUP_REMOVED lines=10> */
.L_x_444:
[----:B------:R-:W1:Y:S02]  /*f910*/  MUFU.RCP R51, R54 ;  /* 0x0000003600337308 */ /* 0x000e640000001000 */
[----:B-1----:R-:W-:-:S04]  /*f920*/  FFMA R0, R54, R51, -1 ;  /* 0xbf80000036007423 */ /* 0x002fc80000000033 */
[----:B------:R-:W-:-:S04]  /*f930*/  FADD.FTZ R0, -R0, -RZ ;  /* 0x800000ff00007221 */ /* 0x000fc80000010100 */
[----:B------:R-:W-:-:S07]  /*f940*/  FFMA R51, R51, R0, R51 ;  /* 0x0000000033337223 */ /* 0x000fce0000000033 */
.L_x_445:
[----:B------:R-:W-:Y:S05]  /*f950*/  BSYNC B1 ;  /* 0x0000000000017941 */ /* 0x000fea0003800000 */
.L_x_443:
        /* <DEDUP_REMOVED lines=10> */
.L_x_447:
[----:B------:R-:W1:Y:S02]  /*fa00*/  MUFU.RCP R50, R57 ;  /* 0x0000003900327308 */ /* 0x000e640000001000 */
[----:B-1----:R-:W-:-:S04]  /*fa10*/  FFMA R0, R57, R50, -1 ;  /* 0xbf80000039007423 */ /* 0x002fc80000000032 */
[----:B------:R-:W-:-:S04]  /*fa20*/  FADD.FTZ R3, -R0, -RZ ;  /* 0x800000ff00037221 */ /* 0x000fc80000010100 */
[----:B------:R-:W-:-:S07]  /*fa30*/  FFMA R50, R50, R3, R50 ;  /* 0x0000000332327223 */ /* 0x000fce0000000032 */
.L_x_448:
[----:B------:R-:W-:Y:S05]  /*fa40*/  BSYNC B1 ;  /* 0x0000000000017941 */ /* 0x000fea0003800000 */
.L_x_446:
        /* <DEDUP_REMOVED lines=8> */
.L_x_449:
[----:B------:R-:W1:Y:S02]  /*fad0*/  MUFU.RCP R0, R53 ;  /* 0x0000003500007308 */ /* 0x000e640000001000 */
[----:B-1----:R-:W-:-:S04]  /*fae0*/  FFMA R3, R53, R0, -1 ;  /* 0xbf80000035037423 */ /* 0x002fc80000000000 */
[----:B------:R-:W-:-:S04]  /*faf0*/  FADD.FTZ R3, -R3, -RZ ;  /* 0x800000ff03037221 */ /* 0x000fc80000010100 */
[----:B------:R-:W-:-:S07]  /*fb00*/  FFMA R0, R0, R3, R0 ;  /* 0x0000000300007223 */ /* 0x000fce0000000000 */
.L_x_450:
        /* <DEDUP_REMOVED lines=29> */
.L_x_452:
[----:B------:R-:W-:Y:S05]  /*fce0*/  BSYNC B0 ;  /* 0x0000000000007941 */ /* 0x000fea0003800000 */
.L_x_451:
[----:B------:R-:W-:Y:S06]  /*fcf0*/  BAR.SYNC.DEFER_BLOCKING 0x1, 0x100 ;  /* 0x0044000000007b1d */ /* 0x000fec0000010000 */
[----:B------:R-:W-:Y:S04]  /*fd00*/  BSSY B0, `(.L_x_453) ;  /* 0x0000009000007945 */ /* 0x000fe80003800000 */
[----:B------:R-:W-:Y:S05]  /*fd10*/  @P0 BRA `(.L_x_454) ;  /* 0x00000000001c0947 */ /* 0x000fea0003800000 */
[----:B------:R-:W-:-:S13]  /*fd20*/  ISETP.NE.AND P2, PT, R160, 0x3, PT ;  /* 0x00000003a000780c */ /* 0x000fda0003f45270 */
[----:B------:R-:W-:Y:S05]  /*fd30*/  @!P2 BRA `(.L_x_455) ;  /* 0x000000000004a947 */ /* 0x000fea0003800000 */
[----:B------:R-:W-:Y:S01]  /*fd40*/  BPT.TRAP 0x1 ;  /* 0x000000040000795c */ /* 0x000fe20000300000 */
.L_x_455:
[----:B------:R-:W-:-:S04]  /*fd50*/  ULEA UR4, UR5, UR45, 0x3 ;  /* 0x0000002d05047291 */ /* 0x000fc8000f8e183f */
[----:B------:R-:W-:-:S04]  /*fd60*/  UIADD3 UR4, UR4, 0x60, URZ ;  /* 0x0000006004047890 */ /* 0x000fc8000fffe03f */
[----:B------:R-:W-:-:S09]  /*fd70*/  UPRMT UR4, UR50, 0x654, UR4 ;  /* 0x0000065432047896 */ /* 0x000fd20008000004 */
[----:B------:R-:W-:Y:S03]  /*fd80*/  SYNCS.ARRIVE.TRANS64.RED.A1T0 RZ, [UR4], RZ ;  /* 0x000000ffffff79a7 */ /* 0x000fe60008100404 */
.L_x_454:
[----:B------:R-:W-:Y:S05]  /*fd90*/  BSYNC B0 ;  /* 0x0000000000007941 */ /* 0x000fea0003800000 */
.L_x_453:
        /* <DEDUP_REMOVED lines=8> */
.L_x_458:
[----:B------:R-:W-:Y:S01]  /*fe20*/  SHF.L.U32 R34, R34, 0x1f, RZ ;  /* 0x0000001f22227819 */ /* 0x000fe200000006ff */
[----:B------:R-:W-:Y:S01]  /*fe30*/  BSSY B1, `(.L_x_459) ;  /* 0x0000004000017945 */ /* 0x000fe20003800000 */
[----:B------:R-:W-:-:S04]  /*fe40*/  LEA R3, R12, UR45, 0x3 ;  /* 0x0000002d0c037c11 */ /* 0x000fc8000f8e18ff */
[----:B------:R-:W2:Y:S02]  /*fe50*/  SYNCS.PHASECHK.TRANS64.TRYWAIT P2, [R3+URZ+0x40], R34 ;  /* 0x00004022030075a7 */ /* 0x000ea4000804017f */
[----:B--2---:R-:W-:Y:S05]  /*fe60*/  @!P2 BRA `(.L_x_460) ;  /* 0x0000005400eca947 */ /* 0x004fea0003800000 */
.L_x_620:
[----:B------:R-:W-:Y:S05]  /*fe70*/  BSYNC B1 ;  /* 0x0000000000017941 */ /* 0x000fea0003800000 */
.L_x_459:
[----:B------:R-:W-:Y:S05]  /*fe80*/  @P1 BRA `(.L_x_457) ;  /* 0x0000000000941947 */ /* 0x000fea0003800000 */
[----:B------:R-:W-:Y:S01]  /*fe90*/  LEA R12, R12, R37, 0xd ;  /* 0x000000250c0c7211 */ /* 0x000fe200078e68ff */
[----:B------:R-:W-:Y:S05]  /*fea0*/  WARPSYNC.ALL ;  /* 0x0000000000007948 */ /* 0x000fea0003800000 */
[----:B------:R-:W-:Y:S01]  /*feb0*/  IMAD R0, R157, 0x2, R12 ;  /* 0x000000029d007824 */ /* 0x000fe200078e020c */
[----:B-1----:R-:W1:Y:S04]  /*fec0*/  LDSM.16.M88.4 R4, [R12] ;  /* 0x000000000c04783b */ /* 0x002e680000000200 */
[----:B--2---:R-:W2:Y:S01]  /*fed0*/  LDSM.16.M88.4 R32, [R0] ;  /* 0x000000000020783b */ /* 0x004ea20000000200 */
[----:B-1----:R-:W-:-:S02]  /*fee0*/  SHF.L.U32 R8, R4, 0x10, RZ ;  /* 0x0000001004087819 */ /* 0x002fc400000006ff */
[----:B------:R-:W-:Y:S02]  /*fef0*/  LOP3.LUT R20, R5, 0xffff0000, RZ, 0xc0, !PT ;  /* 0xffff000005147812 */ /* 0x000fe400078ec0ff */
        /* <DEDUP_REMOVED lines=30> */
.L_x_457:
[----:B------:R-:W-:Y:S05]  /*100e0*/  BSYNC B0 ;  /* 0x0000000000007941 */ /* 0x000fea0003800000 */
.L_x_456:
[----:B------:R-:W-:Y:S01]  /*100f0*/  MOV R42, 0x3bbb989d ;  /* 0x3bbb989d002a7802 */ /* 0x000fe20000000f00 */
[C---:B------:R-:W-:Y:S01]  /*10100*/  FFMA R13, R156.reuse, R136, R13 ;  /* 0x000000889c0d7223 */ /* 0x040fe2000000000d */
[C---:B------:R-:W-:Y:S01]  /*10110*/  FFMA R14, R156.reuse, R137, R14 ;  /* 0x000000899c0e7223 */ /* 0x040fe2000000000e */
[----:B-1----:R-:W-:Y:S02]  /*10120*/  IMAD.MOV.U32 R44, RZ, RZ, 0x437c0000 ;  /* 0x437c0000ff2c7424 */ /* 0x002fe400078e00ff */
[----:B------:R-:W-:Y:S01]  /*10130*/  FFMA R15, R156, R138, R15 ;  /* 0x0000008a9c0f7223 */ /* 0x000fe2000000000f */
[-C--:B------:R-:W-:Y:S01]  /*10140*/  FFMA.SAT R0, -R13, R42.reuse, 0.5 ;  /* 0x3f0000000d007423 */ /* 0x080fe2000000212a */
[-C--:B--2---:R-:W-:Y:S01]  /*10150*/  FFMA.SAT R3, -R14, R42.reuse, 0.5 ;  /* 0x3f0000000e037423 */ /* 0x084fe2000000212a */
[----:B------:R-:W-:Y:S01]  /*10160*/  FFMA R21, R156, R139, R21 ;  /* 0x0000008b9c157223 */ /* 0x000fe20000000015 */
[----:B------:R-:W-:Y:S01]  /*10170*/  FFMA.SAT R6, -R15, R42, 0.5 ;  /* 0x3f0000000f067423 */ /* 0x000fe2000000212a */
[-C--:B------:R-:W-:Y:S01]  /*10180*/  FFMA.RM R0, R0, R44.reuse, 12582913 ;  /* 0x4b40000100007423 */ /* 0x080fe2000000402c */
[----:B------:R-:W-:Y:S01]  /*10190*/  FFMA.RM R5, R3, R44, 12582913 ;  /* 0x4b40000103057423 */ /* 0x000fe2000000402c */
[----:B------:R-:W-:Y:S01]  /*101a0*/  FFMA.SAT R9, -R21, R42, 0.5 ;  /* 0x3f00000015097423 */ /* 0x000fe2000000212a */
[----:B------:R-:W-:Y:S01]  /*101b0*/  FFMA.RM R8, R6, R44, 12582913 ;  /* 0x4b40000106087423 */ /* 0x000fe2000000402c */
[----:B------:R-:W-:Y:S01]  /*101c0*/  FADD R4, R0, -12583039 ;  /* 0xcb40007f00047421 */ /* 0x000fe20000000000 */
[----:B------:R-:W-:Y:S01]  /*101d0*/  FADD R3, R5, -12583039 ;  /* 0xcb40007f05037421 */ /* 0x000fe20000000000 */
[----:B------:R-:W-:Y:S01]  /*101e0*/  FFMA R25, R156, R141, R25 ;  /* 0x0000008d9c197223 */ /* 0x000fe20000000019 */
[----:B------:R-:W-:Y:S01]  /*101f0*/  FADD R6, R8, -12583039 ;  /* 0xcb40007f08067421 */ /* 0x000fe20000000000 */
[----:B------:R-:W-:Y:S01]  /*10200*/  FFMA R4, -R13, 1.4426950216293334961, -R4 ;  /* 0x3fb8aa3b0d047823 */ /* 0x000fe20000000904 */
[----:B------:R-:W-:Y:S01]  /*10210*/  FFMA R7, -R14, 1.4426950216293334961, -R3 ;  /* 0x3fb8aa3b0e077823 */ /* 0x000fe20000000903 */
[----:B------:R-:W-:Y:S01]  /*10220*/  FFMA R23, R156, R140, R23 ;  /* 0x0000008c9c177223 */ /* 0x000fe20000000017 */
[----:B------:R-:W-:Y:S01]  /*10230*/  FFMA R10, -R15, 1.4426950216293334961, -R6 ;  /* 0x3fb8aa3b0f0a7823 */ /* 0x000fe20000000906 */
[----:B------:R-:W-:Y:S01]  /*10240*/  FFMA R4, -R13, 1.925963033500011079e-08, R4 ;  /* 0x32a570600d047823 */ /* 0x000fe20000000104 */
[----:B------:R-:W-:Y:S01]  /*10250*/  FFMA R7, -R14, 1.925963033500011079e-08, R7 ;  /* 0x32a570600e077823 */ /* 0x000fe20000000107 */
[----:B------:R-:W-:Y:S01]  /*10260*/  FFMA.RM R11, R9, R44, 12582913 ;  /* 0x4b400001090b7423 */ /* 0x000fe2000000402c */
[----:B------:R-:W-:Y:S01]  /*10270*/  FFMA.SAT R13, -R25, R42, 0.5 ;  /* 0x3f000000190d7423 */ /* 0x000fe2000000212a */
[C---:B------:R-:W-:Y:S01]  /*10280*/  FFMA R27, R156.reuse, R142, R27 ;  /* 0x0000008e9c1b7223 */ /* 0x040fe2000000001b */
[----:B------:R-:W-:Y:S01]  /*10290*/  FFMA.SAT R9, -R23, R42, 0.5 ;  /* 0x3f00000017097423 */ /* 0x000fe2000000212a */
[----:B------:R1:W-:Y:S01]  /*102a0*/  MUFU.EX2 R6, R7 ;  /* 0x0000000700067308 */ /* 0x0003e20000000800 */
[----:B------:R-:W-:Y:S01]  /*102b0*/  FFMA R10, -R15, 1.925963033500011079e-08, R10 ;  /* 0x32a570600f0a7823 */ /* 0x000fe2000000010a */
[----:B------:R-:W-:Y:S01]  /*102c0*/  FFMA.RM R13, R13, R44, 12582913 ;  /* 0x4b4000010d0d7423 */ /* 0x000fe2000000402c */
[----:B------:R-:W-:Y:S01]  /*102d0*/  FADD R12, R11, -12583039 ;  /* 0xcb40007f0b0c7421 */ /* 0x000fe20000000000 */
[C---:B------:R-:W-:Y:S01]  /*102e0*/  FFMA R143, R156.reuse, R143, R159 ;  /* 0x0000008f9c8f7223 */ /* 0x040fe2000000009f */
[C---:B------:R-:W-:Y:S01]  /*102f0*/  FFMA R31, R156.reuse, R145, R31 ;  /* 0x000000919c1f7223 */ /* 0x040fe2000000001f */
[----:B------:R-:W-:Y:S01]  /*10300*/  FADD R30, R13, -12583039 ;  /* 0xcb40007f0d1e7421 */ /* 0x000fe20000000000 */
[----:B------:R-:W-:Y:S01]  /*10310*/  FFMA R12, -R21, 1.4426950216293334961, -R12 ;  /* 0x3fb8aa3b150c7823 */ /* 0x000fe2000000090c */
[----:B------:R2:W-:Y:S01]  /*10320*/  MUFU.EX2 R3, R4 ;  /* 0x0000000400037308 */ /* 0x0005e20000000800 */
[-C--:B-1----:R-:W-:Y:S01]  /*10330*/  FFMA.SAT R7, -R27, R42.reuse, 0.5 ;  /* 0x3f0000001b077423 */ /* 0x082fe2000000212a */
[----:B------:R-:W-:Y:S01]  /*10340*/  FFMA R30, -R25, 1.4426950216293334961, -R30 ;  /* 0x3fb8aa3b191e7823 */ /* 0x000fe2000000091e */
[----:B------:R-:W-:Y:S01]  /*10350*/  FFMA.SAT R15, -R143, R42, 0.5 ;  /* 0x3f0000008f0f7423 */ /* 0x000fe2000000212a */
[----:B------:R-:W-:Y:S01]  /*10360*/  FFMA R144, R156, R144, R161 ;  /* 0x000000909c907223 */ /* 0x000fe200000000a1 */
[----:B------:R-:W-:Y:S01]  /*10370*/  FFMA R12, -R21, 1.925963033500011079e-08, R12 ;  /* 0x32a57060150c7823 */ /* 0x000fe2000000010c */
[----:B------:R-:W-:Y:S01]  /*10380*/  FFMA R30, -R25, 1.925963033500011079e-08, R30 ;  /* 0x32a57060191e7823 */ /* 0x000fe2000000011e */
[----:B------:R-:W-:Y:S01]  /*10390*/  FFMA.RM R21, R15, R44, 12582913 ;  /* 0x4b4000010f157423 */ /* 0x000fe2000000402c */
[----:B------:R-:W-:Y:S01]  /*103a0*/  FFMA.SAT R25, -R31, R42, 0.5 ;  /* 0x3f0000001f197423 */ /* 0x000fe2000000212a */
[----:B--2---:R-:W-:Y:S01]  /*103b0*/  FFMA.RM R4, R9, R44, 12582913 ;  /* 0x4b40000109047423 */ /* 0x004fe2000000402c */
[----:B------:R-:W-:Y:S01]  /*103c0*/  FFMA.SAT R15, -R144, R42, 0.5 ;  /* 0x3f000000900f7423 */ /* 0x000fe2000000212a */
[----:B------:R1:W-:Y:S01]  /*103d0*/  MUFU.EX2 R9, R10 ;  /* 0x0000000a00097308 */ /* 0x0003e20000000800 */
[----:B------:R-:W-:Y:S01]  /*103e0*/  FFMA.RM R25, R25, R44, 12582913 ;  /* 0x4b40000119197423 */ /* 0x000fe2000000402c */
[----:B------:R-:W-:Y:S01]  /*103f0*/  FADD R14, R4, -12583039 ;  /* 0xcb40007f040e7421 */ /* 0x000fe20000000000 */
[C---:B------:R-:W-:Y:S01]  /*10400*/  FFMA R20, R156.reuse, R147, R20 ;  /* 0x000000939c147223 */ /* 0x040fe20000000014 */
[C---:B------:R-:W-:Y:S01]  /*10410*/  FFMA R29, R156.reuse, R146, R29 ;  /* 0x000000929c1d7223 */ /* 0x040fe2000000001d */
[----:B------:R-:W-:Y:S01]  /*10420*/  FFMA R24, R156, R149, R24 ;  /* 0x000000959c187223 */ /* 0x000fe20000000018 */
[----:B------:R-:W-:Y:S01]  /*10430*/  FFMA R14, -R23, 1.4426950216293334961, -R14 ;  /* 0x3fb8aa3b170e7823 */ /* 0x000fe2000000090e */
[----:B------:R-:W-:Y:S01]  /*10440*/  FFMA.SAT R36, -R20, R42, 0.5 ;  /* 0x3f00000014247423 */ /* 0x000fe2000000212a */
[----:B------:R-:W-:Y:S01]  /*10450*/  FFMA R33, R156, R148, R33 ;  /* 0x000000949c217223 */ /* 0x000fe20000000021 */
[-C--:B-1----:R-:W-:Y:S01]  /*10460*/  FFMA.RM R10, R7, R44.reuse, 12582913 ;  /* 0x4b400001070a7423 */ /* 0x082fe2000000402c */
[----:B------:R-:W-:Y:S01]  /*10470*/  FFMA R14, -R23, 1.925963033500011079e-08, R14 ;  /* 0x32a57060170e7823 */ /* 0x000fe2000000010e */
[----:B------:R-:W-:Y:S01]  /*10480*/  FFMA.RM R37, R36, R44, 12582913 ;  /* 0x4b40000124257423 */ /* 0x000fe2000000402c */
[----:B------:R-:W-:Y:S01]  /*10490*/  FFMA R26, R156, R151, R26 ;  /* 0x000000979c1a7223 */ /* 0x000fe2000000001a */
[----:B------:R-:W-:Y:S01]  /*104a0*/  FADD R32, R10, -12583039 ;  /* 0xcb40007f0a207421 */ /* 0x000fe20000000000 */
[----:B------:R1:W2:Y:S01]  /*104b0*/  MUFU.EX2 R7, R14 ;  /* 0x0000000e00077308 */ /* 0x0002a20000000800 */
[----:B------:R-:W-:Y:S01]  /*104c0*/  FFMA R35, R156, R150, R35 ;  /* 0x000000969c237223 */ /* 0x000fe20000000023 */
[-C--:B------:R-:W-:Y:S01]  /*104d0*/  FFMA.SAT R39, -R33, R42.reuse, 0.5 ;  /* 0x3f00000021277423 */ /* 0x080fe2000000212a */
[----:B------:R-:W-:Y:S01]  /*104e0*/  FFMA R32, -R27, 1.4426950216293334961, -R32 ;  /* 0x3fb8aa3b1b207823 */ /* 0x000fe20000000920 */
[----:B------:R-:W-:Y:S01]  /*104f0*/  FFMA.SAT R40, -R26, R42, 0.5 ;  /* 0x3f0000001a287423 */ /* 0x000fe2000000212a */
[----:B------:R-:W-:Y:S01]  /*10500*/  SHF.L.U32 R0, R0, 0x17, RZ ;  /* 0x0000001700007819 */ /* 0x000fe200000006ff */
[----:B------:R-:W-:Y:S01]  /*10510*/  FFMA.RM R39, R39, R44, 12582913 ;  /* 0x4b40000127277423 */ /* 0x000fe2000000402c */
[----:B------:R-:W-:Y:S01]  /*10520*/  FFMA R32, -R27, 1.925963033500011079e-08, R32 ;  /* 0x32a570601b207823 */ /* 0x000fe20000000120 */
[----:B------:R-:W-:Y:S01]  /*10530*/  FFMA.SAT R27, -R29, R42, 0.5 ;  /* 0x3f0000001d1b7423 */ /* 0x000fe2000000212a */
[-C--:B-1----:R-:W-:Y:S01]  /*10540*/  FFMA.RM R14, R15, R44.reuse, 12582913 ;  /* 0x4b4000010f0e7423 */ /* 0x082fe2000000402c */
[-C--:B------:R-:W-:Y:S01]  /*10550*/  FFMA.RM R43, R40, R44.reuse, 12582913 ;  /* 0x4b400001282b7423 */ /* 0x080fe2000000402c */
[----:B------:R1:W-:Y:S01]  /*10560*/  MUFU.EX2 R15, R32 ;  /* 0x00000020000f7308 */ /* 0x0003e20000000800 */
[----:B------:R-:W-:Y:S01]  /*10570*/  FFMA.RM R27, R27, R44, 12582913 ;  /* 0x4b4000011b1b7423 */ /* 0x000fe2000000402c */
[----:B------:R-:W-:Y:S01]  /*10580*/  FADD R34, R21, -12583039 ;  /* 0xcb40007f15227421 */ /* 0x000fe20000000000 */
[----:B------:R-:W-:Y:S01]  /*10590*/  FADD R23, R14, -12583039 ;  /* 0xcb40007f0e177421 */ /* 0x000fe20000000000 */
[----:B------:R-:W-:Y:S01]  /*105a0*/  FADD R45, R43, -12583039 ;  /* 0xcb40007f2b2d7421 */ /* 0x000fe20000000000 */
[----:B------:R-:W-:Y:S01]  /*105b0*/  FADD R36, R27, -12583039 ;  /* 0xcb40007f1b247421 */ /* 0x000fe20000000000 */
[----:B------:R-:W-:Y:S01]  /*105c0*/  FFMA R34, -R143, 1.4426950216293334961, -R34 ;  /* 0x3fb8aa3b8f227823 */ /* 0x000fe20000000922 */
[----:B------:R-:W-:-:S02]  /*105d0*/  IMAD.SHL.U32 R4, R4, 0x800000, RZ ;  /* 0x0080000004047824 */ /* 0x000fc400078e00ff */
[----:B------:R-:W-:Y:S01]  /*105e0*/  FFMA R23, -R144, 1.4426950216293334961, -R23 ;  /* 0x3fb8aa3b90177823 */ /* 0x000fe20000000917 */
[----:B-1----:R-:W-:Y:S01]  /*105f0*/  FADD R32, R25, -12583039 ;  /* 0xcb40007f19207421 */ /* 0x002fe20000000000 */
[----:B------:R-:W-:Y:S01]  /*10600*/  FFMA R36, -R29, 1.4426950216293334961, -R36 ;  /* 0x3fb8aa3b1d247823 */ /* 0x000fe20000000924 */
[----:B------:R-:W-:Y:S01]  /*10610*/  FFMA R45, -R26, 1.4426950216293334961, -R45 ;  /* 0x3fb8aa3b1a2d7823 */ /* 0x000fe2000000092d */
[----:B------:R-:W-:Y:S01]  /*10620*/  FFMA R34, -R143, 1.925963033500011079e-08, R34 ;  /* 0x32a570608f227823 */ /* 0x000fe20000000122 */
[----:B------:R-:W-:Y:S01]  /*10630*/  FFMA R32, -R31, 1.4426950216293334961, -R32 ;  /* 0x3fb8aa3b1f207823 */ /* 0x000fe20000000920 */
[----:B------:R-:W-:Y:S01]  /*10640*/  FFMA R36, -R29, 1.925963033500011079e-08, R36 ;  /* 0x32a570601d247823 */ /* 0x000fe20000000124 */
[----:B--2---:R-:W-:Y:S01]  /*10650*/  FFMA R46, R4, R7, 1 ;  /* 0x3f800000042e7423 */ /* 0x004fe20000000007 */
[----:B------:R-:W-:Y:S01]  /*10660*/  FFMA R23, -R144, 1.925963033500011079e-08, R23 ;  /* 0x32a5706090177823 */ /* 0x000fe20000000117 */
[----:B------:R-:W-:Y:S01]  /*10670*/  FFMA R32, -R31, 1.925963033500011079e-08, R32 ;  /* 0x32a570601f207823 */ /* 0x000fe20000000120 */
[----:B------:R-:W-:Y:S01]  /*10680*/  FADD R31, R37, -12583039 ;  /* 0xcb40007f251f7421 */ /* 0x000fe20000000000 */
[----:B------:R-:W-:Y:S01]  /*10690*/  SHF.L.U32 R5, R5, 0x17, RZ ;  /* 0x0000001705057819 */ /* 0x000fe200000006ff */
[----:B------:R-:W-:Y:S01]  /*106a0*/  FFMA R45, -R26, 1.925963033500011079e-08, R45 ;  /* 0x32a570601a2d7823 */ /* 0x000fe2000000012d */
[----:B------:R-:W1:Y:S01]  /*106b0*/  MUFU.EX2 R30, R30 ;  /* 0x0000001e001e7308 */ /* 0x000e620000000800 */
[C---:B------:R-:W-:Y:S01]  /*106c0*/  FFMA R31, -R20.reuse, 1.4426950216293334961, -R31 ;  /* 0x3fb8aa3b141f7823 */ /* 0x040fe2000000091f */
[----:B------:R-:W-:Y:S01]  /*106d0*/  SHF.L.U32 R13, R13, 0x17, RZ ;  /* 0x000000170d0d7819 */ /* 0x000fe200000006ff */
[----:B------:R-:W-:Y:S01]  /*106e0*/  IMAD.SHL.U32 R25, R25, 0x800000, RZ ;  /* 0x0080000019197824 */ /* 0x000fe200078e00ff */
[----:B------:R-:W-:Y:S01]  /*106f0*/  SHF.L.U32 R21, R21, 0x17, RZ ;  /* 0x0000001715157819 */ /* 0x000fe200000006ff */
[----:B------:R-:W-:Y:S01]  /*10700*/  FFMA R31, -R20, 1.925963033500011079e-08, R31 ;  /* 0x32a57060141f7823 */ /* 0x000fe2000000011f */
[-C--:B------:R-:W-:Y:S01]  /*10710*/  FFMA.SAT R20, -R24, R42.reuse, 0.5 ;  /* 0x3f00000018147423 */ /* 0x080fe2000000212a */
[----:B------:R-:W-:Y:S01]  /*10720*/  FFMA.SAT R42, -R35, R42, 0.5 ;  /* 0x3f000000232a7423 */ /* 0x000fe2000000212a */
[----:B------:R-:W-:Y:S01]  /*10730*/  MUFU.EX2 R34, R34 ;  /* 0x0000002200227308 */ /* 0x000fe20000000800 */
[----:B------:R-:W-:Y:S01]  /*10740*/  SHF.L.U32 R8, R8, 0x17, RZ ;  /* 0x0000001708087819 */ /* 0x000fe200000006ff */
[-C--:B------:R-:W-:Y:S01]  /*10750*/  FFMA.RM R29, R20, R44.reuse, 12582913 ;  /* 0x4b400001141d7423 */ /* 0x080fe2000000402c */
[----:B------:R-:W-:Y:S01]  /*10760*/  FFMA.RM R42, R42, R44, 12582913 ;  /* 0x4b4000012a2a7423 */ /* 0x000fe2000000402c */
[----:B------:R-:W-:Y:S01]  /*10770*/  FADD R20, R39, -12583039 ;  /* 0xcb40007f27147421 */ /* 0x000fe20000000000 */
[----:B------:R-:W-:Y:S01]  /*10780*/  SHF.L.U32 R11, R11, 0x17, RZ ;  /* 0x000000170b0b7819 */ /* 0x000fe200000006ff */
[----:B------:R-:W-:Y:S01]  /*10790*/  FADD R41, R29, -12583039 ;  /* 0xcb40007f1d297421 */ /* 0x000fe20000000000 */
[----:B------:R-:W-:Y:S01]  /*107a0*/  FADD R44, R42, -12583039 ;  /* 0xcb40007f2a2c7421 */ /* 0x000fe20000000000 */
[----:B------:R-:W-:Y:S01]  /*107b0*/  FFMA R40, -R33, 1.4426950216293334961, -R20 ;  /* 0x3fb8aa3b21287823 */ /* 0x000fe20000000914 */
[----:B------:R-:W2:Y:S01]  /*107c0*/  MUFU.EX2 R32, R32 ;  /* 0x0000002000207308 */ /* 0x000ea20000000800 */
[----:B------:R-:W-:Y:S01]  /*107d0*/  FFMA R41, -R24, 1.4426950216293334961, -R41 ;  /* 0x3fb8aa3b18297823 */ /* 0x000fe20000000929 */
[----:B------:R-:W-:Y:S01]  /*107e0*/  FFMA R44, -R35, 1.4426950216293334961, -R44 ;  /* 0x3fb8aa3b232c7823 */ /* 0x000fe2000000092c */
[----:B------:R-:W-:Y:S01]  /*107f0*/  FFMA R40, -R33, 1.925963033500011079e-08, R40 ;  /* 0x32a5706021287823 */ /* 0x000fe20000000128 */
[----:B------:R-:W-:Y:S01]  /*10800*/  SHF.L.U32 R10, R10, 0x17, RZ ;  /* 0x000000170a0a7819 */ /* 0x000fe200000006ff */
[----:B------:R-:W-:Y:S01]  /*10810*/  FFMA R41, -R24, 1.925963033500011079e-08, R41 ;  /* 0x32a5706018297823 */ /* 0x000fe20000000129 */
[----:B------:R-:W-:Y:S01]  /*10820*/  FFMA R24, R0, R3, 1 ;  /* 0x3f80000000187423 */ /* 0x000fe20000000003 */
[----:B------:R-:W-:Y:S01]  /*10830*/  FFMA R44, -R35, 1.925963033500011079e-08, R44 ;  /* 0x32a57060232c7823 */ /* 0x000fe2000000012c */
[----:B------:R3:W4:Y:S01]  /*10840*/  MUFU.EX2 R20, R31 ;  /* 0x0000001f00147308 */ /* 0x0007220000000800 */
[----:B------:R-:W-:Y:S01]  /*10850*/  SHF.L.U32 R14, R14, 0x17, RZ ;  /* 0x000000170e0e7819 */ /* 0x000fe200000006ff */
[----:B------:R-:W-:Y:S01]  /*10860*/  IMAD.SHL.U32 R29, R29, 0x800000, RZ ;  /* 0x008000001d1d7824 */ /* 0x000fe200078e00ff */
[----:B------:R-:W-:Y:S01]  /*10870*/  IADD3 R4, R24, 0x1800000, RZ ;  /* 0x0180000018047810 */ /* 0x000fe20007ffe0ff */
[----:B------:R-:W-:Y:S01]  /*10880*/  BSSY B1, `(.L_x_461) ;  /* 0x0000027000017945 */ /* 0x000fe20003800000 */
[----:B------:R-:W-:Y:S01]  /*10890*/  SHF.L.U32 R27, R27, 0x17, RZ ;  /* 0x000000171b1b7819 */ /* 0x000fe200000006ff */
[----:B-1----:R-:W-:Y:S01]  /*108a0*/  FFMA R35, R13, R30, 1 ;  /* 0x3f8000000d237423 */ /* 0x002fe2000000001e */
[----:B------:R-:W-:Y:S01]  /*108b0*/  LOP3.LUT R4, R4, 0x7f800000, RZ, 0xc0, !PT ;  /* 0x7f80000004047812 */ /* 0x000fe200078ec0ff */
[----:B------:R-:W1:Y:S01]  /*108c0*/  MUFU.EX2 R12, R12 ;  /* 0x0000000c000c7308 */ /* 0x000e620000000800 */
[----:B---3--:R-:W-:Y:S01]  /*108d0*/  FFMA R31, R5, R6, 1 ;  /* 0x3f800000051f7423 */ /* 0x008fe20000000006 */
[----:B------:R-:W-:Y:S01]  /*108e0*/  SHF.L.U32 R37, R37, 0x17, RZ ;  /* 0x0000001725257819 */ /* 0x000fe200000006ff */
[----:B--2---:R-:W-:Y:S01]  /*108f0*/  FFMA R25, R25, R32, 1 ;  /* 0x3f80000019197423 */ /* 0x004fe20000000020 */
[----:B------:R-:W-:Y:S01]  /*10900*/  ISETP.GT.U32.AND P1, PT, R4, 0x1ffffff, PT ;  /* 0x01ffffff0400780c */ /* 0x000fe20003f24070 */
[----:B------:R-:W-:Y:S01]  /*10910*/  FFMA R26, R8, R9, 1 ;  /* 0x3f800000081a7423 */ /* 0x000fe20000000009 */
[----:B------:R-:W-:Y:S01]  /*10920*/  SHF.L.U32 R39, R39, 0x17, RZ ;  /* 0x0000001727277819 */ /* 0x000fe200000006ff */
[----:B------:R-:W-:Y:S01]  /*10930*/  FFMA R30, R10, R15, 1 ;  /* 0x3f8000000a1e7423 */ /* 0x000fe2000000000f */
[----:B------:R-:W-:Y:S01]  /*10940*/  MUFU.EX2 R23, R23 ;  /* 0x0000001700177308 */ /* 0x000fe20000000800 */
[----:B------:R-:W-:Y:S01]  /*10950*/  SHF.L.U32 R43, R43, 0x17, RZ ;  /* 0x000000172b2b7819 */ /* 0x000fe200000006ff */
[----:B----4-:R-:W-:Y:S01]  /*10960*/  FFMA R37, R37, R20, 1 ;  /* 0x3f80000025257423 */ /* 0x010fe20000000014 */
[----:B------:R-:W-:-:S05]  /*10970*/  SHF.L.U32 R42, R42, 0x17, RZ ;  /* 0x000000172a2a7819 */ /* 0x000fca00000006ff */
[----:B------:R-:W2:Y:S01]  /*10980*/  MUFU.EX2 R36, R36 ;  /* 0x0000002400247308 */ /* 0x000ea20000000800 */
[----:B-1----:R-:W-:-:S07]  /*10990*/  FFMA R33, R11, R12, 1 ;  /* 0x3f8000000b217423 */ /* 0x002fce000000000c */
[----:B------:R-:W1:Y:S08]  /*109a0*/  MUFU.EX2 R40, R40 ;  /* 0x0000002800287308 */ /* 0x000e700000000800 */
[----:B------:R3:W4:Y:S01]  /*109b0*/  MUFU.EX2 R0, R41 ;  /* 0x0000002900007308 */ /* 0x0007220000000800 */
[----:B--2---:R-:W-:-:S07]  /*109c0*/  FFMA R32, R27, R36, 1 ;  /* 0x3f8000001b207423 */ /* 0x004fce0000000024 */
[----:B------:R-:W2:Y:S01]  /*109d0*/  MUFU.EX2 R6, R45 ;  /* 0x0000002d00067308 */ /* 0x000ea20000000800 */
[----:B---3--:R-:W-:Y:S01]  /*109e0*/  FFMA R41, R21, R34, 1 ;  /* 0x3f80000015297423 */ /* 0x008fe20000000022 */
[----:B------:R-:W-:Y:S01]  /*109f0*/  FFMA R34, R14, R23, 1 ;  /* 0x3f8000000e227423 */ /* 0x000fe20000000017 */
[----:B-1----:R-:W-:-:S05]  /*10a00*/  FFMA R40, R39, R40, 1 ;  /* 0x3f80000027287423 */ /* 0x002fca0000000028 */
[----:B------:R-:W1:Y:S01]  /*10a10*/  MUFU.EX2 R3, R44 ;  /* 0x0000002c00037308 */ /* 0x000e620000000800 */
[----:B----4-:R-:W-:Y:S01]  /*10a20*/  FFMA R29, R29, R0, 1 ;  /* 0x3f8000001d1d7423 */ /* 0x010fe20000000000 */
[----:B--2---:R-:W-:Y:S01]  /*10a30*/  FFMA R43, R43, R6, 1 ;  /* 0x3f8000002b2b7423 */ /* 0x004fe20000000006 */
[----:B-1----:R-:W-:Y:S01]  /*10a40*/  FFMA R42, R42, R3, 1 ;  /* 0x3f8000002a2a7423 */ /* 0x002fe20000000003 */
[----:B------:R-:W-:Y:S06]  /*10a50*/  @P1 BRA `(.L_x_462) ;  /* 0x0000000000141947 */ /* 0x000fec0003800000 */
[----:B------:R-:W-:Y:S02]  /*10a60*/  MOV R0, R24 ;  /* 0x0000001800007202 */ /* 0x000fe40000000f00 */
[----:B------:R-:W-:-:S07]  /*10a70*/  MOV R4, 0x10a90 ;  /* 0x00010a9000047802 */ /* 0x000fce0000000f00 */
[----:B------:R-:W-:Y:S05]  /*10a80*/  CALL.REL.NOINC `($__internal_0_$__cuda_sm20_rcp_rn_f32_slowpath) ;  /* 0x00000050009c7944 */ /* 0x000fea0003c00000 */
[----:B------:R-:W-:Y:S01]  /*10a90*/  MOV R11, R0 ;  /* 0x00000000000b7202 */ /* 0x000fe20000000f00 */
[----:B------:R-:W-:Y:S06]  /*10aa0*/  BRA `(.L_x_463) ;  /* 0x0000000000107947 */ /* 0x000fec0003800000 */
.L_x_462:
[----:B------:R-:W1:Y:S02]  /*10ab0*/  MUFU.RCP R11, R24 ;  /* 0x00000018000b7308 */ /* 0x000e640000001000 */
[----:B-1----:R-:W-:-:S04]  /*10ac0*/  FFMA R0, R24, R11, -1 ;  /* 0xbf80000018007423 */ /* 0x002fc8000000000b */
[----:B------:R-:W-:-:S04]  /*10ad0*/  FADD.FTZ R0, -R0, -RZ ;  /* 0x800000ff00007221 */ /* 0x000fc80000010100 */
[----:B------:R-:W-:-:S07]  /*10ae0*/  FFMA R11, R11, R0, R11 ;  /* 0x000000000b0b7223 */ /* 0x000fce000000000b */
.L_x_463:
[----:B------:R-:W-:Y:S05]  /*10af0*/  BSYNC B1 ;  /* 0x0000000000017941 */ /* 0x000fea0003800000 */
.L_x_461:
        /* <DEDUP_REMOVED lines=10> */
.L_x_465:
[----:B------:R-:W1:Y:S02]  /*10ba0*/  MUFU.RCP R12, R31 ;  /* 0x0000001f000c7308 */ /* 0x000e640000001000 */
[----:B-1----:R-:W-:-:S04]  /*10bb0*/  FFMA R0, R31, R12, -1 ;  /* 0xbf8000001f007423 */ /* 0x002fc8000000000c */
[----:B------:R-:W-:-:S04]  /*10bc0*/  FADD.FTZ R3, -R0, -RZ ;  /* 0x800000ff00037221 */ /* 0x000fc80000010100 */
[----:B------:R-:W-:-:S07]  /*10bd0*/  FFMA R12, R12, R3, R12 ;  /* 0x000000030c0c7223 */ /* 0x000fce000000000c */
.L_x_466:
[----:B------:R-:W-:Y:S05]  /*10be0*/  BSYNC B1 ;  /* 0x0000000000017941 */ /* 0x000fea0003800000 */
.L_x_464:
        /* <DEDUP_REMOVED lines=10> */
.L_x_468:
[----:B------:R-:W1:Y:S02]  /*10c90*/  MUFU.RCP R13, R26 ;  /* 0x0000001a000d7308 */ /* 0x000e640000001000 */
[----:B-1----:R-:W-:-:S04]  /*10ca0*/  FFMA R0, R26, R13, -1 ;  /* 0xbf8000001a007423 */ /* 0x002fc8000000000d */
[----:B------:R-:W-:-:S04]  /*10cb0*/  FADD.FTZ R0, -R0, -RZ ;  /* 0x800000ff00007221 */ /* 0x000fc80000010100 */
[----:B------:R-:W-:-:S07]  /*10cc0*/  FFMA R13, R13, R0, R13 ;  /* 0x000000000d0d7223 */ /* 0x000fce000000000d */
.L_x_469:
[----:B------:R-:W-:Y:S05]  /*10cd0*/  BSYNC B1 ;  /* 0x0000000000017941 */ /* 0x000fea0003800000 */
.L_x_467:
        /* <DEDUP_REMOVED lines=10> */
.L_x_471:
[----:B------:R-:W1:Y:S02]  /*10d80*/  MUFU.RCP R14, R33 ;  /* 0x00000021000e7308 */ /* 0x000e640000001000 */
[----:B-1----:R-:W-:-:S04]  /*10d90*/  FFMA R0, R33, R14, -1 ;  /* 0xbf80000021007423 */ /* 0x002fc8000000000e */
[----:B------:R-:W-:-:S04]  /*10da0*/  FADD.FTZ R3, -R0, -RZ ;  /* 0x800000ff00037221 */ /* 0x000fc80000010100 */
[----:B------:R-:W-:-:S07]  /*10db0*/  FFMA R14, R14, R3, R14 ;  /* 0x000000030e0e7223 */ /* 0x000fce000000000e */
.L_x_472:
[----:B------:R-:W-:Y:S05]  /*10dc0*/  BSYNC B1 ;  /* 0x0000000000017941 */ /* 0x000fea0003800000 */
.L_x_470:
        /* <DEDUP_REMOVED lines=10> */
.L_x_474:
[----:B------:R-:W1:Y:S02]  /*10e70*/  MUFU.RCP R15, R46 ;  /* 0x0000002e000f7308 */ /* 0x000e640000001000 */
[----:B-1----:R-:W-:-:S04]  /*10e80*/  FFMA R0, R46, R15, -1 ;  /* 0xbf8000002e007423 */ /* 0x002fc8000000000f */
[----:B------:R-:W-:-:S04]  /*10e90*/  FADD.FTZ R0, -R0, -RZ ;  /* 0x800000ff00007221 */ /* 0x000fc80000010100 */
[----:B------:R-:W-:-:S07]  /*10ea0*/  FFMA R15, R15, R0, R15 ;  /* 0x000000000f0f7223 */ /* 0x000fce000000000f */
.L_x_475:
[----:B------:R-:W-:Y:S05]  /*10eb0*/  BSYNC B1 ;  /* 0x0000000000017941 */ /* 0x000fea0003800000 */
.L_x_473:
        /* <DEDUP_REMOVED lines=10> */
.L_x_477:
[----:B------:R-:W1:Y:S02]  /*10f60*/  MUFU.RCP R20, R35 ;  /* 0x0000002300147308 */ /* 0x000e640000001000 */
[----:B-1----:R-:W-:-:S04]  /*10f70*/  FFMA R0, R35, R20, -1 ;  /* 0xbf80000023007423 */ /* 0x002fc80000000014 */
[----:B------:R-:W-:-:S04]  /*10f80*/  FADD.FTZ R3, -R0, -RZ ;  /* 0x800000ff00037221 */ /* 0x000fc80000010100 */
[----:B------:R-:W-:-:S07]  /*10f90*/  FFMA R20, R20, R3, R20 ;  /* 0x0000000314147223 */ /* 0x000fce0000000014 */
.L_x_478:
[----:B------:R-:W-:Y:S05]  /*10fa0*/  BSYNC B1 ;  /* 0x0000000000017941 */ /* 0x000fea0003800000 */
.L_x_476:
        /* <DEDUP_REMOVED lines=10> */
.L_x_480:
[----:B------:R-:W1:Y:S02]  /*11050*/  MUFU.RCP R21, R30 ;  /* 0x0000001e00157308 */ /* 0x000e640000001000 */
[----:B-1----:R-:W-:-:S04]  /*11060*/  FFMA R0, R30, R21, -1 ;  /* 0xbf8000001e007423 */ /* 0x002fc80000000015 */
[----:B------:R-:W-:-:S04]  /*11070*/  FADD.FTZ R0, -R0, -RZ ;  /* 0x800000ff00007221 */ /* 0x000fc80000010100 */
[----:B------:R-:W-:-:S07]  /*11080*/  FFMA R21, R21, R0, R21 ;  /* 0x0000000015157223 */ /* 0x000fce0000000015 */
.L_x_481:
[----:B------:R-:W-:Y:S05]  /*11090*/  BSYNC B1 ;  /* 0x0000000000017941 */ /* 0x000fea0003800000 */
.L_x_479:
        /* <DEDUP_REMOVED lines=10> */
.L_x_483:
[----:B------:R-:W1:Y:S02]  /*11140*/  MUFU.RCP R24, R41 ;  /* 0x0000002900187308 */ /* 0x000e640000001000 */
[----:B-1----:R-:W-:-:S04]  /*11150*/  FFMA R0, R41, R24, -1 ;  /* 0xbf80000029007423 */ /* 0x002fc80000000018 */
[----:B------:R-:W-:-:S04]  /*11160*/  FADD.FTZ R3, -R0, -RZ ;  /* 0x800000ff00037221 */ /* 0x000fc80000010100 */
[----:B------:R-:W-:-:S07]  /*11170*/  FFMA R24, R24, R3, R24 ;  /* 0x0000000318187223 */ /* 0x000fce0000000018 */
.L_x_484:
[----:B------:R-:W-:Y:S05]  /*11180*/  BSYNC B1 ;  /* 0x0000000000017941 */ /* 0x000fea0003800000 */
.L_x_482:
        /* <DEDUP_REMOVED lines=10> */
.L_x_486:
[----:B------:R-:W1:Y:S02]  /*11230*/  MUFU.RCP R23, R34 ;  /* 0x0000002200177308 */ /* 0x000e640000001000 */
[----:B-1----:R-:W-:-:S04]  /*11240*/  FFMA R0, R34, R23, -1 ;  /* 0xbf80000022007423 */ /* 0x002fc80000000017 */
[----:B------:R-:W-:-:S04]  /*11250*/  FADD.FTZ R0, -R0, -RZ ;  /* 0x800000ff00007221 */ /* 0x000fc80000010100 */
[----:B------:R-:W-:-:S07]  /*11260*/  FFMA R23, R23, R0, R23 ;  /* 0x0000000017177223 */ /* 0x000fce0000000017 */
.L_x_487:
[----:B------:R-:W-:Y:S05]  /*11270*/  BSYNC B1 ;  /* 0x0000000000017941 */ /* 0x000fea0003800000 */
.L_x_485:
        /* <DEDUP_REMOVED lines=10> */
.L_x_489:
[----:B------:R-:W1:Y:S02]  /*11320*/  MUFU.RCP R26, R25 ;  /* 0x00000019001a7308 */ /* 0x000e640000001000 */
[----:B-1----:R-:W-:-:S04]  /*11330*/  FFMA R0, R25, R26, -1 ;  /* 0xbf80000019007423 */ /* 0x002fc8000000001a */
[----:B------:R-:W-:-:S04]  /*11340*/  FADD.FTZ R3, -R0, -RZ ;  /* 0x800000ff00037221 */ /* 0x000fc80000010100 */
[----:B------:R-:W-:-:S07]  /*11350*/  FFMA R26, R26, R3, R26 ;  /* 0x000000031a1a7223 */ /* 0x000fce000000001a */
.L_x_490:
[----:B------:R-:W-:Y:S05]  /*11360*/  BSYNC B1 ;  /* 0x0000000000017941 */ /* 0x000fea0003800000 */
.L_x_488:
        /* <DEDUP_REMOVED lines=10> */
.L_x_492:
[----:B------:R-:W1:Y:S02]  /*11410*/  MUFU.RCP R25, R32 ;  /* 0x0000002000197308 */ /* 0x000e640000001000 */
[----:B-1----:R-:W-:-:S04]  /*11420*/  FFMA R0, R32, R25, -1 ;  /* 0xbf80000020007423 */ /* 0x002fc80000000019 */
[----:B------:R-:W-:-:S04]  /*11430*/  FADD.FTZ R0, -R0, -RZ ;  /* 0x800000ff00007221 */ /* 0x000fc80000010100 */
[----:B------:R-:W-:-:S07]  /*11440*/  FFMA R25, R25, R0, R25 ;  /* 0x0000000019197223 */ /* 0x000fce0000000019 */
.L_x_493:
[----:B------:R-:W-:Y:S05]  /*11450*/  BSYNC B1 ;  /* 0x0000000000017941 */ /* 0x000fea0003800000 */
.L_x_491:
        /* <DEDUP_REMOVED lines=10> */
.L_x_495:
[----:B------:R-:W1:Y:S02]  /*11500*/  MUFU.RCP R30, R37 ;  /* 0x00000025001e7308 */ /* 0x000e640000001000 */
[----:B-1----:R-:W-:-:S04]  /*11510*/  FFMA R0, R37, R30, -1 ;  /* 0xbf80000025007423 */ /* 0x002fc8000000001e */
[----:B------:R-:W-:-:S04]  /*11520*/  FADD.FTZ R3, -R0, -RZ ;  /* 0x800000ff00037221 */ /* 0x000fc80000010100 */
[----:B------:R-:W-:-:S07]  /*11530*/  FFMA R30, R30, R3, R30 ;  /* 0x000000031e1e7223 */ /* 0x000fce000000001e */
.L_x_496:
[----:B------:R-:W-:Y:S05]  /*11540*/  BSYNC B1 ;  /* 0x0000000000017941 */ /* 0x000fea0003800000 */
.L_x_494:
        /* <DEDUP_REMOVED lines=10> */
.L_x_498:
[----:B------:R-:W1:Y:S02]  /*115f0*/  MUFU.RCP R27, R40 ;  /* 0x00000028001b7308 */ /* 0x000e640000001000 */
[----:B-1----:R-:W-:-:S04]  /*11600*/  FFMA R0, R40, R27, -1 ;  /* 0xbf80000028007423 */ /* 0x002fc8000000001b */
[----:B------:R-:W-:-:S04]  /*11610*/  FADD.FTZ R0, -R0, -RZ ;  /* 0x800000ff00007221 */ /* 0x000fc80000010100 */
[----:B------:R-:W-:-:S07]  /*11620*/  FFMA R27, R27, R0, R27 ;  /* 0x000000001b1b7223 */ /* 0x000fce000000001b */
.L_x_499:
[----:B------:R-:W-:Y:S05]  /*11630*/  BSYNC B1 ;  /* 0x0000000000017941 */ /* 0x000fea0003800000 */
.L_x_497:
        /* <DEDUP_REMOVED lines=10> */
.L_x_501:
[----:B------:R-:W1:Y:S02]  /*116e0*/  MUFU.RCP R32, R29 ;  /* 0x0000001d00207308 */ /* 0x000e640000001000 */
[----:B-1----:R-:W-:-:S04]  /*116f0*/  FFMA R0, R29, R32, -1 ;  /* 0xbf8000001d007423 */ /* 0x002fc80000000020 */
[----:B------:R-:W-:-:S04]  /*11700*/  FADD.FTZ R3, -R0, -RZ ;  /* 0x800000ff00037221 */ /* 0x000fc80000010100 */
[----:B------:R-:W-:-:S07]  /*11710*/  FFMA R32, R32, R3, R32 ;  /* 0x0000000320207223 */ /* 0x000fce0000000020 */
.L_x_502:
[----:B------:R-:W-:Y:S05]  /*11720*/  BSYNC B1 ;  /* 0x0000000000017941 */ /* 0x000fea0003800000 */
.L_x_500:
        /* <DEDUP_REMOVED lines=10> */
.L_x_504:
[----:B------:R-:W1:Y:S02]  /*117d0*/  MUFU.RCP R29, R42 ;  /* 0x0000002a001d7308 */ /* 0x000e640000001000 */
[----:B-1----:R-:W-:-:S04]  /*117e0*/  FFMA R0, R42, R29, -1 ;  /* 0xbf8000002a007423 */ /* 0x002fc8000000001d */
[----:B------:R-:W-:-:S04]  /*117f0*/  FADD.FTZ R0, -R0, -RZ ;  /* 0x800000ff00007221 */ /* 0x000fc80000010100 */
[----:B------:R-:W-:-:S07]  /*11800*/  FFMA R29, R29, R0, R29 ;  /* 0x000000001d1d7223 */ /* 0x000fce000000001d */
.L_x_505:
[----:B------:R-:W-:Y:S05]  /*11810*/  BSYNC B1 ;  /* 0x0000000000017941 */ /* 0x000fea0003800000 */
.L_x_503:
        /* <DEDUP_REMOVED lines=8> */
.L_x_506:
[----:B------:R-:W1:Y:S02]  /*118a0*/  MUFU.RCP R0, R43 ;  /* 0x0000002b00007308 */ /* 0x000e640000001000 */
[----:B-1----:R-:W-:-:S04]  /*118b0*/  FFMA R3, R43, R0, -1 ;  /* 0xbf8000002b037423 */ /* 0x002fc80000000000 */
[----:B------:R-:W-:-:S04]  /*118c0*/  FADD.FTZ R3, -R3, -RZ ;  /* 0x800000ff03037221 */ /* 0x000fc80000010100 */
[----:B------:R-:W-:-:S07]  /*118d0*/  FFMA R0, R0, R3, R0 ;  /* 0x0000000300007223 */ /* 0x000fce0000000000 */
.L_x_507:
        /* <DEDUP_REMOVED lines=29> */
.L_x_509:
[----:B------:R-:W-:Y:S05]  /*11ab0*/  BSYNC B0 ;  /* 0x0000000000007941 */ /* 0x000fea0003800000 */
.L_x_508:
[----:B------:R-:W-:Y:S06]  /*11ac0*/  BAR.SYNC.DEFER_BLOCKING 0x1, 0x100 ;  /* 0x0044000000007b1d */ /* 0x000fec0000010000 */
[----:B------:R-:W-:Y:S04]  /*11ad0*/  BSSY B0, `(.L_x_510) ;  /* 0x0000009000007945 */ /* 0x000fe80003800000 */
[----:B------:R-:W-:Y:S05]  /*11ae0*/  @P0 BRA `(.L_x_511) ;  /* 0x00000000001c0947 */ /* 0x000fea0003800000 */
[----:B------:R-:W-:-:S13]  /*11af0*/  ISETP.NE.AND P0, PT, R160, 0x3, PT ;  /* 0x00000003a000780c */ /* 0x000fda0003f05270 */
[----:B------:R-:W-:Y:S05]  /*11b00*/  @!P0 BRA `(.L_x_512) ;  /* 0x0000000000048947 */ /* 0x000fea0003800000 */
[----:B------:R-:W-:Y:S01]  /*11b10*/  BPT.TRAP 0x1 ;  /* 0x000000040000795c */ /* 0x000fe20000300000 */
.L_x_512:
[----:B------:R-:W-:-:S04]  /*11b20*/  ULEA UR4, UR36, UR45, 0x3 ;  /* 0x0000002d24047291 */ /* 0x000fc8000f8e183f */
[----:B------:R-:W-:-:S04]  /*11b30*/  UIADD3 UR4, UR4, 0x60, URZ ;  /* 0x0000006004047890 */ /* 0x000fc8000fffe03f */
[----:B------:R-:W-:-:S09]  /*11b40*/  UPRMT UR4, UR50, 0x654, UR4 ;  /* 0x0000065432047896 */ /* 0x000fd20008000004 */
[----:B------:R-:W-:Y:S03]  /*11b50*/  SYNCS.ARRIVE.TRANS64.RED.A1T0 RZ, [UR4], RZ ;  /* 0x000000ffffff79a7 */ /* 0x000fe60008100404 */
.L_x_511:
[----:B------:R-:W-:Y:S05]  /*11b60*/  BSYNC B0 ;  /* 0x0000000000007941 */ /* 0x000fea0003800000 */
.L_x_510:
[----:B------:R-:W-:Y:S01]  /*11b70*/  IADD3 R2, P0, R2, UR46, RZ ;  /* 0x0000002e02027c10 */ /* 0x000fe2000ff1e0ff */
[----:B------:R-:W-:Y:S01]  /*11b80*/  ULDC.64 UR4, c[0x0][0x8f8] ;  /* 0x00023e0000047ab9 */ /* 0x000fe20000000a00 */
[----:B------:R-:W-:Y:S01]  /*11b90*/  UIADD3 UR36, UR36, 0x1, URZ ;  /* 0x0000000124247890 */ /* 0x000fe2000fffe03f */
[----:B------:R-:W-:Y:S01]  /*11ba0*/  PRMT R0, RZ, 0x7610, R0 ;  /* 0x00007610ff007816 */ /* 0x000fe20000000000 */
[----:B------:R-:W-:Y:S01]  /*11bb0*/  UMOV UR55, 0xffffffff ;  /* 0xffffffff00377882 */ /* 0x000fe20000000000 */
[----:B------:R-:W-:Y:S01]  /*11bc0*/  IADD3.X R16, R16, UR38, RZ, P0, !PT ;  /* 0x0000002610107c10 */ /* 0x000fe200087fe4ff */
[----:B------:R-:W-:Y:S01]  /*11bd0*/  UISETP.NE.AND UP0, UPT, UR36, 0x4, UPT ;  /* 0x000000042400788c */ /* 0x000fe2000bf05270 */
[----:B------:R-:W-:Y:S01]  /*11be0*/  ISETP.GE.U32.AND P0, PT, R2, UR4, PT ;  /* 0x0000000402007c0c */ /* 0x000fe2000bf06070 */
[----:B------:R-:W-:Y:S01]  /*11bf0*/  IMAD.MOV.U32 R159, RZ, RZ, -0x1 ;  /* 0xffffffffff9f7424 */ /* 0x000fe200078e00ff */
[----:B------:R-:W-:Y:S01]  /*11c00*/  MOV R23, 0xffffffff ;  /* 0xffffffff00177802 */ /* 0x000fe20000000f00 */
[----:B------:R-:W-:Y:S01]  /*11c10*/  USEL UR36, UR36, URZ, UP0 ;  /* 0x0000003f24247287 */ /* 0x000fe20008000000 */
[----:B------:R-:W-:-:S13]  /*11c20*/  ISETP.GE.U32.AND.EX P0, PT, R16, UR5, PT, P0 ;  /* 0x0000000510007c0c */ /* 0x000fda000bf06100 */
[----:B------:R-:W-:Y:S05]  /*11c30*/  @P0 BRA `(.L_x_513) ;  /* 0x00000004006c0947 */ /* 0x000fea0003800000 */
[----:B-1----:R-:W1:Y:S01]  /*11c40*/  S2R R12, SR_CTAID.X ;  /* 0x00000000000c7919 */ /* 0x002e620000002500 */
[----:B------:R-:W2:Y:S01]  /*11c50*/  LDC.64 R10, c[0x0][0x8d0] ;  /* 0x00023400ff0a7b82 */ /* 0x000ea20000000a00 */
[----:B------:R-:W-:Y:S01]  /*11c60*/  ULDC UR4, c[0x0][0x150] ;  /* 0x0000540000047ab9 */ /* 0x000fe20000000800 */
[----:B------:R-:W-:Y:S01]  /*11c70*/  MOV R8, R2 ;  /* 0x0000000200087202 */ /* 0x000fe20000000f00 */
[----:B------:R-:W3:Y:S01]  /*11c80*/  S2R R24, SR_CTAID.Y ;  /* 0x0000000000187919 */ /* 0x000ee20000002600 */
[----:B------:R-:W-:-:S04]  /*11c90*/  MOV R9, R16 ;  /* 0x0000001000097202 */ /* 0x000fc80000000f00 */
[----:B------:R-:W4:Y:S08]  /*11ca0*/  LDC R25, c[0x0][0x144] ;  /* 0x00005100ff197b82 */ /* 0x000f300000000800 */
[----:B------:R-:W3:Y:S08]  /*11cb0*/  LDC R0, c[0x0][0x8d8] ;  /* 0x00023600ff007b82 */ /* 0x000ef00000000800 */
[----:B------:R-:W3:Y:S01]  /*11cc0*/  LDC.64 R14, c[0x0][0x8c8] ;  /* 0x00023200ff0e7b82 */ /* 0x000ee20000000a00 */
[----:B--2---:R-:W-:-:S04]  /*11cd0*/  ISETP.NE.U32.AND P0, PT, R10, RZ, PT ;  /* 0x000000ff0a00720c */ /* 0x004fc80003f05070 */
[----:B------:R-:W-:Y:S02]  /*11ce0*/  ISETP.NE.AND.EX P0, PT, R11, RZ, PT, P0 ;  /* 0x000000ff0b00720c */ /* 0x000fe40003f05300 */
[----:B-1----:R-:W-:-:S05]  /*11cf0*/  I2FP.F32.U32 R3, R12 ;  /* 0x0000000c00037245 */ /* 0x002fca0000201000 */
[----:B------:R-:W-:-:S04]  /*11d00*/  FMUL R3, R3, UR4 ;  /* 0x0000000403037c20 */ /* 0x000fc80008400000 */
[----:B------:R1:W2:Y:S02]  /*11d10*/  F2I.U32.TRUNC.NTZ R23, R3 ;  /* 0x0000000300177305 */ /* 0x0002a4000020f000 */
[----:B----4-:R-:W-:Y:S05]  /*11d20*/  @!P0 BRA `(.L_x_514) ;  /* 0x0000000000288947 */ /* 0x010fea0003800000 */
[----:B-1----:R-:W1:Y:S02]  /*11d30*/  LDC R3, c[0x0][0x8dc] ;  /* 0x00023700ff037b82 */ /* 0x002e640000000800 */
[----:B-1----:R-:W-:-:S04]  /*11d40*/  IADD3 R3, P0, R2, R3, RZ ;  /* 0x0000000302037210 */ /* 0x002fc80007f1e0ff */
[----:B------:R-:W-:-:S05]  /*11d50*/  IADD3.X R13, RZ, R16, RZ, P0, !PT ;  /* 0x00000010ff0d7210 */ /* 0x000fca00007fe4ff */
[----:B------:R-:W-:-:S04]  /*11d60*/  IMAD.WIDE.U32 R4, R13, R10, RZ ;  /* 0x0000000a0d047225 */ /* 0x000fc800078e00ff */
[----:B------:R-:W-:-:S04]  /*11d70*/  IMAD.WIDE.U32 R6, P0, R3, R11, R4 ;  /* 0x0000000b03067225 */ /* 0x000fc80007800004 */
[----:B------:R-:W-:Y:S01]  /*11d80*/  IMAD.WIDE.U32 R4, R3, R10, RZ ;  /* 0x0000000a03047225 */ /* 0x000fe200078e00ff */
[----:B------:R-:W-:-:S03]  /*11d90*/  IADD3.X R9, RZ, RZ, RZ, P0, !PT ;  /* 0x000000ffff097210 */ /* 0x000fc600007fe4ff */
[----:B------:R-:W-:Y:S01]  /*11da0*/  IMAD.MOV.U32 R8, RZ, RZ, R7 ;  /* 0x000000ffff087224 */ /* 0x000fe200078e0007 */
[----:B------:R-:W-:-:S05]  /*11db0*/  IADD3 RZ, P0, R5, R6, RZ ;  /* 0x0000000605ff7210 */ /* 0x000fca0007f1e0ff */
[----:B------:R-:W-:-:S08]  /*11dc0*/  IMAD.WIDE.U32.X R8, R13, R11, R8, P0 ;  /* 0x0000000b0d087225 */ /* 0x000fd000000e0408 */
.L_x_514:
[-CC-:B---3--:R-:W-:Y:S01]  /*11dd0*/  SHF.R.U64 R31, R8, R0.reuse, R9.reuse ;  /* 0x00000000081f7219 */ /* 0x188fe20000001209 */
[----:B------:R-:W3:Y:S01]  /*11de0*/  LDC.64 R20, c[0x0][0x8e8] ;  /* 0x00023a00ff147b82 */ /* 0x000ee20000000a00 */
[----:B------:R-:W-:Y:S01]  /*11df0*/  SHF.R.U32.HI R0, RZ, R0, R9 ;  /* 0x00000000ff007219 */ /* 0x000fe20000011609 */
[----:B------:R-:W-:Y:S01]  /*11e00*/  ULDC UR4, c[0x0][0x154] ;  /* 0x0000550000047ab9 */ /* 0x000fe20000000800 */
[----:B------:R-:W-:Y:S02]  /*11e10*/  IADD3 R7, P0, RZ, -R31, RZ ;  /* 0x8000001fff077210 */ /* 0x000fe40007f1e0ff */
[----:B--2---:R-:W-:Y:S02]  /*11e20*/  IADD3 R23, -R23, RZ, RZ ;  /* 0x000000ff17177210 */ /* 0x004fe40007ffe1ff */
[----:B-1----:R-:W-:Y:S01]  /*11e30*/  IADD3.X R3, RZ, ~R0, RZ, P0, !PT ;  /* 0x80000000ff037210 */ /* 0x002fe200007fe4ff */
[----:B------:R-:W1:Y:S02]  /*11e40*/  LDC R6, c[0x0][0x8c0] ;  /* 0x00023000ff067b82 */ /* 0x000e640000000800 */
[----:B------:R-:W-:-:S02]  /*11e50*/  IMAD R26, R25, R23, R12 ;  /* 0x00000017191a7224 */ /* 0x000fc400078e020c */
[----:B------:R-:W-:Y:S01]  /*11e60*/  IMAD R0, R3, R14, RZ ;  /* 0x0000000e03007224 */ /* 0x000fe200078e02ff */
[----:B------:R-:W-:-:S03]  /*11e70*/  MOV R3, R16 ;  /* 0x0000001000037202 */ /* 0x000fc60000000f00 */
[----:B------:R-:W2:Y:S01]  /*11e80*/  LDC R8, c[0x0][0x8b0] ;  /* 0x00022c00ff087b82 */ /* 0x000ea20000000800 */
[----:B------:R-:W-:-:S04]  /*11e90*/  IMAD.WIDE.U32 R4, R7, R14, R2 ;  /* 0x0000000e07047225 */ /* 0x000fc800078e0002 */
[----:B------:R-:W-:Y:S01]  /*11ea0*/  IMAD R3, R7, R15, R0 ;  /* 0x0000000f07037224 */ /* 0x000fe200078e0200 */
[----:B------:R-:W-:Y:S02]  /*11eb0*/  I2FP.F32.U32 R0, R24 ;  /* 0x0000001800007245 */ /* 0x000fe40000201000 */
[----:B------:R-:W4:Y:S01]  /*11ec0*/  LDC R28, c[0x0][0x900] ;  /* 0x00024000ff1c7b82 */ /* 0x000f220000000800 */
[----:B---3--:R-:W-:Y:S02]  /*11ed0*/  ISETP.NE.U32.AND P0, PT, R20, RZ, PT ;  /* 0x000000ff1400720c */ /* 0x008fe40003f05070 */
[----:B------:R-:W-:Y:S01]  /*11ee0*/  IADD3 R3, R5, R3, RZ ;  /* 0x0000000305037210 */ /* 0x000fe20007ffe0ff */
[----:B------:R-:W-:Y:S01]  /*11ef0*/  FMUL R0, R0, UR4 ;  /* 0x0000000400007c20 */ /* 0x000fe20008400000 */
[----:B------:R-:W-:Y:S01]  /*11f00*/  ISETP.NE.AND.EX P0, PT, R21, RZ, PT, P0 ;  /* 0x000000ff1500720c */ /* 0x000fe20003f05300 */
[----:B------:R-:W-:Y:S01]  /*11f10*/  IMAD.MOV.U32 R5, RZ, RZ, -0x1 ;  /* 0xffffffffff057424 */ /* 0x000fe200078e00ff */
[----:B------:R-:W-:Y:S01]  /*11f20*/  MOV R7, 0x1 ;  /* 0x0000000100077802 */ /* 0x000fe20000000f00 */
[----:B------:R-:W3:Y:S01]  /*11f30*/  LDC R15, c[0x0][0x148] ;  /* 0x00005200ff0f7b82 */ /* 0x000ee20000000800 */
[-CC-:B-1----:R-:W-:Y:S01]  /*11f40*/  SHF.R.U64 R12, R4, R6.reuse, R3.reuse ;  /* 0x00000006040c7219 */ /* 0x182fe20000001203 */
[----:B------:R1:W1:Y:S01]  /*11f50*/  F2I.U32.TRUNC.NTZ R13, R0 ;  /* 0x00000000000d7305 */ /* 0x000262000020f000 */
[----:B------:R-:W-:-:S05]  /*11f60*/  SHF.R.U32.HI R3, RZ, R6, R3 ;  /* 0x00000006ff037219 */ /* 0x000fca0000011603 */
[----:B------:R-:W1:Y:S01]  /*11f70*/  LDC R25, c[0x0][0x8a8] ;  /* 0x00022a00ff197b82 */ /* 0x000e620000000800 */
[-CC-:B--2---:R-:W-:Y:S02]  /*11f80*/  SHF.R.U64 R10, R12, R8.reuse, R3.reuse ;  /* 0x000000080c0a7219 */ /* 0x184fe40000001203 */
[----:B------:R-:W-:-:S05]  /*11f90*/  SHF.R.U32.HI R3, RZ, R8, R3 ;  /* 0x00000008ff037219 */ /* 0x000fca0000011603 */
[----:B------:R-:W2:Y:S01]  /*11fa0*/  LDC R27, c[0x0][0x8f0] ;  /* 0x00023c00ff1b7b82 */ /* 0x000ea20000000800 */
[-C--:B----4-:R-:W-:Y:S02]  /*11fb0*/  SHF.L.U32 R4, R5, R28.reuse, RZ ;  /* 0x0000001c05047219 */ /* 0x090fe400000006ff */
[-CC-:B------:R-:W-:Y:S02]  /*11fc0*/  SHF.R.U64 R14, R10, R28.reuse, R3.reuse ;  /* 0x0000001c0a0e7219 */ /* 0x180fe40000001203 */
[----:B------:R-:W-:Y:S02]  /*11fd0*/  SHF.R.U32.HI R5, RZ, R28, R3 ;  /* 0x0000001cff057219 */ /* 0x000fe40000011603 */
[----:B------:R-:W-:Y:S01]  /*11fe0*/  LOP3.LUT R23, RZ, R4, RZ, 0x33, !PT ;  /* 0x00000004ff177212 */ /* 0x000fe200078e33ff */
[----:B------:R-:W4:Y:S01]  /*11ff0*/  LDC R29, c[0x0][0x8e0] ;  /* 0x00023800ff1d7b82 */ /* 0x000f220000000800 */
[----:B------:R-:W-:Y:S02]  /*12000*/  SHF.L.U32 R28, R7, R28, RZ ;  /* 0x0000001c071c7219 */ /* 0x000fe400000006ff */
[----:B------:R-:W-:-:S05]  /*12010*/  MOV R4, R14 ;  /* 0x0000000e00047202 */ /* 0x000fca0000000f00 */
        /* <DEDUP_REMOVED lines=12> */
.L_x_515:
[----:B------:R-:W-:Y:S02]  /*120e0*/  ISETP.NE.AND P0, PT, R22, 0x1, PT ;  /* 0x000000011600780c */ /* 0x000fe40003f05270 */
[----:B-12---:R-:W-:Y:S02]  /*120f0*/  SHF.R.U64 R0, R4, R27, R5 ;  /* 0x0000001b04007219 */ /* 0x006fe40000001205 */
[----:B------:R-:W-:Y:S02]  /*12100*/  LOP3.LUT R23, R10, R23, RZ, 0xc0, !PT ;  /* 0x000000170a177212 */ /* 0x000fe400078ec0ff */
[----:B------:R-:W-:Y:S02]  /*12110*/  IADD3 R13, -R13, RZ, RZ ;  /* 0x000000ff0d0d7210 */ /* 0x000fe40007ffe1ff */
[----:B------:R-:W-:Y:S01]  /*12120*/  IADD3 R5, R25, -0x1, RZ ;  /* 0xffffffff19057810 */ /* 0x000fe20007ffe0ff */
[----:B------:R-:W-:Y:S01]  /*12130*/  IMAD R23, R28, R0, R23 ;  /* 0x000000001c177224 */ /* 0x000fe200078e0217 */
[----:B------:R-:W-:-:S02]  /*12140*/  IADD3 R3, -R0, RZ, RZ ;  /* 0x000000ff00037210 */ /* 0x000fc40007ffe1ff */
[----:B------:R-:W-:Y:S01]  /*12150*/  LOP3.LUT R5, R12, R5, RZ, 0xc0, !PT ;  /* 0x000000050c057212 */ /* 0x000fe200078ec0ff */
[----:B---3--:R-:W-:Y:S01]  /*12160*/  @P0 IMAD R26, R15, R13, R24 ;  /* 0x0000000d0f1a0224 */ /* 0x008fe200078e0218 */
[----:B------:R-:W-:Y:S01]  /*12170*/  R2UR UR55, R31 ;  /* 0x000000001f3772ca */ /* 0x000fe200000e0000 */
[----:B----4-:R-:W-:Y:S01]  /*12180*/  IMAD R0, R3, R29, R14 ;  /* 0x0000001d03007224 */ /* 0x010fe200078e020e */
[----:B------:R-:W-:Y:S01]  /*12190*/  MOV R3, 0x1 ;  /* 0x0000000100037802 */ /* 0x000fe20000000f00 */
[----:B------:R-:W-:Y:S02]  /*121a0*/  IMAD R23, R23, R30, R26 ;  /* 0x0000001e17177224 */ /* 0x000fe400078e021a */
[----:B------:R-:W-:-:S05]  /*121b0*/  IMAD R0, R0, R25, R5 ;  /* 0x0000001900007224 */ /* 0x000fca00078e0205 */
[----:B------:R-:W-:Y:S02]  /*121c0*/  SEL R159, R0, R23, !P0 ;  /* 0x00000017009f7207 */ /* 0x000fe40004000000 */
[----:B------:R-:W-:Y:S02]  /*121d0*/  SEL R23, R23, R0, !P0 ;  /* 0x0000000017177207 */ /* 0x000fe40004000000 */
[----:B------:R-:W-:-:S07]  /*121e0*/  PRMT R0, R3, 0x7610, R0 ;  /* 0x0000761003007816 */ /* 0x000fce0000000000 */
.L_x_513:
[----:B------:R-:W-:Y:S01]  /*121f0*/  UIADD3 UR43, UR44, UR43, URZ ;  /* 0x0000002b2c2b7290 */ /* 0x000fe2000fffe03f */
[----:B------:R-:W-:Y:S01]  /*12200*/  LOP3.LUT P0, RZ, R0, 0xff, RZ, 0xc0, !PT ;  /* 0x000000ff00ff7812 */ /* 0x000fe2000780c0ff */
[----:B------:R-:W-:Y:S02]  /*12210*/  UIADD3 UR39, UR39, 0x8, URZ ;  /* 0x0000000827277890 */ /* 0x000fe4000fffe03f */
[----:B------:R-:W-:Y:S02]  /*12220*/  USHF.R.U32.HI UR4, URZ, 0x2, UR43 ;  /* 0x000000023f047899 */ /* 0x000fe4000801162b */
[----:B------:R-:W-:Y:S02]  /*12230*/  UISETP.GT.U32.AND UP0, UPT, UR43, 0x3, UPT ;  /* 0x000000032b00788c */ /* 0x000fe4000bf04070 */
[----:B------:R-:W-:Y:S02]  /*12240*/  ULOP3.LUT UR4, UR4, 0x1, URZ, 0xc0, !UPT ;  /* 0x0000000104047892 */ /* 0x000fe4000f8ec03f */
[----:B------:R-:W-:-:S02]  /*12250*/  UISETP.LT.U32.AND UP1, UPT, UR44, 0x4, UP0 ;  /* 0x000000042c00788c */ /* 0x000fc40008721070 */
[----:B------:R-:W-:Y:S02]  /*12260*/  UISETP.NE.U32.AND UP2, UPT, UR4, 0x1, UPT ;  /* 0x000000010400788c */ /* 0x000fe4000bf45070 */
[----:B------:R-:W-:Y:S02]  /*12270*/  USEL UR5, URZ, 0x1, !UP1 ;  /* 0x000000013f057887 */ /* 0x000fe4000c800000 */
[----:B------:R-:W-:Y:S02]  /*12280*/  UISETP.GT.U32.AND UP0, UPT, UR44, 0x3, !UP2 ;  /* 0x000000032c00788c */ /* 0x000fe4000d704070 */
[----:B------:R-:W-:Y:S02]  /*12290*/  ULOP3.LUT UR43, UR43, 0x3, URZ, 0xc0, !UPT ;  /* 0x000000032b2b7892 */ /* 0x000fe4000f8ec03f */
[----:B------:R-:W-:-:S04]  /*122a0*/  USEL UR4, URZ, 0x1, !UP0 ;  /* 0x000000013f047887 */ /* 0x000fc8000c000000 */
[----:B------:R-:W-:Y:S01]  /*122b0*/  ULOP3.LUT UR42, UR4, UR42, UR5, 0x96, !UPT ;  /* 0x0000002a042a7292 */ /* 0x000fe2000f8e9605 */
[----:B------:R-:W-:Y:S11]  /*122c0*/  @P0 BRA `(.L_x_516) ;  /* 0xfffffef4000c0947 */ /* 0x000ff6000383ffff */
[----:B------:R-:W-:-:S13]  /*122d0*/  PLOP3.LUT P0, PT, PT, PT, PT, 0x8, 0x0 ;  /* 0x000000000000781c */ /* 0x000fda0003f0e170 */
.L_x_22:
[----:B------:R-:W-:Y:S05]  /*122e0*/  @P0 BRA `(.L_x_14) ;  /* 0x0000003000080947 */ /* 0x000fea0003800000 */
[----:B------:R-:W-:Y:S01]  /*122f0*/  ULDC.64 UR6, c[0x0][0x588] ;  /* 0x0001620000067ab9 */ /* 0x000fe20000000a00 */
[----:B------:R-:W-:Y:S01]  /*12300*/  ULDC.64 UR4, c[0x0][0x590] ;  /* 0x0001640000047ab9 */ /* 0x000fe20000000a00 */
[----:B------:R-:W-:Y:S01]  /*12310*/  ISETP.NE.U32.AND P0, PT, RZ, UR6, PT ;  /* 0x00000006ff007c0c */ /* 0x000fe2000bf05070 */
[----:B------:R-:W-:-:S04]  /*12320*/  DEPBAR.LE SB0, 0x0 ;  /* 0x000080000000791a */ /* 0x000fc80000000000 */
[----:B------:R-:W-:Y:S01]  /*12330*/  ISETP.NE.U32.AND P1, PT, RZ, UR4, PT ;  /* 0x00000004ff007c0c */ /* 0x000fe2000bf25070 */
[----:B------:R-:W-:Y:S01]  /*12340*/  BSSY B0, `(.L_x_517) ;  /* 0x0000015000007945 */ /* 0x000fe20003800000 */
[----:B------:R-:W-:Y:S02]  /*12350*/  ISETP.NE.AND.EX P0, PT, RZ, UR7, PT, P0 ;  /* 0x00000007ff007c0c */ /* 0x000fe4000bf05300 */
[----:B------:R-:W-:-:S13]  /*12360*/  ISETP.NE.AND.EX P1, PT, RZ, UR5, PT, P1 ;  /* 0x00000005ff007c0c */ /* 0x000fda000bf25310 */
[----:B------:R-:W-:Y:S05]  /*12370*/  @P0 BRA P1, `(.L_x_518) ;  /* 0x0000000000440947 */ /* 0x000fea0000800000 */
[----:B------:R-:W-:-:S04]  /*12380*/  ISETP.NE.U32.AND P0, PT, RZ, UR4, PT ;  /* 0x00000004ff007c0c */ /* 0x000fc8000bf05070 */
[----:B------:R-:W-:-:S13]  /*12390*/  ISETP.NE.AND.EX P0, PT, RZ, UR5, PT, P0 ;  /* 0x00000005ff007c0c */ /* 0x000fda000bf05300 */
[----:B------:R-:W-:Y:S05]  /*123a0*/  @!P0 BRA `(.L_x_519) ;  /* 0x00000000002c8947 */ /* 0x000fea0003800000 */
[----:B------:R-:W-:-:S13]  /*123b0*/  LOP3.LUT P0, RZ, R154, 0xff, RZ, 0xc0, !PT ;  /* 0x000000ff9aff7812 */ /* 0x000fda000780c0ff */
[----:B------:R-:W-:Y:S05]  /*123c0*/  @!P0 BRA `(.L_x_520) ;  /* 0x0000000000108947 */ /* 0x000fea0003800000 */
[----:B-----5:R-:W-:-:S13]  /*123d0*/  FSETP.NEU.AND P0, PT, R155, RZ, PT ;  /* 0x000000ff9b00720b */ /* 0x020fda0003f0d000 */
[----:B------:R-:W-:Y:S05]  /*123e0*/  @!P0 BREAK B0 ;  /* 0x0000000000008942 */ /* 0x000fea0003800000 */
[----:B------:R-:W-:Y:S05]  /*123f0*/  @P0 BRA `(.L_x_518) ;  /* 0x0000000000240947 */ /* 0x000fea0003800000 */
[----:B------:R-:W-:Y:S05]  /*12400*/  BRA `(.L_x_14) ;  /* 0x0000002c00c07947 */ /* 0x000fea0003800000 */
.L_x_520:
[----:B------:R-:W-:-:S04]  /*12410*/  ISETP.NE.U32.AND P0, PT, RZ, UR6, PT ;  /* 0x00000006ff007c0c */ /* 0x000fc8000bf05070 */
[----:B------:R-:W-:-:S13]  /*12420*/  ISETP.NE.AND.EX P0, PT, RZ, UR7, PT, P0 ;  /* 0x00000007ff007c0c */ /* 0x000fda000bf05300 */
[----:B------:R-:W-:Y:S05]  /*12430*/  @!P0 BREAK B0 ;  /* 0x0000000000008942 */ /* 0x000fea0003800000 */
[----:B------:R-:W-:Y:S05]  /*12440*/  @P0 BRA `(.L_x_518) ;  /* 0x0000000000100947 */ /* 0x000fea0003800000 */
[----:B------:R-:W-:Y:S05]  /*12450*/  BRA `(.L_x_14) ;  /* 0x0000002c00ac7947 */ /* 0x000fea0003800000 */
.L_x_519:
[----:B-----5:R-:W-:-:S13]  /*12460*/  FSETP.NEU.AND P0, PT, R155, RZ, PT ;  /* 0x000000ff9b00720b */ /* 0x020fda0003f0d000 */
[----:B------:R-:W-:Y:S05]  /*12470*/  @!P0 BREAK B0 ;  /* 0x0000000000008942 */ /* 0x000fea0003800000 */
[----:B------:R-:W-:Y:S05]  /*12480*/  @!P0 BRA `(.L_x_14) ;  /* 0x0000002c00a08947 */ /* 0x000fea0003800000 */
.L_x_518:
[----:B-1----:R-:W-:Y:S05]  /*12490*/  BSYNC B0 ;  /* 0x0000000000007941 */ /* 0x002fea0003800000 */
.L_x_517:
[----:B------:R-:W-:-:S04]  /*124a0*/  LOP3.LUT R19, R19, 0x1, RZ, 0xfc, !PT ;  /* 0x0000000113137812 */ /* 0x000fc800078efcff */
[----:B------:R-:W-:-:S13]  /*124b0*/  ISETP.NE.AND P0, PT, R19, 0x3, PT ;  /* 0x000000031300780c */ /* 0x000fda0003f05270 */
[----:B------:R-:W-:Y:S05]  /*124c0*/  @!P0 BRA `(.L_x_521) ;  /* 0x0000000000048947 */ /* 0x000fea0003800000 */
[----:B------:R-:W-:Y:S01]  /*124d0*/  BPT.TRAP 0x1 ;  /* 0x000000040000795c */ /* 0x000fe20000300000 */
.L_x_521:
[----:B------:R-:W1:Y:S01]  /*124e0*/  S2UR UR5, SR_CgaCtaId ;  /* 0x00000000000579c3 */ /* 0x000e620000008800 */
[----:B------:R-:W-:Y:S02]  /*124f0*/  UMOV UR4, 0x400 ;  /* 0x0000040000047882 */ /* 0x000fe40000000000 */
[----:B-1----:R-:W-:-:S04]  /*12500*/  ULEA UR4, UR5, UR4, 0x18 ;  /* 0x0000000405047291 */ /* 0x002fc8000f8ec03f */
[----:B------:R-:W-:-:S04]  /*12510*/  ULEA UR4, UR36, UR4, 0x3 ;  /* 0x0000000424047291 */ /* 0x000fc8000f8e183f */
[----:B------:R-:W-:-:S04]  /*12520*/  UIADD3 UR4, UR4, 0x60, URZ ;  /* 0x0000006004047890 */ /* 0x000fc8000fffe03f */
[----:B------:R-:W-:-:S09]  /*12530*/  UPRMT UR4, UR5, 0x654, UR4 ;  /* 0x0000065405047896 */ /* 0x000fd20008000004 */
[----:B------:R-:W-:Y:S01]  /*12540*/  SYNCS.ARRIVE.TRANS64.RED.A1T0 RZ, [UR4], RZ ;  /* 0x000000ffffff79a7 */ /* 0x000fe20008100404 */
[----:B------:R-:W-:Y:S05]  /*12550*/  BRA `(.L_x_14) ;  /* 0x0000002c006c7947 */ /* 0x000fea0003800000 */
.L_x_13:
[----:B------:R-:W-:Y:S01]  /*12560*/  ULDC.64 UR4, c[0x0][0x8f8] ;  /* 0x00023e0000047ab9 */ /* 0x000fe20000000a00 */
[----:B------:R-:W-:Y:S01]  /*12570*/  PRMT R10, RZ, 0x7610, R10 ;  /* 0x00007610ff0a7816 */ /* 0x000fe2000000000a */
[----:B------:R-:W-:Y:S01]  /*12580*/  IMAD.MOV.U32 R20, RZ, RZ, -0x1 ;  /* 0xffffffffff147424 */ /* 0x000fe200078e00ff */
[----:B------:R-:W-:Y:S02]  /*12590*/  ISETP.GE.U32.AND P1, PT, R2, UR4, PT ;  /* 0x0000000402007c0c */ /* 0x000fe4000bf26070 */
[----:B------:R-:W-:Y:S02]  /*125a0*/  MOV R3, 0xffffffff ;  /* 0xffffffff00037802 */ /* 0x000fe40000000f00 */
[----:B------:R-:W-:Y:S02]  /*125b0*/  ISETP.GE.U32.AND.EX P1, PT, R16, UR5, PT, P1 ;  /* 0x0000000510007c0c */ /* 0x000fe4000bf26110 */
[----:B------:R-:W-:-:S11]  /*125c0*/  MOV R13, 0xffffffff ;  /* 0xffffffff000d7802 */ /* 0x000fd60000000f00 */
        /* <DEDUP_REMOVED lines=19> */
.L_x_523:
[-CC-:B------:R-:W-:Y:S01]  /*12700*/  SHF.R.U64 R23, R14, R26.reuse, R15.reuse ;  /* 0x0000001a0e177219 */ /* 0x180fe2000000120f */
[----:B------:R-:W2:Y:S01]  /*12710*/  LDC.64 R34, c[0x0][0x8e8] ;  /* 0x00023a00ff227b82 */ /* 0x000ea20000000a00 */
[----:B------:R-:W-:Y:S02]  /*12720*/  SHF.R.U32.HI R3, RZ, R26, R15 ;  /* 0x0000001aff037219 */ /* 0x000fe4000001160f */
[----:B------:R-:W-:Y:S02]  /*12730*/  IADD3 R13, P1, RZ, -R23, RZ ;  /* 0x80000017ff0d7210 */ /* 0x000fe40007f3e0ff */
[----:B------:R-:W-:Y:S02]  /*12740*/  MOV R31, 0x1 ;  /* 0x00000001001f7802 */ /* 0x000fe40000000f00 */
[----:B------:R-:W-:Y:S01]  /*12750*/  IADD3.X R3, RZ, ~R3, RZ, P1, !PT ;  /* 0x80000003ff037210 */ /* 0x000fe20000ffe4ff */
[----:B------:R-:W3:Y:S04]  /*12760*/  LDC R14, c[0x0][0x8c0] ;  /* 0x00023000ff0e7b82 */ /* 0x000ee80000000800 */
[----:B------:R-:W-:Y:S01]  /*12770*/  IMAD R12, R3, R28, RZ ;  /* 0x0000001c030c7224 */ /* 0x000fe200078e02ff */
[----:B------:R-:W-:-:S03]  /*12780*/  MOV R3, R16 ;  /* 0x0000001000037202 */ /* 0x000fc60000000f00 */
[----:B------:R-:W4:Y:S01]  /*12790*/  LDC R30, c[0x0][0x8b0] ;  /* 0x00022c00ff1e7b82 */ /* 0x000f220000000800 */
[----:B------:R-:W-:-:S04]  /*127a0*/  IMAD.WIDE.U32 R10, R13, R28, R2 ;  /* 0x0000001c0d0a7225 */ /* 0x000fc800078e0002 */
[----:B------:R-:W-:-:S03]  /*127b0*/  IMAD R3, R13, R29, R12 ;  /* 0x0000001d0d037224 */ /* 0x000fc600078e020c */
[----:B------:R-:W5:Y:S01]  /*127c0*/  LDC R32, c[0x0][0x900] ;  /* 0x00024000ff207b82 */ /* 0x000f620000000800 */
[----:B--2---:R-:W-:Y:S01]  /*127d0*/  ISETP.NE.U32.AND P1, PT, R34, RZ, PT ;  /* 0x000000ff2200720c */ /* 0x004fe20003f25070 */
[----:B------:R-:W-:Y:S01]  /*127e0*/  IMAD.IADD R3, R11, 0x1, R3 ;  /* 0x000000010b037824 */ /* 0x000fe200078e0203 */
[----:B------:R-:W-:Y:S02]  /*127f0*/  MOV R11, 0xffffffff ;  /* 0xffffffff000b7802 */ /* 0x000fe40000000f00 */
[----:B------:R-:W-:-:S03]  /*12800*/  ISETP.NE.AND.EX P1, PT, R35, RZ, PT, P1 ;  /* 0x000000ff2300720c */ /* 0x000fc60003f25310 */
[----:B------:R-:W2:Y:S01]  /*12810*/  LDC R25, c[0x0][0x8a8] ;  /* 0x00022a00ff197b82 */ /* 0x000ea20000000800 */
[-CC-:B---3--:R-:W-:Y:S02]  /*12820*/  SHF.R.U64 R20, R10, R14.reuse, R3.reuse ;  /* 0x0000000e0a147219 */ /* 0x188fe40000001203 */
[----:B------:R-:W-:-:S05]  /*12830*/  SHF.R.U32.HI R3, RZ, R14, R3 ;  /* 0x0000000eff037219 */ /* 0x000fca0000011603 */
[----:B------:R-:W3:Y:S01]  /*12840*/  LDC R27, c[0x0][0x8f0] ;  /* 0x00023c00ff1b7b82 */ /* 0x000ee20000000800 */
[-CC-:B----4-:R-:W-:Y:S02]  /*12850*/  SHF.R.U64 R26, R20, R30.reuse, R3.reuse ;  /* 0x0000001e141a7219 */ /* 0x190fe40000001203 */
[----:B------:R-:W-:-:S05]  /*12860*/  SHF.R.U32.HI R3, RZ, R30, R3 ;  /* 0x0000001eff037219 */ /* 0x000fca0000011603 */
[----:B------:R-:W4:Y:S01]  /*12870*/  LDC R29, c[0x0][0x8e0] ;  /* 0x00023800ff1d7b82 */ /* 0x000f220000000800 */
[-C--:B-----5:R-:W-:Y:S02]  /*12880*/  SHF.L.U32 R10, R11, R32.reuse, RZ ;  /* 0x000000200b0a7219 */ /* 0x0a0fe400000006ff */
[--C-:B------:R-:W-:Y:S02]  /*12890*/  SHF.R.U64 R28, R26, R32, R3.reuse ;  /* 0x000000201a1c7219 */ /* 0x100fe40000001203 */
[----:B------:R-:W-:Y:S02]  /*128a0*/  LOP3.LUT R33, RZ, R10, RZ, 0x33, !PT ;  /* 0x0000000aff217212 */ /* 0x000fe400078e33ff */
[----:B------:R-:W-:Y:S01]  /*128b0*/  SHF.R.U32.HI R11, RZ, R32, R3 ;  /* 0x00000020ff0b7219 */ /* 0x000fe20000011603 */
[----:B------:R-:W1:Y:S01]  /*128c0*/  LDC R36, c[0x0][0x8b8] ;  /* 0x00022e00ff247b82 */ /* 0x000e620000000800 */
[----:B------:R-:W-:Y:S01]  /*128d0*/  MOV R10, R28 ;  /* 0x0000001c000a7202 */ /* 0x000fe20000000f00 */
[----:B------:R-:W-:Y:S06]  /*128e0*/  @!P1 BRA `(.L_x_524) ;  /* 0x0000000000289947 */ /* 0x000fec0003800000 */
[----:B------:R-:W5:Y:S02]  /*128f0*/  LDC R3, c[0x0][0x8f4] ;  /* 0x00023d00ff037b82 */ /* 0x000f640000000800 */
[----:B-----5:R-:W-:-:S04]  /*12900*/  IADD3 R3, P1, R28, R3, RZ ;  /* 0x000000031c037210 */ /* 0x020fc80007f3e0ff */
[----:B------:R-:W-:-:S05]  /*12910*/  IADD3.X R21, RZ, R11, RZ, P1, !PT ;  /* 0x0000000bff157210 */ /* 0x000fca0000ffe4ff */
[----:B------:R-:W-:-:S04]  /*12920*/  IMAD.WIDE.U32 R10, R21, R34, RZ ;  /* 0x00000022150a7225 */ /* 0x000fc800078e00ff */
[----:B------:R-:W-:-:S04]  /*12930*/  IMAD.WIDE.U32 R12, P1, R3, R35, R10 ;  /* 0x00000023030c7225 */ /* 0x000fc8000782000a */
[----:B------:R-:W-:Y:S01]  /*12940*/  IMAD.WIDE.U32 R10, R3, R34, RZ ;  /* 0x00000022030a7225 */ /* 0x000fe200078e00ff */
[----:B------:R-:W-:-:S03]  /*12950*/  MOV R14, R13 ;  /* 0x0000000d000e7202 */ /* 0x000fc60000000f00 */
[----:B------:R-:W-:Y:S01]  /*12960*/  IMAD.X R15, RZ, RZ, RZ, P1 ;  /* 0x000000ffff0f7224 */ /* 0x000fe200008e06ff */
[----:B------:R-:W-:-:S05]  /*12970*/  IADD3 RZ, P1, R11, R12, RZ ;  /* 0x0000000c0bff7210 */ /* 0x000fca0007f3e0ff */
[----:B------:R-:W-:-:S08]  /*12980*/  IMAD.WIDE.U32.X R10, R21, R35, R14, P1 ;  /* 0x00000023150a7225 */ /* 0x000fd000008e040e */
.L_x_524:
[----:B------:R-:W-:Y:S02]  /*12990*/  ISETP.NE.AND P1, PT, R22, 0x1, PT ;  /* 0x000000011600780c */ /* 0x000fe40003f25270 */
[----:B---3--:R-:W-:Y:S02]  /*129a0*/  SHF.R.U64 R10, R10, R27, R11 ;  /* 0x0000001b0a0a7219 */ /* 0x008fe4000000120b */
[----:B------:R-:W-:Y:S02]  /*129b0*/  SHF.L.U32 R7, R31, R32, RZ ;  /* 0x000000201f077219 */ /* 0x000fe400000006ff */
[----:B------:R-:W-:Y:S02]  /*129c0*/  LOP3.LUT R3, R26, R33, RZ, 0xc0, !PT ;  /* 0x000000211a037212 */ /* 0x000fe400078ec0ff */
[----:B--2---:R-:W-:Y:S02]  /*129d0*/  IADD3 R13, R25, -0x1, RZ ;  /* 0xffffffff190d7810 */ /* 0x004fe40007ffe0ff */
[----:B------:R-:W-:Y:S01]  /*129e0*/  IADD3 R11, -R10, RZ, RZ ;  /* 0x000000ff0a0b7210 */ /* 0x000fe20007ffe1ff */
[----:B------:R-:W-:Y:S01]  /*129f0*/  IMAD R7, R7, R10, R3 ;  /* 0x0000000a07077224 */ /* 0x000fe200078e0203 */
[----:B------:R-:W-:Y:S01]  /*12a00*/  LOP3.LUT R20, R20, R13, RZ, 0xc0, !PT ;  /* 0x0000000d14147212 */ /* 0x000fe200078ec0ff */
[----:B------:R-:W-:Y:S01]  /*12a10*/  @P1 IMAD R8, R9, R24, R6 ;  /* 0x0000001809081224 */ /* 0x000fe200078e0206 */
[----:B------:R-:W-:Y:S01]  /*12a20*/  MOV R10, 0x1 ;  /* 0x00000001000a7802 */ /* 0x000fe20000000f00 */
[----:B----4-:R-:W-:-:S02]  /*12a30*/  IMAD R3, R11, R29, R28 ;  /* 0x0000001d0b037224 */ /* 0x010fc400078e021c */
[----:B-1----:R-:W-:Y:S02]  /*12a40*/  IMAD R8, R7, R36, R8 ;  /* 0x0000002407087224 */ /* 0x002fe400078e0208 */
[----:B------:R-:W-:Y:S02]  /*12a50*/  IMAD R7, R3, R25, R20 ;  /* 0x0000001903077224 */ /* 0x000fe400078e0214 */
[----:B------:R-:W-:-:S03]  /*12a60*/  IMAD.MOV.U32 R13, RZ, RZ, R23 ;  /* 0x000000ffff0d7224 */ /* 0x000fc600078e0017 */
[----:B------:R-:W-:Y:S02]  /*12a70*/  SEL R3, R7, R8, !P1 ;  /* 0x0000000807037207 */ /* 0x000fe40004800000 */
[----:B------:R-:W-:-:S07]  /*12a80*/  SEL R20, R8, R7, !P1 ;  /* 0x0000000708147207 */ /* 0x000fce0004800000 */
.L_x_522:
[----:B------:R-:W-:-:S08]  /*12a90*/  NOP ;  /* 0x0000000000007918 */ /* 0x000fd00000000000 */
[----:B------:R-:W2:-:S00]  /*12aa0*/  USETMAXREG.DEALLOC.CTAPOOL 0x28 ;  /* 0x00000028000079c8 */ /* 0x000e8000080e0500 */
[----:B--2---:R-:W-:-:S13]  /*12ab0*/  ISETP.NE.AND P1, PT, R0, 0x1, PT ;  /* 0x000000010000780c */ /* 0x004fda0003f25270 */
[----:B------:R-:W-:Y:S05]  /*12ac0*/  @!P1 BRA `(.L_x_14) ;  /* 0x0000002800109947 */ /* 0x000fea0003800000 */
[----:B------:R-:W-:Y:S05]  /*12ad0*/  @!P4 BRA `(.L_x_525) ;  /* 0x000000180020c947 */ /* 0x000fea0003800000 */
[----:B------:R-:W-:-:S13]  /*12ae0*/  ISETP.NE.OR P0, PT, R0, 0x2, P0 ;  /* 0x000000020000780c */ /* 0x000fda0000705670 */
[----:B------:R-:W-:Y:S05]  /*12af0*/  @P0 BRA `(.L_x_14) ;  /* 0x0000002800040947 */ /* 0x000fea0003800000 */
[----:B------:R-:W-:-:S13]  /*12b00*/  LOP3.LUT P1, RZ, R10, 0xff, RZ, 0xc0, !PT ;  /* 0x000000ff0aff7812 */ /* 0x000fda000782c0ff */
[----:B------:R-:W-:Y:S05]  /*12b10*/  @!P1 BRA `(.L_x_526) ;  /* 0x0000000000189947 */ /* 0x000fea0003800000 */
[----:B------:R-:W-:Y:S01]  /*12b20*/  UMOV UR4, 0x400 ;  /* 0x0000040000047882 */ /* 0x000fe20000000000 */
[----:B------:R-:W-:Y:S01]  /*12b30*/  MOV R0, RZ ;  /* 0x000000ff00007202 */ /* 0x000fe20000000f00 */
[----:B-1----:R-:W-:-:S03]  /*12b40*/  ULEA UR4, UR37, UR4, 0x18 ;  /* 0x0000000425047291 */ /* 0x002fc6000f8ec03f */
[----:B------:R-:W-:-:S06]  /*12b50*/  SHF.L.U32 R0, R0, 0x1f, RZ ;  /* 0x0000001f00007819 */ /* 0x000fcc00000006ff */
[----:B------:R-:W1:Y:S02]  /*12b60*/  SYNCS.PHASECHK.TRANS64.TRYWAIT P0, [UR4+0x88], R0 ;  /* 0x00008800ff0075a7 */ /* 0x000e640008000144 */
[----:B-1----:R-:W-:Y:S05]  /*12b70*/  @!P0 BRA `(.L_x_527) ;  /* 0x0000002800bc8947 */ /* 0x002fea0003800000 */
.L_x_526:
[----:B------:R-:W-:Y:S01]  /*12b80*/  PRMT R10, RZ, 0x7610, R10 ;  /* 0x00007610ff0a7816 */ /* 0x000fe2000000000a */
[----:B------:R-:W-:Y:S06]  /*12b90*/  @P3 BRA `(.L_x_528) ;  /* 0x0000000000243947 */ /* 0x000fec0003800000 */
[----:B------:R-:W-:Y:S02]  /*12ba0*/  ULDC.64 UR4, c[0x0][0x588] ;  /* 0x0001620000047ab9 */ /* 0x000fe40000000a00 */
[----:B------:R-:W-:-:S04]  /*12bb0*/  ISETP.NE.U32.AND P0, PT, RZ, UR4, PT ;  /* 0x00000004ff007c0c */ /* 0x000fc8000bf05070 */
[----:B------:R-:W-:-:S13]  /*12bc0*/  ISETP.NE.AND.EX P0, PT, RZ, UR5, PT, P0 ;  /* 0x00000005ff007c0c */ /* 0x000fda000bf05300 */
[----:B------:R-:W-:Y:S05]  /*12bd0*/  @!P0 BRA `(.L_x_529) ;  /* 0x00000000000c8947 */ /* 0x000fea0003800000 */
[----:B------:R2:W5:Y:S01]  /*12be0*/  LDG.E R12, desc[UR48][R4.64] ;  /* 0x00000030040c7981 */ /* 0x000562000c1e1900 */
[----:B------:R-:W-:Y:S01]  /*12bf0*/  MOV R10, 0x1 ;  /* 0x00000001000a7802 */ /* 0x000fe20000000f00 */
[----:B------:R-:W-:Y:S06]  /*12c00*/  BRA `(.L_x_528) ;  /* 0x0000000000087947 */ /* 0x000fec0003800000 */
.L_x_529:
[----:B------:R-:W3:Y:S01]  /*12c10*/  LDC R12, c[0x0][0x580] ;  /* 0x00016000ff0c7b82 */ /* 0x000ee20000000800 */
[----:B------:R-:W-:-:S07]  /*12c20*/  MOV R10, 0x1 ;  /* 0x00000001000a7802 */ /* 0x000fce0000000f00 */
.L_x_528:
[----:B------:R-:W-:Y:S05]  /*12c30*/  @!P1 BRA `(.L_x_530) ;  /* 0x0000001400509947 */ /* 0x000fea0003800000 */
[----:B-1----:R-:W1:Y:S01]  /*12c40*/  LDC R0, c[0x0][0x900] ;  /* 0x00024000ff007b82 */ /* 0x002e620000000800 */
[----:B--2---:R-:W-:Y:S01]  /*12c50*/  MOV R5, 0xffffffff ;  /* 0xffffffff00057802 */ /* 0x004fe20000000f00 */
[----:B------:R-:W-:Y:S01]  /*12c60*/  IMAD.MOV.U32 R7, RZ, RZ, 0x1 ;  /* 0x00000001ff077424 */ /* 0x000fe200078e00ff */
[----:B------:R-:W-:Y:S01]  /*12c70*/  LOP3.LUT R11, R19, 0x2, RZ, 0xfc, !PT ;  /* 0x00000002130b7812 */ /* 0x000fe200078efcff */
[----:B------:R-:W-:Y:S01]  /*12c80*/  ULDC.64 UR22, c[0x0][0x198] ;  /* 0x0000660000167ab9 */ /* 0x000fe20000000a00 */
[----:B------:R-:W-:Y:S01]  /*12c90*/  ULDC.64 UR4, c[0x0][0x588] ;  /* 0x0001620000047ab9 */ /* 0x000fe20000000a00 */
[----:B------:R-:W-:Y:S01]  /*12ca0*/  ULDC.64 UR6, c[0x0][0x590] ;  /* 0x0001640000067ab9 */ /* 0x000fe20000000a00 */
[----:B------:R-:W-:Y:S01]  /*12cb0*/  ULDC.64 UR14, c[0x0][0x8f8] ;  /* 0x00023e00000e7ab9 */ /* 0x000fe20000000a00 */
[----:B------:R-:W2:Y:S01]  /*12cc0*/  LDC R8, c[0x0][0x8a8] ;  /* 0x00022a00ff087b82 */ /* 0x000ea20000000800 */
[-C--:B-1----:R-:W-:Y:S02]  /*12cd0*/  SHF.L.U32 R5, R5, R0.reuse, RZ ;  /* 0x0000000005057219 */ /* 0x082fe400000006ff */
[----:B------:R-:W-:-:S02]  /*12ce0*/  SHF.L.U32 R0, R7, R0, RZ ;  /* 0x0000000007007219 */ /* 0x000fc400000006ff */
[----:B------:R-:W-:Y:S02]  /*12cf0*/  LOP3.LUT R9, RZ, R5, RZ, 0x33, !PT ;  /* 0x00000005ff097212 */ /* 0x000fe400078e33ff */
[----:B--2---:R-:W-:-:S07]  /*12d00*/  IADD3 R8, R8, -0x1, RZ ;  /* 0xffffffff08087810 */ /* 0x004fce0007ffe0ff */
.L_x_586:
[----:B------:R-:W-:Y:S02]  /*12d10*/  ISETP.NE.U32.AND P0, PT, RZ, UR6, PT ;  /* 0x00000006ff007c0c */ /* 0x000fe4000bf05070 */
[----:B------:R-:W-:Y:S02]  /*12d20*/  R2UR UR43, R20 ;  /* 0x00000000142b72ca */ /* 0x000fe400000e0000 */
[----:B------:R-:W-:Y:S02]  /*12d30*/  R2UR UR42, R3 ;  /* 0x00000000032a72ca */ /* 0x000fe400000e0000 */
[----:B------:R-:W-:-:S09]  /*12d40*/  ISETP.NE.AND.EX P0, PT, RZ, UR7, PT, P0 ;  /* 0x00000007ff007c0c */ /* 0x000fd2000bf05300 */
[----:B------:R-:W-:Y:S02]  /*12d50*/  USHF.L.U32 UR43, UR43, 0x7, URZ ;  /* 0x000000072b2b7899 */ /* 0x000fe4000800063f */
[----:B------:R-:W-:Y:S02]  /*12d60*/  USHF.L.U32 UR42, UR42, 0x8, URZ ;  /* 0x000000082a2a7899 */ /* 0x000fe4000800063f */
[----:B------:R-:W-:Y:S10]  /*12d70*/  @!P0 BRA `(.L_x_531) ;  /* 0x00000000002c8947 */ /* 0x000ff40003800000 */
[----:B------:R-:W-:-:S04]  /*12d80*/  ISETP.NE.U32.AND P1, PT, RZ, UR4, PT ;  /* 0x00000004ff007c0c */ /* 0x000fc8000bf25070 */
[----:B------:R-:W-:-:S13]  /*12d90*/  ISETP.NE.AND.EX P1, PT, RZ, UR5, PT, P1 ;  /* 0x00000005ff007c0c */ /* 0x000fda000bf25310 */
[----:B------:R-:W-:Y:S05]  /*12da0*/  @!P1 BRA `(.L_x_532) ;  /* 0x0000000000189947 */ /* 0x000fea0003800000 */
[----:B------:R-:W1:Y:S01]  /*12db0*/  LDC.64 R4, c[0x0][0x588] ;  /* 0x00016200ff047b82 */ /* 0x000e620000000a00 */
[----:B------:R-:W-:-:S04]  /*12dc0*/  IMAD R3, R13, UR6, RZ ;  /* 0x000000060d037c24 */ /* 0x000fc8000f8e02ff */
[----:B-1----:R-:W-:-:S05]  /*12dd0*/  IMAD.WIDE R4, R3, 0x4, R4 ;  /* 0x0000000403047825 */ /* 0x002fca00078e0204 */
[----:B---3-5:R1:W5:Y:S01]  /*12de0*/  LDG.E R12, desc[UR48][R4.64] ;  /* 0x00000030040c7981 */ /* 0x028362000c1e1900 */
[----:B------:R-:W-:Y:S01]  /*12df0*/  MOV R10, 0x1 ;  /* 0x00000001000a7802 */ /* 0x000fe20000000f00 */
[----:B------:R-:W-:Y:S06]  /*12e00*/  BRA `(.L_x_531) ;  /* 0x0000000000087947 */ /* 0x000fec0003800000 */
.L_x_532:
[----:B---3-5:R-:W2:Y:S01]  /*12e10*/  LDC R12, c[0x0][0x580] ;  /* 0x00016000ff0c7b82 */ /* 0x028ea20000000800 */
[----:B------:R-:W-:-:S07]  /*12e20*/  MOV R10, 0x1 ;  /* 0x00000001000a7802 */ /* 0x000fce0000000f00 */
.L_x_531:
[----:B------:R-:W-:Y:S05]  /*12e30*/  @!P0 BRA `(.L_x_533) ;  /* 0x00000000001c8947 */ /* 0x000fea0003800000 */
[----:B------:R-:W-:-:S13]  /*12e40*/  LOP3.LUT P2, RZ, R10, 0xff, RZ, 0xc0, !PT ;  /* 0x000000ff0aff7812 */ /* 0x000fda000784c0ff */
[----:B-1----:R-:W1:Y:S02]  /*12e50*/  @!P2 LDC.64 R4, c[0x0][0x588] ;  /* 0x00016200ff04ab82 */ /* 0x002e640000000a00 */
[----:B-1----:R-:W-:-:S04]  /*12e60*/  @!P2 ISETP.NE.U32.AND P0, PT, R4, RZ, PT ;  /* 0x000000ff0400a20c */ /* 0x002fc80003f05070 */
[----:B------:R-:W-:Y:S02]  /*12e70*/  @!P2 ISETP.NE.AND.EX P1, PT, R5, RZ, PT, P0 ;  /* 0x000000ff0500a20c */ /* 0x000fe40003f25300 */
[----:B--23-5:R-:W-:Y:S02]  /*12e80*/  @P2 FSETP.EQ.AND P0, PT, R12, RZ, PT ;  /* 0x000000ff0c00220b */ /* 0x02cfe40003f02000 */
[----:B------:R-:W-:Y:S01]  /*12e90*/  @!P2 PLOP3.LUT P0, PT, P1, PT, PT, 0x8, 0x0 ;  /* 0x000000000000a81c */ /* 0x000fe20000f0e170 */
[----:B------:R-:W-:-:S12]  /*12ea0*/  BRA `(.L_x_534) ;  /* 0x0000000000047947 */ /* 0x000fd80003800000 */
.L_x_533:
[----:B--23-5:R-:W-:-:S13]  /*12eb0*/  FSETP.EQ.AND P0, PT, R12, RZ, PT ;  /* 0x000000ff0c00720b */ /* 0x02cfda0003f02000 */
.L_x_534:
[----:B------:R-:W-:Y:S02]  /*12ec0*/  ISETP.NE.AND P2, PT, R11, 0x3, PT ;  /* 0x000000030b00780c */ /* 0x000fe40003f45270 */
[----:B------:R-:W-:-:S04]  /*12ed0*/  ELECT P1, URZ, PT ;  /* 0x00000000003f782f */ /* 0x000fc80003820000 */
[----:B------:R-:W-:-:S07]  /*12ee0*/  PLOP3.LUT P0, PT, P1, P0, PT, 0x20, 0x0 ;  /* 0x000000000000781c */ /* 0x000fce0000f00470 */
[----:B------:R-:W-:Y:S06]  /*12ef0*/  @!P2 BRA `(.L_x_535) ;  /* 0x000000000004a947 */ /* 0x000fec0003800000 */
[----:B------:R-:W-:Y:S01]  /*12f00*/  BPT.TRAP 0x1 ;  /* 0x000000040000795c */ /* 0x000fe20000300000 */
.L_x_535:
[----:B------:R-:W2:Y:S01]  /*12f10*/  S2UR UR37, SR_CgaCtaId ;  /* 0x00000000002579c3 */ /* 0x000ea20000008800 */
[----:B------:R-:W-:Y:S01]  /*12f20*/  UMOV UR13, 0x400 ;  /* 0x00000400000d7882 */ /* 0x000fe20000000000 */
[----:B------:R-:W-:-:S04]  /*12f30*/  MOV R3, 0x1 ;  /* 0x0000000100037802 */ /* 0x000fc80000000f00 */
[----:B------:R-:W-:Y:S01]  /*12f40*/  SHF.L.U32 R3, R3, 0x1f, RZ ;  /* 0x0000001f03037819 */ /* 0x000fe200000006ff */
[----:B--2---:R-:W-:-:S09]  /*12f50*/  ULEA UR13, UR37, UR13, 0x18 ;  /* 0x0000000d250d7291 */ /* 0x004fd2000f8ec03f */
[----:B------:R-:W2:Y:S02]  /*12f60*/  SYNCS.PHASECHK.TRANS64.TRYWAIT P1, [UR13+0x60], R3 ;  /* 0x00006003ff0075a7 */ /* 0x000ea4000802014d */
[----:B--2---:R-:W-:Y:S05]  /*12f70*/  @!P1 BRA `(.L_x_536) ;  /* 0x0000002400d49947 */ /* 0x004fea0003800000 */
.L_x_621:
[----:B------:R-:W-:Y:S04]  /*12f80*/  BSSY B0, `(.L_x_537) ;  /* 0x000000e000007945 */ /* 0x000fe80003800000 */
[----:B------:R-:W-:Y:S05]  /*12f90*/  @!P0 BRA `(.L_x_538) ;  /* 0x0000000000308947 */ /* 0x000fea0003800000 */
[----:B------:R-:W-:Y:S01]  /*12fa0*/  R2UR UR44, R13 ;  /* 0x000000000d2c72ca */ /* 0x000fe200000e0000 */
[----:B------:R-:W-:Y:S02]  /*12fb0*/  UIADD3 UR8, UP0, UR22, 0x3f0, URZ ;  /* 0x000003f016087890 */ /* 0x000fe4000ff1e03f */
[----:B------:R-:W-:Y:S02]  /*12fc0*/  UIADD3 UR40, UR13, 0x200, URZ ;  /* 0x000002000d287890 */ /* 0x000fe4000fffe03f */
[----:B------:R-:W-:Y:S02]  /*12fd0*/  UIADD3 UR41, UR13, 0x40, URZ ;  /* 0x000000400d297890 */ /* 0x000fe4000fffe03f */
[----:B------:R-:W-:Y:S01]  /*12fe0*/  UIADD3.X UR9, URZ, UR23, URZ, UP0, !UPT ;  /* 0x000000173f097290 */ /* 0x000fe200087fe43f */
[----:B------:R-:W-:Y:S01]  /*12ff0*/  UMOV UR10, 0x0 ;  /* 0x00000000000a7882 */ /* 0x000fe20000000000 */
[----:B------:R-:W-:-:S07]  /*13000*/  UMOV UR11, 0x10000000 ;  /* 0x10000000000b7882 */ /* 0x000fce0000000000 */
[----:B------:R2:W-:Y:S02]  /*13010*/  UTMALDG.3D [UR40], [UR8], desc[UR10] ;  /* 0x00000a28080075b4 */ /* 0x0005e40008011000 */
[----:B--2---:R-:W-:Y:S05]  /*13020*/  @!P2 BRA `(.L_x_539) ;  /* 0x000000000004a947 */ /* 0x004fea0003800000 */
[----:B------:R-:W-:Y:S01]  /*13030*/  BPT.TRAP 0x1 ;  /* 0x000000040000795c */ /* 0x000fe20000300000 */
.L_x_539:
[----:B-1----:R-:W1:Y:S02]  /*13040*/  LDC R4, c[0x0][0x800] ;  /* 0x00020000ff047b82 */ /* 0x002e640000000800 */
[----:B-1----:R2:W-:Y:S02]  /*13050*/  SYNCS.ARRIVE.TRANS64.RED.A0TR RZ, [UR13+0x40], R4 ;  /* 0x00004004ffff79a7 */ /* 0x0025e4000830040d */
.L_x_538:
[----:B------:R-:W-:Y:S05]  /*13060*/  BSYNC B0 ;  /* 0x0000000000007941 */ /* 0x000fea0003800000 */
.L_x_537:
[----:B------:R-:W-:Y:S05]  /*13070*/  @!P2 BRA `(.L_x_540) ;  /* 0x000000000004a947 */ /* 0x000fea0003800000 */
[----:B------:R-:W-:Y:S01]  /*13080*/  BPT.TRAP 0x1 ;  /* 0x000000040000795c */ /* 0x000fe20000300000 */
.L_x_540:
[----:B------:R-:W-:-:S04]  /*13090*/  UIADD3 UR33, UR13, 0x40, URZ ;  /* 0x000000400d217890 */ /* 0x000fc8000fffe03f */
[----:B------:R-:W-:-:S09]  /*130a0*/  UPRMT UR16, UR37, 0x654, UR33 ;  /* 0x0000065425107896 */ /* 0x000fd20008000021 */
[----:B------:R-:W-:Y:S01]  /*130b0*/  SYNCS.ARRIVE.TRANS64.RED.A1T0 RZ, [UR16], RZ ;  /* 0x000000ffffff79a7 */ /* 0x000fe20008100410 */
[----:B------:R-:W-:Y:S05]  /*130c0*/  @!P2 BRA `(.L_x_541) ;  /* 0x000000000004a947 */ /* 0x000fea0003800000 */
[----:B------:R-:W-:Y:S01]  /*130d0*/  BPT.TRAP 0x1 ;  /* 0x000000040000795c */ /* 0x000fe20000300000 */
.L_x_541:
[----:B------:R-:W3:Y:S02]  /*130e0*/  SYNCS.PHASECHK.TRANS64.TRYWAIT P1, [UR13+0x68], R3 ;  /* 0x00006803ff0075a7 */ /* 0x000ee4000802014d */
[----:B---3--:R-:W-:Y:S05]  /*130f0*/  @!P1 BRA `(.L_x_542) ;  /* 0x00000024008c9947 */ /* 0x008fea0003800000 */
.L_x_622:
[----:B------:R-:W-:Y:S04]  /*13100*/  BSSY B0, `(.L_x_543) ;  /* 0x0000010000007945 */ /* 0x000fe80003800000 */
[----:B------:R-:W-:Y:S05]  /*13110*/  @!P0 BRA `(.L_x_544) ;  /* 0x0000000000388947 */ /* 0x000fea0003800000 */
[----:B------:R-:W-:Y:S01]  /*13120*/  UIADD3 UR18, UP0, UR22, 0x3f0, URZ ;  /* 0x000003f016127890 */ /* 0x000fe2000ff1e03f */
[----:B------:R-:W-:Y:S01]  /*13130*/  R2UR UR12, R13 ;  /* 0x000000000d0c72ca */ /* 0x000fe200000e0000 */
[----:B------:R-:W-:Y:S02]  /*13140*/  UIADD3 UR10, UR42, 0x20, URZ ;  /* 0x000000202a0a7890 */ /* 0x000fe4000fffe03f */
[----:B------:R-:W-:Y:S02]  /*13150*/  UIADD3 UR8, UR13, 0x2200, URZ ;  /* 0x000022000d087890 */ /* 0x000fe4000fffe03f */
[----:B------:R-:W-:Y:S02]  /*13160*/  UIADD3 UR9, UR13, 0x48, URZ ;  /* 0x000000480d097890 */ /* 0x000fe4000fffe03f */
[----:B------:R-:W-:Y:S01]  /*13170*/  UIADD3.X UR19, URZ, UR23, URZ, UP0, !UPT ;  /* 0x000000173f137290 */ /* 0x000fe200087fe43f */
[----:B------:R-:W-:Y:S01]  /*13180*/  UMOV UR20, 0x0 ;  /* 0x0000000000147882 */ /* 0x000fe20000000000 */
[----:B------:R-:W-:Y:S01]  /*13190*/  UMOV UR21, 0x10000000 ;  /* 0x1000000000157882 */ /* 0x000fe20000000000 */
[----:B------:R-:W-:-:S06]  /*131a0*/  UMOV UR11, UR43 ;  /* 0x0000002b000b7c82 */ /* 0x000fcc0008000000 */
[----:B------:R3:W-:Y:S02]  /*131b0*/  UTMALDG.3D [UR8], [UR18], desc[UR20] ;  /* 0x00001408120075b4 */ /* 0x0007e40008011000 */
[----:B---3--:R-:W-:Y:S05]  /*131c0*/  @!P2 BRA `(.L_x_545) ;  /* 0x000000000004a947 */ /* 0x008fea0003800000 */
[----:B------:R-:W-:Y:S01]  /*131d0*/  BPT.TRAP 0x1 ;  /* 0x000000040000795c */ /* 0x000fe20000300000 */
.L_x_545:
[----:B-12---:R-:W1:Y:S02]  /*131e0*/  LDC R4, c[0x0][0x800] ;  /* 0x00020000ff047b82 */ /* 0x006e640000000800 */
[----:B-1----:R3:W-:Y:S02]  /*131f0*/  SYNCS.ARRIVE.TRANS64.RED.A0TR RZ, [UR13+0x48], R4 ;  /* 0x00004804ffff79a7 */ /* 0x0027e4000830040d */
.L_x_544:
[----:B------:R-:W-:Y:S05]  /*13200*/  BSYNC B0 ;  /* 0x0000000000007941 */ /* 0x000fea0003800000 */
.L_x_543:
[----:B------:R-:W-:Y:S05]  /*13210*/  @!P2 BRA `(.L_x_546) ;  /* 0x000000000004a947 */ /* 0x000fea0003800000 */
[----:B------:R-:W-:Y:S01]  /*13220*/  BPT.TRAP 0x1 ;  /* 0x000000040000795c */ /* 0x000fe20000300000 */
.L_x_546:
[----:B------:R-:W-:-:S04]  /*13230*/  UIADD3 UR25, UR13, 0x48, URZ ;  /* 0x000000480d197890 */ /* 0x000fc8000fffe03f */
[----:B------:R-:W-:-:S09]  /*13240*/  UPRMT UR18, UR37, 0x654, UR25 ;  /* 0x0000065425127896 */ /* 0x000fd20008000019 */
[----:B------:R-:W-:Y:S01]  /*13250*/  SYNCS.ARRIVE.TRANS64.RED.A1T0 RZ, [UR18], RZ ;  /* 0x000000ffffff79a7 */ /* 0x000fe20008100412 */
[----:B------:R-:W-:Y:S05]  /*13260*/  @!P2 BRA `(.L_x_547) ;  /* 0x000000000004a947 */ /* 0x000fea0003800000 */
[----:B------:R-:W-:Y:S01]  /*13270*/  BPT.TRAP 0x1 ;  /* 0x000000040000795c */ /* 0x000fe20000300000 */
.L_x_547:
[----:B------:R-:W4:Y:S02]  /*13280*/  SYNCS.PHASECHK.TRANS64.TRYWAIT P1, [UR13+0x70], R3 ;  /* 0x00007003ff0075a7 */ /* 0x000f24000802014d */
[----:B----4-:R-:W-:Y:S05]  /*13290*/  @!P1 BRA `(.L_x_548) ;  /* 0x00000024003c9947 */ /* 0x010fea0003800000 */
.L_x_623:
        /* <DEDUP_REMOVED lines=12> */
[----:B----4-:R-:W-:Y:S05]  /*13360*/  @!P2 BRA `(.L_x_551) ;  /* 0x000000000004a947 */ /* 0x010fea0003800000 */
[----:B------:R-:W-:Y:S01]  /*13370*/  BPT.TRAP 0x1 ;  /* 0x000000040000795c */ /* 0x000fe20000300000 */
.L_x_551:
[----:B-123--:R-:W1:Y:S02]  /*13380*/  LDC R4, c[0x0][0x800] ;  /* 0x00020000ff047b82 */ /* 0x00ee640000000800 */
[----:B-1----:R4:W-:Y:S02]  /*13390*/  SYNCS.ARRIVE.TRANS64.RED.A0TR RZ, [UR13+0x50], R4 ;  /* 0x00005004ffff79a7 */ /* 0x0029e4000830040d */
.L_x_550:
[----:B------:R-:W-:Y:S05]  /*133a0*/  BSYNC B0 ;  /* 0x0000000000007941 */ /* 0x000fea0003800000 */
.L_x_549:
[----:B------:R-:W-:Y:S05]  /*133b0*/  @!P2 BRA `(.L_x_552) ;  /* 0x000000000004a947 */ /* 0x000fea0003800000 */
[----:B------:R-:W-:Y:S01]  /*133c0*/  BPT.TRAP 0x1 ;  /* 0x000000040000795c */ /* 0x000fe20000300000 */
.L_x_552:
[----:B------:R-:W-:-:S04]  /*133d0*/  UIADD3 UR17, UR13, 0x50, URZ ;  /* 0x000000500d117890 */ /* 0x000fc8000fffe03f */
[----:B------:R-:W-:-:S09]  /*133e0*/  UPRMT UR21, UR37, 0x654, UR17 ;  /* 0x0000065425157896 */ /* 0x000fd20008000011 */
[----:B------:R-:W-:Y:S01]  /*133f0*/  SYNCS.ARRIVE.TRANS64.RED.A1T0 RZ, [UR21], RZ ;  /* 0x000000ffffff79a7 */ /* 0x000fe20008100415 */
[----:B------:R-:W-:Y:S05]  /*13400*/  @!P2 BRA `(.L_x_553) ;  /* 0x000000000004a947 */ /* 0x000fea0003800000 */
[----:B------:R-:W-:Y:S01]  /*13410*/  BPT.TRAP 0x1 ;  /* 0x000000040000795c */ /* 0x000fe20000300000 */
.L_x_553:
[----:B------:R-:W5:Y:S02]  /*13420*/  SYNCS.PHASECHK.TRANS64.TRYWAIT P1, [UR13+0x78], R3 ;  /* 0x00007803ff0075a7 */ /* 0x000f64000802014d */
[----:B-----5:R-:W-:Y:S05]  /*13430*/  @!P1 BRA `(.L_x_554) ;  /* 0x0000002000ec9947 */ /* 0x020fea0003800000 */
.L_x_624:
        /* <DEDUP_REMOVED lines=12> */
[----:B-1----:R-:W-:Y:S05]  /*13500*/  @!P2 BRA `(.L_x_557) ;  /* 0x000000000004a947 */ /* 0x002fea0003800000 */
[----:B------:R-:W-:Y:S01]  /*13510*/  BPT.TRAP 0x1 ;  /* 0x000000040000795c */ /* 0x000fe20000300000 */
.L_x_557:
[----:B------:R-:W1:Y:S02]  /*13520*/  LDC R3, c[0x0][0x800] ;  /* 0x00020000ff037b82 */ /* 0x000e640000000800 */
[----:B-1----:R1:W-:Y:S02]  /*13530*/  SYNCS.ARRIVE.TRANS64.RED.A0TR RZ, [UR13+0x58], R3 ;  /* 0x00005803ffff79a7 */ /* 0x0023e4000830040d */
.L_x_556:
[----:B------:R-:W-:Y:S05]  /*13540*/  BSYNC B0 ;  /* 0x0000000000007941 */ /* 0x000fea0003800000 */
.L_x_555:
[----:B------:R-:W-:Y:S05]  /*13550*/  @!P2 BRA `(.L_x_558) ;  /* 0x000000000004a947 */ /* 0x000fea0003800000 */
[----:B------:R-:W-:Y:S01]  /*13560*/  BPT.TRAP 0x1 ;  /* 0x000000040000795c */ /* 0x000fe20000300000 */
.L_x_558:
[----:B------:R-:W-:-:S04]  /*13570*/  UIADD3 UR9, UR13, 0x58, URZ ;  /* 0x000000580d097890 */ /* 0x000fc8000fffe03f */
[----:B------:R-:W-:-:S09]  /*13580*/  UPRMT UR29, UR37, 0x654, UR9 ;  /* 0x00000654251d7896 */ /* 0x000fd20008000009 */
[----:B------:R-:W-:Y:S01]  /*13590*/  SYNCS.ARRIVE.TRANS64.RED.A1T0 RZ, [UR29], RZ ;  /* 0x000000ffffff79a7 */ /* 0x000fe2000810041d */
[----:B------:R-:W-:Y:S05]  /*135a0*/  @!P2 BRA `(.L_x_559) ;  /* 0x000000000004a947 */ /* 0x000fea0003800000 */
[----:B------:R-:W-:Y:S01]  /*135b0*/  BPT.TRAP 0x1 ;  /* 0x000000040000795c */ /* 0x000fe20000300000 */
.L_x_559:
[----:B-1----:R-:W-:-:S04]  /*135c0*/  SHF.L.U32 R3, RZ, 0x1f, RZ ;  /* 0x0000001fff037819 */ /* 0x002fc800000006ff */
[----:B------:R-:W1:Y:S02]  /*135d0*/  SYNCS.PHASECHK.TRANS64.TRYWAIT P1, [UR13+0x60], R3 ;  /* 0x00006003ff0075a7 */ /* 0x000e64000802014d */
[----:B-1----:R-:W-:Y:S05]  /*135e0*/  @!P1 BRA `(.L_x_560) ;  /* 0x0000002000989947 */ /* 0x002fea0003800000 */
.L_x_625:
        /* <DEDUP_REMOVED lines=13> */
.L_x_563:
[----:B--234-:R-:W1:Y:S02]  /*136c0*/  LDC R4, c[0x0][0x800] ;  /* 0x00020000ff047b82 */ /* 0x01ce640000000800 */
[----:B-1----:R1:W-:Y:S02]  /*136d0*/  SYNCS.ARRIVE.TRANS64.RED.A0TR RZ, [UR13+0x40], R4 ;  /* 0x00004004ffff79a7 */ /* 0x0023e4000830040d */
.L_x_562:
[----:B------:R-:W-:Y:S05]  /*136e0*/  BSYNC B0 ;  /* 0x0000000000007941 */ /* 0x000fea0003800000 */
.L_x_561:
[----:B------:R-:W-:Y:S05]  /*136f0*/  @!P2 BRA `(.L_x_564) ;  /* 0x000000000004a947 */ /* 0x000fea0003800000 */
[----:B------:R-:W-:Y:S01]  /*13700*/  BPT.TRAP 0x1 ;  /* 0x000000040000795c */ /* 0x000fe20000300000 */
.L_x_564:
[----:B------:R-:W-:Y:S01]  /*13710*/  SYNCS.ARRIVE.TRANS64.RED.A1T0 RZ, [UR16], RZ ;  /* 0x000000ffffff79a7 */ /* 0x000fe20008100410 */
[----:B------:R-:W-:Y:S05]  /*13720*/  @!P2 BRA `(.L_x_565) ;  /* 0x000000000004a947 */ /* 0x000fea0003800000 */
[----:B------:R-:W-:Y:S01]  /*13730*/  BPT.TRAP 0x1 ;  /* 0x000000040000795c */ /* 0x000fe20000300000 */
.L_x_565:
[----:B------:R-:W5:Y:S02]  /*13740*/  SYNCS.PHASECHK.TRANS64.TRYWAIT P1, [UR13+0x68], R3 ;  /* 0x00006803ff0075a7 */ /* 0x000f64000802014d */
[----:B-----5:R-:W-:Y:S05]  /*13750*/  @!P1 BRA `(.L_x_566) ;  /* 0x0000002000549947 */ /* 0x020fea0003800000 */
.L_x_626:
        /* <DEDUP_REMOVED lines=13> */
.L_x_569:
[----:B--234-:R-:W1:Y:S02]  /*13830*/  LDC R4, c[0x0][0x800] ;  /* 0x00020000ff047b82 */ /* 0x01ce640000000800 */
[----:B-1----:R1:W-:Y:S02]  /*13840*/  SYNCS.ARRIVE.TRANS64.RED.A0TR RZ, [UR13+0x48], R4 ;  /* 0x00004804ffff79a7 */ /* 0x0023e4000830040d */
.L_x_568:
[----:B------:R-:W-:Y:S05]  /*13850*/  BSYNC B0 ;  /* 0x0000000000007941 */ /* 0x000fea0003800000 */
.L_x_567:
[----:B------:R-:W-:Y:S05]  /*13860*/  @!P2 BRA `(.L_x_570) ;  /* 0x000000000004a947 */ /* 0x000fea0003800000 */
[----:B------:R-:W-:Y:S01]  /*13870*/  BPT.TRAP 0x1 ;  /* 0x000000040000795c */ /* 0x000fe20000300000 */
.L_x_570:
[----:B------:R-:W-:Y:S01]  /*13880*/  SYNCS.ARRIVE.TRANS64.RED.A1T0 RZ, [UR18], RZ ;  /* 0x000000ffffff79a7 */ /* 0x000fe20008100412 */
[----:B------:R-:W-:Y:S05]  /*13890*/  @!P2 BRA `(.L_x_571) ;  /* 0x000000000004a947 */ /* 0x000fea0003800000 */
[----:B------:R-:W-:Y:S01]  /*138a0*/  BPT.TRAP 0x1 ;  /* 0x000000040000795c */ /* 0x000fe20000300000 */
.L_x_571:
[----:B------:R-:W5:Y:S02]  /*138b0*/  SYNCS.PHASECHK.TRANS64.TRYWAIT P1, [UR13+0x70], R3 ;  /* 0x00007003ff0075a7 */ /* 0x000f64000802014d */
[----:B-----5:R-:W-:Y:S05]  /*138c0*/  @!P1 BRA `(.L_x_572) ;  /* 0x0000002000109947 */ /* 0x020fea0003800000 */
.L_x_627:
        /* <DEDUP_REMOVED lines=13> */
.L_x_575:
[----:B--234-:R-:W1:Y:S02]  /*139a0*/  LDC R4, c[0x0][0x800] ;  /* 0x00020000ff047b82 */ /* 0x01ce640000000800 */
[----:B-1----:R1:W-:Y:S02]  /*139b0*/  SYNCS.ARRIVE.TRANS64.RED.A0TR RZ, [UR13+0x50], R4 ;  /* 0x00005004ffff79a7 */ /* 0x0023e4000830040d */
.L_x_574:
[----:B------:R-:W-:Y:S05]  /*139c0*/  BSYNC B0 ;  /* 0x0000000000007941 */ /* 0x000fea0003800000 */
.L_x_573:
[----:B------:R-:W-:Y:S05]  /*139d0*/  @!P2 BRA `(.L_x_576) ;  /* 0x000000000004a947 */ /* 0x000fea0003800000 */
[----:B------:R-:W-:Y:S01]  /*139e0*/  BPT.TRAP 0x1 ;  /* 0x000000040000795c */ /* 0x000fe20000300000 */
.L_x_576:
[----:B------:R-:W-:Y:S01]  /*139f0*/  SYNCS.ARRIVE.TRANS64.RED.A1T0 RZ, [UR21], RZ ;  /* 0x000000ffffff79a7 */ /* 0x000fe20008100415 */
[----:B------:R-:W-:Y:S05]  /*13a00*/  @!P2 BRA `(.L_x_577) ;  /* 0x000000000004a947 */ /* 0x000fea0003800000 */
[----:B------:R-:W-:Y:S01]  /*13a10*/  BPT.TRAP 0x1 ;  /* 0x000000040000795c */ /* 0x000fe20000300000 */
.L_x_577:
[----:B------:R-:W5:Y:S02]  /*13a20*/  SYNCS.PHASECHK.TRANS64.TRYWAIT P1, [UR13+0x78], R3 ;  /* 0x00007803ff0075a7 */ /* 0x000f64000802014d */
[----:B-----5:R-:W-:Y:S05]  /*13a30*/  @!P1 BRA `(.L_x_578) ;  /* 0x0000001c00cc9947 */ /* 0x020fea0003800000 */
.L_x_628:
        /* <DEDUP_REMOVED lines=13> */
.L_x_581:
[----:B------:R-:W1:Y:S02]  /*13b10*/  LDC R3, c[0x0][0x800] ;  /* 0x00020000ff037b82 */ /* 0x000e640000000800 */
[----:B-1----:R1:W-:Y:S02]  /*13b20*/  SYNCS.ARRIVE.TRANS64.RED.A0TR RZ, [UR13+0x58], R3 ;  /* 0x00005803ffff79a7 */ /* 0x0023e4000830040d */
.L_x_580:
[----:B------:R-:W-:Y:S05]  /*13b30*/  BSYNC B0 ;  /* 0x0000000000007941 */ /* 0x000fea0003800000 */
.L_x_579:
[----:B------:R-:W-:Y:S05]  /*13b40*/  @!P2 BRA `(.L_x_582) ;  /* 0x000000000004a947 */ /* 0x000fea0003800000 */
[----:B------:R-:W-:Y:S01]  /*13b50*/  BPT.TRAP 0x1 ;  /* 0x000000040000795c */ /* 0x000fe20000300000 */
.L_x_582:
[----:B------:R-:W-:Y:S01]  /*13b60*/  IADD3 R2, P0, R2, UR46, RZ ;  /* 0x0000002e02027c10 */ /* 0x000fe2000ff1e0ff */
[----:B------:R-:W-:Y:S01]  /*13b70*/  SYNCS.ARRIVE.TRANS64.RED.A1T0 RZ, [UR29], RZ ;  /* 0x000000ffffff79a7 */ /* 0x000fe2000810041d */
[----:B-1234-:R-:W-:Y:S01]  /*13b80*/  PRMT R4, RZ, 0x7610, R4 ;  /* 0x00007610ff047816 */ /* 0x01efe20000000004 */
[----:B------:R-:W-:Y:S01]  /*13b90*/  IMAD.MOV.U32 R20, RZ, RZ, -0x1 ;  /* 0xffffffffff147424 */ /* 0x000fe200078e00ff */
[----:B------:R-:W-:Y:S02]  /*13ba0*/  IADD3.X R16, R16, UR38, RZ, P0, !PT ;  /* 0x0000002610107c10 */ /* 0x000fe400087fe4ff */
[----:B------:R-:W-:Y:S02]  /*13bb0*/  ISETP.GE.U32.AND P0, PT, R2, UR14, PT ;  /* 0x0000000e02007c0c */ /* 0x000fe4000bf06070 */
[----:B------:R-:W-:Y:S02]  /*13bc0*/  MOV R3, 0xffffffff ;  /* 0xffffffff00037802 */ /* 0x000fe40000000f00 */
[----:B------:R-:W-:-:S02]  /*13bd0*/  ISETP.GE.U32.AND.EX P0, PT, R16, UR15, PT, P0 ;  /* 0x0000000f10007c0c */ /* 0x000fc4000bf06100 */
[----:B------:R-:W-:-:S11]  /*13be0*/  MOV R13, 0xffffffff ;  /* 0xffffffff000d7802 */ /* 0x000fd60000000f00 */
[----:B------:R-:W-:Y:S05]  /*13bf0*/  @P0 BRA `(.L_x_583) ;  /* 0x0000000400580947 */ /* 0x000fea0003800000 */
[----:B------:R-:W1:Y:S01]  /*13c00*/  S2R R17, SR_CTAID.X ;  /* 0x0000000000117919 */ /* 0x000e620000002500 */
[----:B------:R-:W2:Y:S01]  /*13c10*/  LDC.64 R14, c[0x0][0x8d0] ;  /* 0x00023400ff0e7b82 */ /* 0x000ea20000000a00 */
[----:B------:R-:W-:Y:S01]  /*13c20*/  ULDC UR8, c[0x0][0x150] ;  /* 0x0000540000087ab9 */ /* 0x000fe20000000800 */
[----:B------:R-:W-:Y:S01]  /*13c30*/  MOV R7, R2 ;  /* 0x0000000200077202 */ /* 0x000fe20000000f00 */
[----:B------:R-:W3:Y:S01]  /*13c40*/  S2R R3, SR_CTAID.Y ;  /* 0x0000000000037919 */ /* 0x000ee20000002600 */
[----:B------:R-:W-:-:S04]  /*13c50*/  MOV R21, R16 ;  /* 0x0000001000157202 */ /* 0x000fc80000000f00 */
[----:B------:R-:W4:Y:S08]  /*13c60*/  LDC R20, c[0x0][0x144] ;  /* 0x00005100ff147b82 */ /* 0x000f300000000800 */
[----:B------:R-:W4:Y:S01]  /*13c70*/  LDC R18, c[0x0][0x8d8] ;  /* 0x00023600ff127b82 */ /* 0x000f220000000800 */
[----:B--2---:R-:W-:-:S04]  /*13c80*/  ISETP.NE.U32.AND P0, PT, R14, RZ, PT ;  /* 0x000000ff0e00720c */ /* 0x004fc80003f05070 */
[----:B------:R-:W-:Y:S02]  /*13c90*/  ISETP.NE.AND.EX P0, PT, R15, RZ, PT, P0 ;  /* 0x000000ff0f00720c */ /* 0x000fe40003f05300 */
[----:B-1----:R-:W-:Y:S02]  /*13ca0*/  I2FP.F32.U32 R4, R17 ;  /* 0x0000001100047245 */ /* 0x002fe40000201000 */
[----:B---3--:R-:W-:-:S03]  /*13cb0*/  I2FP.F32.U32 R23, R3 ;  /* 0x0000000300177245 */ /* 0x008fc60000201000 */
[----:B------:R-:W-:-:S04]  /*13cc0*/  FMUL R4, R4, UR8 ;  /* 0x0000000804047c20 */ /* 0x000fc80008400000 */
[----:B------:R1:W2:Y:S02]  /*13cd0*/  F2I.U32.TRUNC.NTZ R13, R4 ;  /* 0x00000004000d7305 */ /* 0x0002a4000020f000 */
[----:B----4-:R-:W-:Y:S05]  /*13ce0*/  @!P0 BRA `(.L_x_584) ;  /* 0x0000000000308947 */ /* 0x010fea0003800000 */
[----:B------:R-:W3:Y:S02]  /*13cf0*/  LDC R5, c[0x0][0x8dc] ;  /* 0x00023700ff057b82 */ /* 0x000ee40000000800 */
[----:B---3--:R-:W-:-:S05]  /*13d00*/  IADD3 R5, P0, R2, R5, RZ ;  /* 0x0000000502057210 */ /* 0x008fca0007f1e0ff */
[----:B------:R-:W-:-:S04]  /*13d10*/  IMAD.X R21, RZ, RZ, R16, P0 ;  /* 0x000000ffff157224 */ /* 0x000fc800000e0610 */
[----:B------:R-:W-:-:S04]  /*13d20*/  IMAD.WIDE.U32 R6, R21, R14, RZ ;  /* 0x0000000e15067225 */ /* 0x000fc800078e00ff */
[----:B------:R-:W-:-:S04]  /*13d30*/  IMAD.WIDE.U32 R6, P0, R5, R15, R6 ;  /* 0x0000000f05067225 */ /* 0x000fc80007800006 */
[----:B-1----:R-:W-:Y:S01]  /*13d40*/  IMAD.WIDE.U32 R4, R5, R14, RZ ;  /* 0x0000000e05047225 */ /* 0x002fe200078e00ff */
[----:B------:R-:W-:-:S04]  /*13d50*/  MOV R4, R7 ;  /* 0x0000000700047202 */ /* 0x000fc80000000f00 */
[----:B------:R-:W-:Y:S02]  /*13d60*/  IADD3 RZ, P1, R5, R6, RZ ;  /* 0x0000000605ff7210 */ /* 0x000fe40007f3e0ff */
[----:B------:R-:W-:-:S03]  /*13d70*/  IADD3.X R5, RZ, RZ, RZ, P0, !PT ;  /* 0x000000ffff057210 */ /* 0x000fc600007fe4ff */
[----:B------:R-:W-:-:S03]  /*13d80*/  IMAD.WIDE.U32.X R4, R21, R15, R4, P1 ;  /* 0x0000000f15047225 */ /* 0x000fc600008e0404 */
[----:B------:R-:W-:Y:S02]  /*13d90*/  MOV R7, R4 ;  /* 0x0000000400077202 */ /* 0x000fe40000000f00 */
[----:B------:R-:W-:-:S07]  /*13da0*/  MOV R21, R5 ;  /* 0x0000000500157202 */ /* 0x000fce0000000f00 */
.L_x_584:
[----:B------:R-:W-:Y:S01]  /*13db0*/  ULDC UR8, c[0x0][0x154] ;  /* 0x0000550000087ab9 */ /* 0x000fe20000000800 */
[----:B------:R-:W3:Y:S01]  /*13dc0*/  LDC R14, c[0x0][0x148] ;  /* 0x00005200ff0e7b82 */ /* 0x000ee20000000800 */
[----:B------:R-:W-:Y:S01]  /*13dd0*/  FMUL R23, R23, UR8 ;  /* 0x0000000817177c20 */ /* 0x000fe20008400000 */
[----:B------:R-:W-:Y:S01]  /*13de0*/  ISETP.NE.AND P2, PT, R22, 0x1, PT ;  /* 0x000000011600780c */ /* 0x000fe20003f45270 */
[----:B--2---:R-:W-:Y:S01]  /*13df0*/  IMAD.MOV R6, RZ, RZ, -R13 ;  /* 0x000000ffff067224 */ /* 0x004fe200078e0a0d */
[-CC-:B------:R-:W-:Y:S02]  /*13e00*/  SHF.R.U64 R13, R7, R18.reuse, R21.reuse ;  /* 0x00000012070d7219 */ /* 0x180fe40000001215 */
[----:B------:R-:W-:Y:S01]  /*13e10*/  SHF.R.U32.HI R18, RZ, R18, R21 ;  /* 0x00000012ff127219 */ /* 0x000fe20000011615 */
[----:B------:R-:W2:Y:S01]  /*13e20*/  F2I.U32.TRUNC.NTZ R23, R23 ;  /* 0x0000001700177305 */ /* 0x000ea2000020f000 */
[----:B-1----:R-:W1:Y:S01]  /*13e30*/  LDC.64 R4, c[0x0][0x8c8] ;  /* 0x00023200ff047b82 */ /* 0x002e620000000a00 */
[----:B------:R-:W-:Y:S01]  /*13e40*/  IMAD R17, R20, R6, R17 ;  /* 0x0000000614117224 */ /* 0x000fe200078e0211 */
[----:B------:R-:W-:-:S04]  /*13e50*/  IADD3 R21, P0, RZ, -R13, RZ ;  /* 0x8000000dff157210 */ /* 0x000fc80007f1e0ff */
[----:B------:R-:W-:Y:S02]  /*13e60*/  IADD3.X R7, RZ, ~R18, RZ, P0, !PT ;  /* 0x80000012ff077210 */ /* 0x000fe400007fe4ff */
[----:B------:R-:W4:Y:S01]  /*13e70*/  LDC R20, c[0x0][0x8c0] ;  /* 0x00023000ff147b82 */ /* 0x000f220000000800 */
[----:B--2---:R-:W-:-:S07]  /*13e80*/  IADD3 R15, -R23, RZ, RZ ;  /* 0x000000ff170f7210 */ /* 0x004fce0007ffe1ff */
[----:B------:R-:W2:Y:S01]  /*13e90*/  LDC R23, c[0x0][0x8b0] ;  /* 0x00022c00ff177b82 */ /* 0x000ea20000000800 */
[----:B---3--:R-:W-:Y:S01]  /*13ea0*/  @P2 IMAD R17, R14, R15, R3 ;  /* 0x0000000f0e112224 */ /* 0x008fe200078e0203 */
[----:B------:R-:W-:-:S06]  /*13eb0*/  MOV R3, R16 ;  /* 0x0000001000037202 */ /* 0x000fcc0000000f00 */
[----:B------:R-:W3:Y:S01]  /*13ec0*/  LDC.64 R14, c[0x0][0x8e8] ;  /* 0x00023a00ff0e7b82 */ /* 0x000ee20000000a00 */
[----:B-1----:R-:W-:-:S04]  /*13ed0*/  IMAD R6, R7, R4, RZ ;  /* 0x0000000407067224 */ /* 0x002fc800078e02ff */
[C---:B------:R-:W-:Y:S02]  /*13ee0*/  IMAD R7, R21.reuse, R5, R6 ;  /* 0x0000000515077224 */ /* 0x040fe400078e0206 */
[----:B------:R-:W-:Y:S01]  /*13ef0*/  IMAD.WIDE.U32 R4, R21, R4, R2 ;  /* 0x0000000415047225 */ /* 0x000fe200078e0002 */
[----:B------:R-:W1:Y:S04]  /*13f00*/  LDC R6, c[0x0][0x900] ;  /* 0x00024000ff067b82 */ /* 0x000e680000000800 */
[----:B------:R-:W-:-:S04]  /*13f10*/  IADD3 R3, R5, R7, RZ ;  /* 0x0000000705037210 */ /* 0x000fc80007ffe0ff */
[-CC-:B----4-:R-:W-:Y:S01]  /*13f20*/  SHF.R.U64 R21, R4, R20.reuse, R3.reuse ;  /* 0x0000001404157219 */ /* 0x190fe20000001203 */
[----:B------:R-:W4:Y:S01]  /*13f30*/  LDC R25, c[0x0][0x8f0] ;  /* 0x00023c00ff197b82 */ /* 0x000f220000000800 */
[----:B------:R-:W-:-:S04]  /*13f40*/  SHF.R.U32.HI R4, RZ, R20, R3 ;  /* 0x00000014ff047219 */ /* 0x000fc80000011603 */
[-CC-:B--2---:R-:W-:Y:S02]  /*13f50*/  SHF.R.U64 R24, R21, R23.reuse, R4.reuse ;  /* 0x0000001715187219 */ /* 0x184fe40000001204 */
[----:B---3--:R-:W-:Y:S01]  /*13f60*/  ISETP.NE.U32.AND P0, PT, R14, RZ, PT ;  /* 0x000000ff0e00720c */ /* 0x008fe20003f05070 */
[----:B------:R-:W2:Y:S01]  /*13f70*/  LDC R20, c[0x0][0x8e0] ;  /* 0x00023800ff147b82 */ /* 0x000ea20000000800 */
[----:B------:R-:W-:Y:S02]  /*13f80*/  SHF.R.U32.HI R5, RZ, R23, R4 ;  /* 0x00000017ff057219 */ /* 0x000fe40000011604 */
[----:B------:R-:W-:Y:S02]  /*13f90*/  ISETP.NE.AND.EX P0, PT, R15, RZ, PT, P0 ;  /* 0x000000ff0f00720c */ /* 0x000fe40003f05300 */
[----:B-1----:R-:W-:-:S03]  /*13fa0*/  SHF.R.U64 R23, R24, R6, R5 ;  /* 0x0000000618177219 */ /* 0x002fc60000001205 */
[----:B------:R-:W1:Y:S01]  /*13fb0*/  LDC R18, c[0x0][0x8b8] ;  /* 0x00022e00ff127b82 */ /* 0x000e620000000800 */
[----:B------:R-:W-:Y:S01]  /*13fc0*/  SHF.R.U32.HI R27, RZ, R6, R5 ;  /* 0x00000006ff1b7219 */ /* 0x000fe20000011605 */
[----:B------:R-:W-:-:S03]  /*13fd0*/  IMAD.MOV.U32 R4, RZ, RZ, R23 ;  /* 0x000000ffff047224 */ /* 0x000fc600078e0017 */
[----:B------:R-:W-:-:S03]  /*13fe0*/  MOV R5, R27 ;  /* 0x0000001b00057202 */ /* 0x000fc60000000f00 */
[----:B------:R-:W3:Y:S01]  /*13ff0*/  LDC R3, c[0x0][0x8a8] ;  /* 0x00022a00ff037b82 */ /* 0x000ee20000000800 */
[----:B----4-:R-:W-:Y:S05]  /*14000*/  @!P0 BRA `(.L_x_585) ;  /* 0x0000000000288947 */ /* 0x010fea0003800000 */
[----:B------:R-:W4:Y:S02]  /*14010*/  LDC R4, c[0x0][0x8f4] ;  /* 0x00023d00ff047b82 */ /* 0x000f240000000800 */
[----:B----4-:R-:W-:-:S04]  /*14020*/  IADD3 R5, P0, R23, R4, RZ ;  /* 0x0000000417057210 */ /* 0x010fc80007f1e0ff */
[----:B------:R-:W-:-:S05]  /*14030*/  IADD3.X R27, RZ, R27, RZ, P0, !PT ;  /* 0x0000001bff1b7210 */ /* 0x000fca00007fe4ff */
[----:B------:R-:W-:-:S04]  /*14040*/  IMAD.WIDE.U32 R6, R27, R14, RZ ;  /* 0x0000000e1b067225 */ /* 0x000fc800078e00ff */
[----:B------:R-:W-:-:S04]  /*14050*/  IMAD.WIDE.U32 R6, P0, R5, R15, R6 ;  /* 0x0000000f05067225 */ /* 0x000fc80007800006 */
[----:B------:R-:W-:Y:S01]  /*14060*/  IMAD.WIDE.U32 R4, R5, R14, RZ ;  /* 0x0000000e05047225 */ /* 0x000fe200078e00ff */
[----:B------:R-:W-:-:S04]  /*14070*/  MOV R4, R7 ;  /* 0x0000000700047202 */ /* 0x000fc80000000f00 */
[----:B------:R-:W-:Y:S02]  /*14080*/  IADD3 RZ, P1, R5, R6, RZ ;  /* 0x0000000605ff7210 */ /* 0x000fe40007f3e0ff */
[----:B------:R-:W-:-:S03]  /*14090*/  IADD3.X R5, RZ, RZ, RZ, P0, !PT ;  /* 0x000000ffff057210 */ /* 0x000fc600007fe4ff */
[----:B------:R-:W-:-:S08]  /*140a0*/  IMAD.WIDE.U32.X R4, R27, R15, R4, P1 ;  /* 0x0000000f1b047225 */ /* 0x000fd000008e0404 */
.L_x_585:
[----:B------:R-:W-:Y:S02]  /*140b0*/  SHF.R.U64 R25, R4, R25, R5 ;  /* 0x0000001904197219 */ /* 0x000fe40000001205 */
[----:B------:R-:W-:Y:S02]  /*140c0*/  LOP3.LUT R5, R24, R9, RZ, 0xc0, !PT ;  /* 0x0000000918057212 */ /* 0x000fe400078ec0ff */
[----:B------:R-:W-:Y:S01]  /*140d0*/  LOP3.LUT R21, R21, R8, RZ, 0xc0, !PT ;  /* 0x0000000815157212 */ /* 0x000fe200078ec0ff */
[----:B------:R-:W-:Y:S02]  /*140e0*/  IMAD.MOV R4, RZ, RZ, -R25 ;  /* 0x000000ffff047224 */ /* 0x000fe400078e0a19 */
[----:B------:R-:W-:Y:S02]  /*140f0*/  IMAD R5, R0, R25, R5 ;  /* 0x0000001900057224 */ /* 0x000fe400078e0205 */
[----:B--2---:R-:W-:Y:S01]  /*14100*/  IMAD R20, R4, R20, R23 ;  /* 0x0000001404147224 */ /* 0x004fe200078e0217 */
[----:B------:R-:W-:Y:S01]  /*14110*/  MOV R4, 0x1 ;  /* 0x0000000100047802 */ /* 0x000fe20000000f00 */
[----:B-1----:R-:W-:-:S02]  /*14120*/  IMAD R17, R5, R18, R17 ;  /* 0x0000001205117224 */ /* 0x002fc400078e0211 */
[----:B---3--:R-:W-:-:S05]  /*14130*/  IMAD R20, R20, R3, R21 ;  /* 0x0000000314147224 */ /* 0x008fca00078e0215 */
[----:B------:R-:W-:Y:S02]  /*14140*/  SEL R3, R20, R17, !P2 ;  /* 0x0000001114037207 */ /* 0x000fe40005000000 */
[----:B------:R-:W-:-:S07]  /*14150*/  SEL R20, R17, R20, !P2 ;  /* 0x0000001411147207 */ /* 0x000fce0005000000 */
.L_x_583:
[----:B------:R-:W-:-:S13]  /*14160*/  LOP3.LUT P0, RZ, R4, 0xff, RZ, 0xc0, !PT ;  /* 0x000000ff04ff7812 */ /* 0x000fda000780c0ff */
[----:B------:R-:W-:Y:S05]  /*14170*/  @P0 BRA `(.L_x_586) ;  /* 0xffffffe800e40947 */ /* 0x000fea000383ffff */
.L_x_530:
[----:B------:R-:W-:-:S13]  /*14180*/  ELECT P0, URZ, PT ;  /* 0x00000000003f782f */ /* 0x000fda0003800000 */
[----:B------:R-:W-:Y:S05]  /*14190*/  @!P0 BRA `(.L_x_14) ;  /* 0x00000010005c8947 */ /* 0x000fea0003800000 */
[----:B------:R-:W-:-:S04]  /*141a0*/  LOP3.LUT R19, R19, 0x2, RZ, 0xfc, !PT ;  /* 0x0000000213137812 */ /* 0x000fc800078efcff */
[----:B------:R-:W-:-:S13]  /*141b0*/  ISETP.NE.AND P1, PT, R19, 0x3, PT ;  /* 0x000000031300780c */ /* 0x000fda0003f25270 */
[----:B------:R-:W-:Y:S05]  /*141c0*/  @!P1 BRA `(.L_x_587) ;  /* 0x0000000000049947 */ /* 0x000fea0003800000 */
[----:B-1----:R-:W-:Y:S01]  /*141d0*/  BPT.TRAP 0x1 ;  /* 0x000000040000795c */ /* 0x002fe20000300000 */
.L_x_587:
[----:B-1----:R-:W-:Y:S02]  /*141e0*/  MOV R0, 0x400 ;  /* 0x0000040000007802 */ /* 0x002fe40000000f00 */
[----:B------:R-:W-:Y:S02]  /*141f0*/  MOV R3, UR37 ;  /* 0x0000002500037c02 */ /* 0x000fe40008000f00 */
[----:B------:R-:W-:Y:S02]  /*14200*/  MOV R2, 0x1 ;  /* 0x0000000100027802 */ /* 0x000fe40000000f00 */
[----:B------:R-:W-:Y:S02]  /*14210*/  LEA R0, R3, R0, 0x18 ;  /* 0x0000000003007211 */ /* 0x000fe400078ec0ff */
[----:B------:R-:W-:-:S04]  /*14220*/  SHF.L.U32 R3, R2, 0x1f, RZ ;  /* 0x0000001f02037819 */ /* 0x000fc800000006ff */
[----:B------:R-:W1:Y:S02]  /*14230*/  SYNCS.PHASECHK.TRANS64.TRYWAIT P0, [R0+URZ+0x60], R3 ;  /* 0x00006003000075a7 */ /* 0x000e64000800017f */
[----:B-1----:R-:W-:Y:S05]  /*14240*/  @!P0 BRA `(.L_x_588) ;  /* 0x0000001400e08947 */ /* 0x002fea0003800000 */
.L_x_629:
[----:B------:R-:W-:Y:S05]  /*14250*/  @!P1 BRA `(.L_x_589) ;  /* 0x0000000000049947 */ /* 0x000fea0003800000 */
[----:B------:R-:W-:Y:S01]  /*14260*/  BPT.TRAP 0x1 ;  /* 0x000000040000795c */ /* 0x000fe20000300000 */
.L_x_589:
[----:B------:R-:W4:Y:S02]  /*14270*/  SYNCS.PHASECHK.TRANS64.TRYWAIT P0, [R0+URZ+0x68], R3 ;  /* 0x00006803000075a7 */ /* 0x000f24000800017f */
[----:B----4-:R-:W-:Y:S05]  /*14280*/  @!P0 BRA `(.L_x_590) ;  /* 0x0000001400e48947 */ /* 0x010fea0003800000 */
.L_x_630:
[----:B------:R-:W-:Y:S05]  /*14290*/  @!P1 BRA `(.L_x_591) ;  /* 0x0000000000049947 */ /* 0x000fea0003800000 */
[----:B------:R-:W-:Y:S01]  /*142a0*/  BPT.TRAP 0x1 ;  /* 0x000000040000795c */ /* 0x000fe20000300000 */
.L_x_591:
[----:B------:R-:W1:Y:S02]  /*142b0*/  SYNCS.PHASECHK.TRANS64.TRYWAIT P0, [R0+URZ+0x70], R3 ;  /* 0x00007003000075a7 */ /* 0x000e64000800017f */
[----:B-1----:R-:W-:Y:S05]  /*142c0*/  @!P0 BRA `(.L_x_592) ;  /* 0x0000001400e88947 */ /* 0x002fea0003800000 */
.L_x_631:
[----:B------:R-:W-:Y:S05]  /*142d0*/  @!P1 BRA `(.L_x_593) ;  /* 0x0000000000049947 */ /* 0x000fea0003800000 */
[----:B------:R-:W-:Y:S01]  /*142e0*/  BPT.TRAP 0x1 ;  /* 0x000000040000795c */ /* 0x000fe20000300000 */
.L_x_593:
[----:B----4-:R-:W-:-:S04]  /*142f0*/  MOV R3, 0x1 ;  /* 0x0000000100037802 */ /* 0x010fc80000000f00 */
[----:B------:R-:W-:-:S07]  /*14300*/  SHF.L.U32 R3, R3, 0x1f, RZ ;  /* 0x0000001f03037819 */ /* 0x000fce00000006ff */
.L_x_594:
[----:B-1----:R1:W4:Y:S02]  /*14310*/  SYNCS.PHASECHK.TRANS64.TRYWAIT P0, [R0+URZ+0x78], R3 ;  /* 0x00007803000075a7 */ /* 0x002324000800017f */
[----:B----4-:R-:W-:Y:S05]  /*14320*/  @!P0 NANOSLEEP.SYNCS 0x989680 ;  /* 0x009896800000895d */ /* 0x010fea0003900000 */
[----:B------:R-:W4:Y:S02]  /*14330*/  @!P0 SYNCS.PHASECHK.TRANS64 P0, [R0+URZ+0x78], R3 ;  /* 0x00007803000085a7 */ /* 0x000f24000800007f */
[----:B----4-:R-:W-:Y:S05]  /*14340*/  @P0 BRA `(.L_x_14) ;  /* 0x0000000c00f00947 */ /* 0x010fea0003800000 */
[----:B------:R-:W-:Y:S05]  /*14350*/  BRA `(.L_x_594) ;  /* 0xfffffffc00ec7947 */ /* 0x000fea000383ffff */
.L_x_525:
[----:B------:R-:W-:Y:S01]  /*14360*/  LOP3.LUT P0, RZ, R10, 0xff, RZ, 0xc0, !PT ;  /* 0x000000ff0aff7812 */ /* 0x000fe2000780c0ff */
[----:B------:R-:W-:Y:S01]  /*14370*/  IMAD.MOV.U32 R11, RZ, RZ, 0x1 ;  /* 0x00000001ff0b7424 */ /* 0x000fe200078e00ff */
[----:B------:R-:W-:-:S11]  /*14380*/  MOV R10, RZ ;  /* 0x000000ff000a7202 */ /* 0x000fd60000000f00 */
[----:B------:R-:W-:Y:S05]  /*14390*/  @!P0 BRA `(.L_x_595) ;  /* 0x0000000c00288947 */ /* 0x000fea0003800000 */
[----:B------:R-:W2:Y:S01]  /*143a0*/  LDC R0, c[0x0][0x28c] ;  /* 0x0000a300ff007b82 */ /* 0x000ea20000000800 */
[----:B------:R-:W-:Y:S01]  /*143b0*/  ULDC UR6, c[0x0][0x900] ;  /* 0x0002400000067ab9 */ /* 0x000fe20000000800 */
[----:B------:R-:W-:Y:S01]  /*143c0*/  UMOV UR7, 0xffffffff ;  /* 0xffffffff00077882 */ /* 0x000fe20000000000 */
[----:B------:R-:W-:Y:S01]  /*143d0*/  BSSY B0, `(.L_x_595) ;  /* 0x00000c6000007945 */ /* 0x000fe20003800000 */
[----:B-1----:R-:W-:Y:S01]  /*143e0*/  USHF.L.U32 UR4, UR37, 0x7, URZ ;  /* 0x0000000725047899 */ /* 0x002fe2000800063f */
[----:B------:R-:W-:Y:S01]  /*143f0*/  MOV R8, 0x1 ;  /* 0x0000000100087802 */ /* 0x000fe20000000f00 */
[----:B------:R-:W-:Y:S01]  /*14400*/  USHF.L.U32 UR7, UR7, UR6, URZ ;  /* 0x0000000607077299 */ /* 0x000fe2000800063f */
[----:B------:R-:W-:Y:S01]  /*14410*/  LOP3.LUT R12, R17, 0x2, RZ, 0xfc, !PT ;  /* 0x00000002110c7812 */ /* 0x000fe200078efcff */
[----:B------:R-:W-:Y:S01]  /*14420*/  IMAD.MOV.U32 R10, RZ, RZ, RZ ;  /* 0x000000ffff0a7224 */ /* 0x000fe200078e00ff */
[----:B------:R-:W-:Y:S01]  /*14430*/  MOV R11, 0x1 ;  /* 0x00000001000b7802 */ /* 0x000fe20000000f00 */
[----:B------:R-:W-:Y:S01]  /*14440*/  ULDC UR5, c[0x0][0x8a8] ;  /* 0x00022a0000057ab9 */ /* 0x000fe20000000800 */
[----:B------:R-:W-:Y:S01]  /*14450*/  UMOV UR8, 0x1 ;  /* 0x0000000100087882 */ /* 0x000fe20000000000 */
[----:B------:R-:W-:-:S02]  /*14460*/  USHF.L.U32 UR22, UR37, 0xd, URZ ;  /* 0x0000000d25167899 */ /* 0x000fc4000800063f */
[----:B------:R-:W-:Y:S02]  /*14470*/  ULOP3.LUT UR4, UR4, 0x80, URZ, 0xc0, !UPT ;  /* 0x0000008004047892 */ /* 0x000fe4000f8ec03f */
[----:B------:R-:W-:Y:S02]  /*14480*/  UIADD3 UR5, UR5, -0x1, URZ ;  /* 0xffffffff05057890 */ /* 0x000fe4000fffe03f */
[----:B------:R-:W-:Y:S02]  /*14490*/  USHF.L.U32 UR18, UR8, UR6, URZ ;  /* 0x0000000608127299 */ /* 0x000fe4000800063f */
[----:B------:R-:W-:Y:S01]  /*144a0*/  ULOP3.LUT UR17, URZ, UR7, URZ, 0x33, !UPT ;  /* 0x000000073f117292 */ /* 0x000fe2000f8e333f */
[----:B------:R-:W-:Y:S01]  /*144b0*/  ULDC.64 UR20, c[0x0][0x198] ;  /* 0x0000660000147ab9 */ /* 0x000fe20000000a00 */
[----:B--2---:R-:W-:-:S04]  /*144c0*/  IADD3 R0, R0, 0x3f, RZ ;  /* 0x0000003f00007810 */ /* 0x004fc80007ffe0ff */
[----:B------:R-:W-:-:S04]  /*144d0*/  SHF.R.S32.HI R5, RZ, 0x1f, R0 ;  /* 0x0000001fff057819 */ /* 0x000fc80000011400 */
[----:B------:R-:W-:-:S04]  /*144e0*/  LEA.HI R5, R5, R0, RZ, 0x6 ;  /* 0x0000000005057211 */ /* 0x000fc800078f30ff */
[----:B------:R-:W-:-:S04]  /*144f0*/  SHF.R.S32.HI R9, RZ, 0x6, R5 ;  /* 0x00000006ff097819 */ /* 0x000fc80000011405 */
[----:B------:R-:W-:-:S07]  /*14500*/  IADD3 R0, R9, 0x1, RZ ;  /* 0x0000000109007810 */ /* 0x000fce0007ffe0ff */
.L_x_606:
[----:B------:R-:W-:-:S03]  /*14510*/  UMOV UR6, 0xffffffff ;  /* 0xffffffff00067882 */ /* 0x000fc60000000000 */
[----:B------:R-:W-:Y:S05]  /*14520*/  BRA.DIV UR6, `(.L_x_596) ;  /* 0x0000001606647947 */ /* 0x000fea000b800000 */
[----:B------:R-:W-:-:S13]  /*14530*/  ELECT P6, URZ, PT ;  /* 0x00000000003f782f */ /* 0x000fda00038c0000 */
.L_x_634:
[----:B------:R-:W1:Y:S01]  /*14540*/  LDC R4, c[0x0][0x28c] ;  /* 0x0000a300ff047b82 */ /* 0x000e620000000800 */
[----:B------:R-:W-:Y:S01]  /*14550*/  BSSY B1, `(.L_x_597) ;  /* 0x0000038000017945 */ /* 0x000fe20003800000 */
[----:B-1----:R-:W-:-:S13]  /*14560*/  ISETP.LT.OR P6, PT, R4, 0x1, !P6 ;  /* 0x000000010400780c */ /* 0x002fda00077c1670 */
[----:B------:R-:W-:Y:S05]  /*14570*/  @P6 BRA `(.L_x_598) ;  /* 0x0000000000d46947 */ /* 0x000fea0003800000 */
[----:B------:R-:W-:Y:S01]  /*14580*/  LEA R14, R3, UR4, 0x8 ;  /* 0x00000004030e7c11 */ /* 0x000fe2000f8e40ff */
[----:B------:R-:W-:Y:S01]  /*14590*/  IMAD.MOV.U32 R4, RZ, RZ, R11 ;  /* 0x000000ffff047224 */ /* 0x000fe200078e000b */
[----:B------:R-:W-:Y:S02]  /*145a0*/  SHF.L.U32 R20, R20, 0x7, RZ ;  /* 0x0000000714147819 */ /* 0x000fe400000006ff */
[----:B------:R-:W-:Y:S02]  /*145b0*/  MOV R19, RZ ;  /* 0x000000ff00137202 */ /* 0x000fe40000000f00 */
[----:B------:R-:W-:Y:S02]  /*145c0*/  MOV R3, R0 ;  /* 0x0000000000037202 */ /* 0x000fe40000000f00 */
[----:B------:R-:W-:-:S07]  /*145d0*/  MOV R5, R10 ;  /* 0x0000000a00057202 */ /* 0x000fce0000000f00 */
.L_x_601:
[----:B------:R-:W1:Y:S01]  /*145e0*/  S2R R7, SR_CgaCtaId ;  /* 0x0000000000077919 */ /* 0x000e620000008800 */
[----:B------:R-:W-:Y:S02]  /*145f0*/  MOV R6, 0x400 ;  /* 0x0000040000067802 */ /* 0x000fe40000000f00 */
[----:B------:R-:W-:Y:S02]  /*14600*/  LOP3.LUT P1, RZ, R18, 0x7f, RZ, 0xc0, !PT ;  /* 0x0000007f12ff7812 */ /* 0x000fe4000782c0ff */
[----:B-1----:R-:W-:Y:S02]  /*14610*/  LEA R24, R7, R6, 0x18 ;  /* 0x0000000607187211 */ /* 0x002fe400078ec0ff */
[----:B------:R-:W-:-:S09]  /*14620*/  SHF.L.U32 R6, R4, 0x1f, RZ ;  /* 0x0000001f04067819 */ /* 0x000fd200000006ff */
[----:B------:R-:W1:Y:S01]  /*14630*/  @!P1 LDC R7, c[0x0][0x500] ;  /* 0x00014000ff079b82 */ /* 0x000e620000000800 */
[----:B------:R-:W-:-:S04]  /*14640*/  LEA R15, R5, R24, 0x3 ;  /* 0x00000018050f7211 */ /* 0x000fc800078e18ff */
[----:B------:R-:W2:Y:S02]  /*14650*/  SYNCS.PHASECHK.TRANS64.TRYWAIT P0, [R15+URZ+0x20], R6 ;  /* 0x000020060f0075a7 */ /* 0x000ea4000800017f */
[----:B--2---:R-:W-:Y:S05]  /*14660*/  @!P0 BRA `(.L_x_599) ;  /* 0x0000001400348947 */ /* 0x004fea0003800000 */
.L_x_635:
[----:B--2---:R-:W-:Y:S01]  /*14670*/  PRMT R6, R12, 0x9910, RZ ;  /* 0x000099100c067816 */ /* 0x004fe200000000ff */
[----:B-1----:R1:W-:Y:S03]  /*14680*/  @!P1 SYNCS.ARRIVE.TRANS64 RZ, [R15+URZ], R7 ;  /* 0x000000070fff99a7 */ /* 0x0023e6000800003f */
[----:B------:R-:W-:-:S13]  /*14690*/  ISETP.NE.AND P0, PT, R6, 0x2, PT ;  /* 0x000000020600780c */ /* 0x000fda0003f05270 */
[----:B-1----:R-:W-:Y:S05]  /*146a0*/  @P0 BRA `(.L_x_600) ;  /* 0x0000000000040947 */ /* 0x002fea0003800000 */
[----:B------:R-:W-:Y:S01]  /*146b0*/  BPT.TRAP 0x1 ;  /* 0x000000040000795c */ /* 0x000fe20000300000 */
.L_x_600:
[----:B------:R-:W-:Y:S01]  /*146c0*/  R2UR UR7, R5 ;  /* 0x00000000050772ca */ /* 0x000fe200000e0000 */
[----:B------:R-:W-:Y:S01]  /*146d0*/  UIADD3 UR6, UP0, UR20, 0xf0, URZ ;  /* 0x000000f014067890 */ /* 0x000fe2000ff1e03f */
[----:B------:R-:W-:Y:S01]  /*146e0*/  R2UR UR13, R24 ;  /* 0x00000000180d72ca */ /* 0x000fe200000e0000 */
[----:B------:R-:W-:Y:S01]  /*146f0*/  UIADD3 UR24, UP1, UR20, 0x1f0, URZ ;  /* 0x000001f014187890 */ /* 0x000fe2000ff3e03f */
[----:B------:R-:W-:Y:S01]  /*14700*/  R2UR UR9, R15 ;  /* 0x000000000f0972ca */ /* 0x000fe200000e0000 */
[----:B------:R-:W-:Y:S01]  /*14710*/  UMOV UR14, 0x0 ;  /* 0x00000000000e7882 */ /* 0x000fe20000000000 */
[----:B------:R-:W-:Y:S01]  /*14720*/  R2UR UR11, R20 ;  /* 0x00000000140b72ca */ /* 0x000fe200000e0000 */
[----:B------:R-:W-:Y:S01]  /*14730*/  UIADD3.X UR25, URZ, UR21, URZ, UP1, !UPT ;  /* 0x000000153f197290 */ /* 0x000fe20008ffe43f */
[----:B------:R-:W-:Y:S01]  /*14740*/  R2UR UR10, R19 ;  /* 0x00000000130a72ca */ /* 0x000fe200000e0000 */
[----:B------:R-:W-:Y:S01]  /*14750*/  UMOV UR15, 0x10000000 ;  /* 0x10000000000f7882 */ /* 0x000fe20000000000 */
[----:B------:R-:W-:Y:S01]  /*14760*/  R2UR UR12, R13 ;  /* 0x000000000d0c72ca */ /* 0x000fe200000e0000 */
[----:B------:R-:W-:Y:S01]  /*14770*/  UMOV UR23, 0x30000 ;  /* 0x0003000000177882 */ /* 0x000fe20000000000 */
[----:B------:R-:W-:Y:S01]  /*14780*/  IADD3 R3, R3, -0x1, RZ ;  /* 0xffffffff03037810 */ /* 0x000fe20007ffe0ff */
[----:B------:R-:W-:Y:S01]  /*14790*/  USHF.L.U32 UR7, UR7, 0xe, URZ ;  /* 0x0000000e07077899 */ /* 0x000fe2000800063f */
[----:B------:R-:W-:Y:S01]  /*147a0*/  R2UR UR19, R14 ;  /* 0x000000000e1372ca */ /* 0x000fe200000e0000 */
[----:B------:R-:W-:Y:S01]  /*147b0*/  VIADD R19, R19, 0x40 ;  /* 0x0000004013137836 */ /* 0x000fe20000000000 */
[----:B------:R-:W-:Y:S01]  /*147c0*/  ISETP.GT.AND P1, PT, R3, 0x1, PT ;  /* 0x000000010300780c */ /* 0x000fe20003f24270 */
[----:B------:R-:W-:Y:S01]  /*147d0*/  ULOP3.LUT UR8, UR7, 0x2000, UR22, 0xf8, !UPT ;  /* 0x0000200007087892 */ /* 0x000fe2000f8ef816 */
[----:B------:R-:W-:-:S03]  /*147e0*/  IADD3 R5, R5, 0x1, RZ ;  /* 0x0000000105057810 */ /* 0x000fc60007ffe0ff */
[----:B------:R-:W-:Y:S01]  /*147f0*/  ULEA UR8, UR8, UR13, 0x1 ;  /* 0x0000000d08087291 */ /* 0x000fe2000f8e083f */
[C---:B------:R-:W-:Y:S01]  /*14800*/  ISETP.NE.AND P0, PT, R5.reuse, 0x4, PT ;  /* 0x000000040500780c */ /* 0x040fe20003f05270 */
[----:B------:R-:W-:Y:S02]  /*14810*/  UIADD3 UR13, UR13, 0x8400, UR7 ;  /* 0x000084000d0d7890 */ /* 0x000fe4000fffe007 */
[----:B------:R-:W-:Y:S01]  /*14820*/  UIADD3.X UR7, URZ, UR21, URZ, UP0, !UPT ;  /* 0x000000153f077290 */ /* 0x000fe200087fe43f */
[----:B------:R-:W-:Y:S01]  /*14830*/  SEL R7, RZ, 0x1, P0 ;  /* 0x00000001ff077807 */ /* 0x000fe20000000000 */
[----:B------:R-:W-:Y:S01]  /*14840*/  UIADD3 UR16, UR8, 0x18400, URZ ;  /* 0x0001840008107890 */ /* 0x000fe2000fffe03f */
[----:B------:R-:W-:Y:S02]  /*14850*/  SEL R5, R5, RZ, P0 ;  /* 0x000000ff05057207 */ /* 0x000fe40000000000 */
[----:B------:R-:W-:Y:S01]  /*14860*/  UMOV UR8, UR13 ;  /* 0x0000000d00087c82 */ /* 0x000fe20008000000 */
[----:B------:R-:W-:-:S03]  /*14870*/  LOP3.LUT R4, R4, R7, RZ, 0x3c, !PT ;  /* 0x0000000704047212 */ /* 0x000fc600078e3cff */
[----:B------:R1:W-:Y:S02]  /*14880*/  UTMALDG.3D [UR8], [UR6], desc[UR14] ;  /* 0x00000e08060075b4 */ /* 0x0003e40008011000 */
[----:B-1----:R-:W-:Y:S01]  /*14890*/  UMOV UR8, UR16 ;  /* 0x0000001000087c82 */ /* 0x002fe20008000000 */
[----:B------:R-:W-:Y:S02]  /*148a0*/  UMOV UR11, UR19 ;  /* 0x00000013000b7c82 */ /* 0x000fe40008000000 */
[----:B------:R1:W-:Y:S02]  /*148b0*/  UTMALDG.3D.MULTICAST [UR8], [UR24], UR23, desc[UR14] ;  /* 0x00000e08180073b4 */ /* 0x0003e40008011817 */
[----:B-1----:R-:W-:Y:S05]  /*148c0*/  @P1 BRA `(.L_x_601) ;  /* 0xfffffffc00441947 */ /* 0x002fea000383ffff */
.L_x_598:
[----:B------:R-:W-:Y:S05]  /*148d0*/  BSYNC B1 ;  /* 0x0000000000017941 */ /* 0x000fea0003800000 */
.L_x_597:
[----:B------:R-:W-:Y:S01]  /*148e0*/  LOP3.LUT P1, RZ, R8, 0xff, RZ, 0xc0, !PT ;  /* 0x000000ff08ff7812 */ /* 0x000fe2000782c0ff */
[----:B------:R-:W-:Y:S01]  /*148f0*/  ULDC.64 UR6, c[0x0][0x8f8] ;  /* 0x00023e0000067ab9 */ /* 0x000fe20000000a00 */
[C---:B------:R-:W-:Y:S01]  /*14900*/  IADD3 R10, R9.reuse, R10, RZ ;  /* 0x0000000a090a7210 */ /* 0x040fe20007ffe0ff */
[----:B------:R-:W-:Y:S01]  /*14910*/  BSSY B1, `(.L_x_602) ;  /* 0x000006f000017945 */ /* 0x000fe20003800000 */
[----:B------:R-:W-:Y:S02]  /*14920*/  IADD3 R2, P2, R2, UR46, RZ ;  /* 0x0000002e02027c10 */ /* 0x000fe4000ff5e0ff */
[----:B------:R-:W-:Y:S02]  /*14930*/  ISETP.GT.U32.AND P0, PT, R10, 0x3, PT ;  /* 0x000000030a00780c */ /* 0x000fe40003f04070 */
[----:B------:R-:W-:Y:S02]  /*14940*/  SHF.R.U32.HI R3, RZ, 0x2, R10 ;  /* 0x00000002ff037819 */ /* 0x000fe4000001160a */
[----:B------:R-:W-:-:S02]  /*14950*/  ISETP.LT.U32.AND P0, PT, R9, 0x4, P0 ;  /* 0x000000040900780c */ /* 0x000fc40000701070 */
[----:B------:R-:W-:Y:S01]  /*14960*/  IADD3.X R16, R16, UR38, RZ, P2, !PT ;  /* 0x0000002610107c10 */ /* 0x000fe200097fe4ff */
[----:B------:R-:W1:Y:S01]  /*14970*/  @P1 S2R R5, SR_CgaCtaId ;  /* 0x0000000000051919 */ /* 0x000e620000008800 */
[----:B------:R-:W-:Y:S02]  /*14980*/  @P1 MOV R4, 0x400 ;  /* 0x0000040000041802 */ /* 0x000fe40000000f00 */
[----:B------:R-:W-:Y:S02]  /*14990*/  ISETP.GE.U32.AND P2, PT, R2, UR6, PT ;  /* 0x0000000602007c0c */ /* 0x000fe4000bf46070 */
[----:B------:R-:W-:Y:S02]  /*149a0*/  LOP3.LUT R3, R3, 0x1, RZ, 0xc0, !PT ;  /* 0x0000000103037812 */ /* 0x000fe400078ec0ff */
[----:B------:R-:W-:Y:S02]  /*149b0*/  MOV R20, 0xffffffff ;  /* 0xffffffff00147802 */ /* 0x000fe40000000f00 */
[----:B------:R-:W-:-:S02]  /*149c0*/  MOV R13, 0xffffffff ;  /* 0xffffffff000d7802 */ /* 0x000fc40000000f00 */
[----:B------:R-:W-:Y:S02]  /*149d0*/  LOP3.LUT R10, R10, 0x3, RZ, 0xc0, !PT ;  /* 0x000000030a0a7812 */ /* 0x000fe400078ec0ff */
[----:B------:R-:W-:Y:S02]  /*149e0*/  PRMT R8, RZ, 0x7610, R8 ;  /* 0x00007610ff087816 */ /* 0x000fe40000000008 */
[----:B-1----:R-:W-:-:S04]  /*149f0*/  @P1 LEA R4, R5, R4, 0x18 ;  /* 0x0000000405041211 */ /* 0x002fc800078ec0ff */
[----:B------:R1:W-:Y:S01]  /*14a00*/  @P1 SYNCS.ARRIVE.TRANS64.A1T0 RZ, [R4+URZ+0x88], RZ ;  /* 0x000088ff04ff19a7 */ /* 0x0003e2000810003f */
[----:B------:R-:W-:-:S04]  /*14a10*/  ISETP.NE.U32.AND P1, PT, R3, 0x1, PT ;  /* 0x000000010300780c */ /* 0x000fc80003f25070 */
[----:B------:R-:W-:Y:S02]  /*14a20*/  ISETP.GT.U32.AND P1, PT, R9, 0x3, !P1 ;  /* 0x000000030900780c */ /* 0x000fe40004f24070 */
[----:B-1----:R-:W-:Y:S02]  /*14a30*/  SEL R4, RZ, 0x1, !P0 ;  /* 0x00000001ff047807 */ /* 0x002fe40004000000 */
[----:B------:R-:W-:Y:S02]  /*14a40*/  ISETP.GE.U32.AND.EX P0, PT, R16, UR7, PT, P2 ;  /* 0x0000000710007c0c */ /* 0x000fe4000bf06120 */
[----:B------:R-:W-:-:S04]  /*14a50*/  SEL R3, RZ, 0x1, !P1 ;  /* 0x00000001ff037807 */ /* 0x000fc80004800000 */
[--C-:B------:R-:W-:Y:S02]  /*14a60*/  LOP3.LUT R11, R3, R11, R4.reuse, 0x96, !PT ;  /* 0x0000000b030b7212 */ /* 0x100fe400078e9604 */
[----:B------:R-:W-:Y:S02]  /*14a70*/  MOV R3, 0xffffffff ;  /* 0xffffffff00037802 */ /* 0x000fe40000000f00 */
[----:B------:R-:W-:-:S03]  /*14a80*/  PRMT R4, RZ, 0x7610, R4 ;  /* 0x00007610ff047816 */ /* 0x000fc60000000004 */
[----:B------:R-:W-:Y:S05]  /*14a90*/  @P0 BRA `(.L_x_603) ;  /* 0x0000000400580947 */ /* 0x000fea0003800000 */
[----:B------:R-:W1:Y:S01]  /*14aa0*/  S2R R15, SR_CTAID.X ;  /* 0x00000000000f7919 */ /* 0x000e620000002500 */
[----:B------:R-:W-:Y:S01]  /*14ab0*/  ULDC.64 UR6, c[0x0][0x8d0] ;  /* 0x0002340000067ab9 */ /* 0x000fe20000000a00 */
[----:B------:R-:W2:Y:S01]  /*14ac0*/  LDC R20, c[0x0][0x144] ;  /* 0x00005100ff147b82 */ /* 0x000ea20000000800 */
[----:B------:R-:W-:Y:S01]  /*14ad0*/  ISETP.NE.U32.AND P0, PT, RZ, UR6, PT ;  /* 0x00000006ff007c0c */ /* 0x000fe2000bf05070 */
[----:B------:R-:W3:Y:S01]  /*14ae0*/  S2R R13, SR_CTAID.Y ;  /* 0x00000000000d7919 */ /* 0x000ee20000002600 */
[----:B------:R-:W-:Y:S01]  /*14af0*/  ULDC UR8, c[0x0][0x150] ;  /* 0x0000540000087ab9 */ /* 0x000fe20000000800 */
[----:B------:R-:W-:Y:S01]  /*14b00*/  ULDC UR9, c[0x0][0x8d8] ;  /* 0x0002360000097ab9 */ /* 0x000fe20000000800 */
[----:B------:R-:W-:Y:S01]  /*14b10*/  ISETP.NE.AND.EX P0, PT, RZ, UR7, PT, P0 ;  /* 0x00000007ff007c0c */ /* 0x000fe2000bf05300 */
[----:B------:R-:W-:Y:S01]  /*14b20*/  IMAD.MOV.U32 R4, RZ, RZ, R2 ;  /* 0x000000ffff047224 */ /* 0x000fe200078e0002 */
[----:B------:R-:W-:Y:S02]  /*14b30*/  MOV R5, R16 ;  /* 0x0000001000057202 */ /* 0x000fe40000000f00 */
[----:B-1----:R-:W-:-:S05]  /*14b40*/  I2FP.F32.U32 R3, R15 ;  /* 0x0000000f00037245 */ /* 0x002fca0000201000 */
[----:B------:R-:W-:-:S04]  /*14b50*/  FMUL R19, R3, UR8 ;  /* 0x0000000803137c20 */ /* 0x000fc80008400000 */
[----:B---3--:R-:W-:Y:S05]  /*14b60*/  @!P0 BRA `(.L_x_604) ;  /* 0x0000000000288947 */ /* 0x008fea0003800000 */
[----:B------:R-:W-:Y:S02]  /*14b70*/  ULDC UR8, c[0x0][0x8dc] ;  /* 0x0002370000087ab9 */ /* 0x000fe40000000800 */
[----:B------:R-:W-:-:S04]  /*14b80*/  IADD3 R5, P0, R2, UR8, RZ ;  /* 0x0000000802057c10 */ /* 0x000fc8000ff1e0ff */
[----:B------:R-:W-:-:S05]  /*14b90*/  IADD3.X R3, RZ, R16, RZ, P0, !PT ;  /* 0x00000010ff037210 */ /* 0x000fca00007fe4ff */
[----:B------:R-:W-:-:S04]  /*14ba0*/  IMAD.WIDE.U32 R6, R3, UR6, RZ ;  /* 0x0000000603067c25 */ /* 0x000fc8000f8e00ff */
[----:B------:R-:W-:-:S04]  /*14bb0*/  IMAD.WIDE.U32 R6, P0, R5, UR7, R6 ;  /* 0x0000000705067c25 */ /* 0x000fc8000f800006 */
[----:B------:R-:W-:Y:S01]  /*14bc0*/  IMAD.WIDE.U32 R4, R5, UR6, RZ ;  /* 0x0000000605047c25 */ /* 0x000fe2000f8e00ff */
[----:B------:R-:W-:-:S04]  /*14bd0*/  MOV R4, R7 ;  /* 0x0000000700047202 */ /* 0x000fc80000000f00 */
[----:B------:R-:W-:Y:S02]  /*14be0*/  IADD3 RZ, P1, R5, R6, RZ ;  /* 0x0000000605ff7210 */ /* 0x000fe40007f3e0ff */
[----:B------:R-:W-:-:S03]  /*14bf0*/  IADD3.X R5, RZ, RZ, RZ, P0, !PT ;  /* 0x000000ffff057210 */ /* 0x000fc600007fe4ff */
[----:B------:R-:W-:-:S08]  /*14c00*/  IMAD.WIDE.U32.X R4, R3, UR7, R4, P1 ;  /* 0x0000000703047c25 */ /* 0x000fd000088e0404 */
.L_x_604:
[--C-:B------:R-:W-:Y:S01]  /*14c10*/  SHF.R.U64 R14, R4, UR9, R5.reuse ;  /* 0x00000009040e7c19 */ /* 0x100fe20008001205 */
[----:B------:R-:W1:Y:S01]  /*14c20*/  F2I.U32.TRUNC.NTZ R19, R19 ;  /* 0x0000001300137305 */ /* 0x000e62000020f000 */
[----:B------:R-:W-:Y:S01]  /*14c30*/  SHF.R.U32.HI R3, RZ, UR9, R5 ;  /* 0x00000009ff037c19 */ /* 0x000fe20008011605 */
[----:B------:R-:W-:Y:S01]  /*14c40*/  ULDC.64 UR6, c[0x0][0x8c8] ;  /* 0x0002320000067ab9 */ /* 0x000fe20000000a00 */
[----:B------:R-:W-:Y:S01]  /*14c50*/  IADD3 R7, P0, RZ, -R14, RZ ;  /* 0x8000000eff077210 */ /* 0x000fe20007f1e0ff */
[----:B------:R-:W-:-:S04]  /*14c60*/  ULDC.64 UR8, c[0x0][0x8e8] ;  /* 0x00023a0000087ab9 */ /* 0x000fc80000000a00 */
[----:B------:R-:W-:Y:S01]  /*14c70*/  IMAD.X R3, RZ, RZ, ~R3, P0 ;  /* 0x000000ffff037224 */ /* 0x000fe200000e0e03 */
[----:B------:R-:W-:-:S03]  /*14c80*/  ISETP.NE.U32.AND P0, PT, RZ, UR8, PT ;  /* 0x00000008ff007c0c */ /* 0x000fc6000bf05070 */
[----:B------:R-:W-:Y:S01]  /*14c90*/  IMAD R6, R3, UR6, RZ ;  /* 0x0000000603067c24 */ /* 0x000fe2000f8e02ff */
[----:B------:R-:W-:Y:S02]  /*14ca0*/  MOV R3, R16 ;  /* 0x0000001000037202 */ /* 0x000fe40000000f00 */
[----:B------:R-:W-:Y:S01]  /*14cb0*/  ISETP.NE.AND.EX P0, PT, RZ, UR9, PT, P0 ;  /* 0x00000009ff007c0c */ /* 0x000fe2000bf05300 */
[----:B------:R-:W-:Y:S01]  /*14cc0*/  IMAD.WIDE.U32 R4, R7, UR6, R2 ;  /* 0x0000000607047c25 */ /* 0x000fe2000f8e0002 */
[----:B------:R-:W-:-:S03]  /*14cd0*/  ULDC UR6, c[0x0][0x8c0] ;  /* 0x0002300000067ab9 */ /* 0x000fc60000000800 */
[----:B------:R-:W-:Y:S01]  /*14ce0*/  IMAD R3, R7, UR7, R6 ;  /* 0x0000000707037c24 */ /* 0x000fe2000f8e0206 */
[----:B-1----:R-:W-:Y:S01]  /*14cf0*/  IADD3 R6, -R19, RZ, RZ ;  /* 0x000000ff13067210 */ /* 0x002fe20007ffe1ff */
[----:B------:R-:W-:-:S03]  /*14d00*/  ULDC UR7, c[0x0][0x154] ;  /* 0x0000550000077ab9 */ /* 0x000fc60000000800 */
[----:B------:R-:W-:Y:S01]  /*14d10*/  IADD3 R5, R5, R3, RZ ;  /* 0x0000000305057210 */ /* 0x000fe20007ffe0ff */
[----:B--2---:R-:W-:Y:S01]  /*14d20*/  IMAD R3, R20, R6, R15 ;  /* 0x0000000614037224 */ /* 0x004fe200078e020f */
[----:B------:R-:W-:Y:S01]  /*14d30*/  I2FP.F32.U32 R6, R13 ;  /* 0x0000000d00067245 */ /* 0x000fe20000201000 */
[----:B------:R-:W1:Y:S01]  /*14d40*/  LDC R20, c[0x0][0x148] ;  /* 0x00005200ff147b82 */ /* 0x000e620000000800 */
[--C-:B------:R-:W-:Y:S02]  /*14d50*/  SHF.R.U64 R15, R4, UR6, R5.reuse ;  /* 0x00000006040f7c19 */ /* 0x100fe40008001205 */
[----:B------:R-:W-:Y:S01]  /*14d60*/  SHF.R.U32.HI R4, RZ, UR6, R5 ;  /* 0x00000006ff047c19 */ /* 0x000fe20008011605 */
[----:B------:R-:W-:Y:S01]  /*14d70*/  FMUL R6, R6, UR7 ;  /* 0x0000000706067c20 */ /* 0x000fe20008400000 */
[----:B------:R-:W-:Y:S02]  /*14d80*/  ULDC UR6, c[0x0][0x8b0] ;  /* 0x00022c0000067ab9 */ /* 0x000fe40000000800 */
[--C-:B------:R-:W-:Y:S01]  /*14d90*/  SHF.R.U64 R21, R15, UR6, R4.reuse ;  /* 0x000000060f157c19 */ /* 0x100fe20008001204 */
[----:B------:R2:W3:Y:S01]  /*14da0*/  F2I.U32.TRUNC.NTZ R24, R6 ;  /* 0x0000000600187305 */ /* 0x0004e2000020f000 */
[----:B------:R-:W-:Y:S01]  /*14db0*/  SHF.R.U32.HI R4, RZ, UR6, R4 ;  /* 0x00000006ff047c19 */ /* 0x000fe20008011604 */
[----:B------:R-:W-:-:S03]  /*14dc0*/  ULDC UR6, c[0x0][0x900] ;  /* 0x0002400000067ab9 */ /* 0x000fc60000000800 */
[--C-:B------:R-:W-:Y:S02]  /*14dd0*/  SHF.R.U32.HI R23, RZ, UR6, R4.reuse ;  /* 0x00000006ff177c19 */ /* 0x100fe40008011604 */
[----:B------:R-:W-:-:S03]  /*14de0*/  SHF.R.U64 R19, R21, UR6, R4 ;  /* 0x0000000615137c19 */ /* 0x000fc60008001204 */
[----:B------:R-:W-:Y:S01]  /*14df0*/  IMAD.MOV.U32 R5, RZ, RZ, R23 ;  /* 0x000000ffff057224 */ /* 0x000fe200078e0017 */
[----:B------:R-:W-:Y:S01]  /*14e00*/  MOV R4, R19 ;  /* 0x0000001300047202 */ /* 0x000fe20000000f00 */
[----:B--2---:R-:W-:Y:S06]  /*14e10*/  @!P0 BRA `(.L_x_605) ;  /* 0x0000000000288947 */ /* 0x004fec0003800000 */
        /* <DEDUP_REMOVED lines=10> */
.L_x_605:
[----:B------:R-:W-:Y:S01]  /*14ec0*/  ISETP.NE.AND P0, PT, R22, 0x1, PT ;  /* 0x000000011600780c */ /* 0x000fe20003f05270 */
[----:B------:R-:W-:Y:S01]  /*14ed0*/  ULDC UR6, c[0x0][0x8f0] ;  /* 0x00023c0000067ab9 */ /* 0x000fe20000000800 */
[----:B---3--:R-:W-:Y:S01]  /*14ee0*/  IADD3 R24, -R24, RZ, RZ ;  /* 0x000000ff18187210 */ /* 0x008fe20007ffe1ff */
[----:B------:R-:W-:Y:S01]  /*14ef0*/  ULDC UR7, c[0x0][0x8b8] ;  /* 0x00022e0000077ab9 */ /* 0x000fe20000000800 */
[----:B------:R-:W-:Y:S01]  /*14f00*/  SHF.R.U64 R4, R4, UR6, R5 ;  /* 0x0000000604047c19 */ /* 0x000fe20008001205 */
[----:B------:R-:W-:Y:S01]  /*14f10*/  ULDC UR6, c[0x0][0x8e0] ;  /* 0x0002380000067ab9 */ /* 0x000fe20000000800 */
[----:B------:R-:W-:-:S03]  /*14f20*/  LOP3.LUT R21, R21, UR17, RZ, 0xc0, !PT ;  /* 0x0000001115157c12 */ /* 0x000fc6000f8ec0ff */
[----:B------:R-:W-:-:S04]  /*14f30*/  IMAD.MOV R6, RZ, RZ, -R4 ;  /* 0x000000ffff067224 */ /* 0x000fc800078e0a04 */
[----:B-1----:R-:W-:Y:S01]  /*14f40*/  @P0 IMAD R3, R20, R24, R13 ;  /* 0x0000001814030224 */ /* 0x002fe200078e020d */
[----:B------:R-:W-:Y:S01]  /*14f50*/  MOV R13, R14 ;  /* 0x0000000e000d7202 */ /* 0x000fe20000000f00 */
[----:B------:R-:W-:Y:S01]  /*14f60*/  IMAD R20, R4, UR18, R21 ;  /* 0x0000001204147c24 */ /* 0x000fe2000f8e0215 */
[----:B------:R-:W-:Y:S01]  /*14f70*/  LOP3.LUT R4, R15, UR5, RZ, 0xc0, !PT ;  /* 0x000000050f047c12 */ /* 0x000fe2000f8ec0ff */
[----:B------:R-:W-:Y:S01]  /*14f80*/  IMAD R19, R6, UR6, R19 ;  /* 0x0000000606137c24 */ /* 0x000fe2000f8e0213 */
[----:B------:R-:W-:Y:S01]  /*14f90*/  ULDC UR6, c[0x0][0x8a8] ;  /* 0x00022a0000067ab9 */ /* 0x000fe20000000800 */
[----:B------:R-:W-:Y:S01]  /*14fa0*/  IMAD R20, R20, UR7, R3 ;  /* 0x0000000714147c24 */ /* 0x000fe2000f8e0203 */
[----:B------:R-:W-:Y:S01]  /*14fb0*/  MOV R3, 0x1 ;  /* 0x0000000100037802 */ /* 0x000fe20000000f00 */
[----:B------:R-:W-:-:S03]  /*14fc0*/  IMAD R19, R19, UR6, R4 ;  /* 0x0000000613137c24 */ /* 0x000fc6000f8e0204 */
[----:B------:R-:W-:Y:S02]  /*14fd0*/  PRMT R4, R3, 0x7610, R4 ;  /* 0x0000761003047816 */ /* 0x000fe40000000004 */
[----:B------:R-:W-:Y:S02]  /*14fe0*/  SEL R3, R19, R20, !P0 ;  /* 0x0000001413037207 */ /* 0x000fe40004000000 */
[----:B------:R-:W-:-:S07]  /*14ff0*/  SEL R20, R20, R19, !P0 ;  /* 0x0000001314147207 */ /* 0x000fce0004000000 */
.L_x_603:
[----:B------:R-:W-:Y:S05]  /*15000*/  BSYNC B1 ;  /* 0x0000000000017941 */ /* 0x000fea0003800000 */
.L_x_602:
[----:B------:R-:W-:-:S13]  /*15010*/  LOP3.LUT P0, RZ, R4, 0xff, RZ, 0xc0, !PT ;  /* 0x000000ff04ff7812 */ /* 0x000fda000780c0ff */
[----:B------:R-:W-:Y:S05]  /*15020*/  @P0 BRA `(.L_x_606) ;  /* 0xfffffff400380947 */ /* 0x000fea000383ffff */
[----:B------:R-:W-:Y:S05]  /*15030*/  BSYNC B0 ;  /* 0x0000000000007941 */ /* 0x000fea0003800000 */
.L_x_595:
[----:B------:R-:W-:-:S03]  /*15040*/  UMOV UR6, 0xffffffff ;  /* 0xffffffff00067882 */ /* 0x000fc60000000000 */
[----:B------:R-:W-:Y:S05]  /*15050*/  BRA.DIV UR6, `(.L_x_607) ;  /* 0x0000000a06cc7947 */ /* 0x000fea000b800000 */
[----:B------:R-:W-:-:S13]  /*15060*/  ELECT P6, URZ, PT ;  /* 0x00000000003f782f */ /* 0x000fda00038c0000 */
.L_x_638:
[----:B------:R-:W-:Y:S05]  /*15070*/  @!P6 BRA `(.L_x_14) ;  /* 0x0000000000a4e947 */ /* 0x000fea0003800000 */
[----:B------:R-:W-:-:S04]  /*15080*/  LOP3.LUT R17, R17, 0x2, RZ, 0xfc, !PT ;  /* 0x0000000211117812 */ /* 0x000fc800078efcff */
[----:B------:R-:W-:-:S13]  /*15090*/  ISETP.NE.AND P0, PT, R17, 0x3, PT ;  /* 0x000000031100780c */ /* 0x000fda0003f05270 */
[----:B------:R-:W-:Y:S05]  /*150a0*/  @!P0 BRA `(.L_x_608) ;  /* 0x0000000000048947 */ /* 0x000fea0003800000 */
[----:B-1----:R-:W-:Y:S01]  /*150b0*/  BPT.TRAP 0x1 ;  /* 0x000000040000795c */ /* 0x002fe20000300000 */
.L_x_608:
[----:B------:R-:W2:Y:S01]  /*150c0*/  S2R R3, SR_CgaCtaId ;  /* 0x0000000000037919 */ /* 0x000ea20000008800 */
[----:B------:R-:W-:Y:S02]  /*150d0*/  MOV R0, 0x400 ;  /* 0x0000040000007802 */ /* 0x000fe40000000f00 */
[----:B------:R-:W-:Y:S02]  /*150e0*/  SHF.L.U32 R2, R11, 0x1f, RZ ;  /* 0x0000001f0b027819 */ /* 0x000fe400000006ff */
[----:B--2---:R-:W-:-:S04]  /*150f0*/  LEA R3, R3, R0, 0x18 ;  /* 0x0000000003037211 */ /* 0x004fc800078ec0ff */
[----:B------:R-:W-:-:S04]  /*15100*/  IADD3 R3, R3, 0x20, RZ ;  /* 0x0000002003037810 */ /* 0x000fc80007ffe0ff */
[C---:B------:R-:W-:Y:S01]  /*15110*/  LEA R5, R10.reuse, R3, 0x3 ;  /* 0x000000030a057211 */ /* 0x040fe200078e18ff */
[----:B------:R-:W-:-:S03]  /*15120*/  VIADD R10, R10, 0x1 ;  /* 0x000000010a0a7836 */ /* 0x000fc60000000000 */
[----:B------:R-:W2:Y:S02]  /*15130*/  SYNCS.PHASECHK.TRANS64.TRYWAIT P0, [R5+URZ], R2 ;  /* 0x00000002050075a7 */ /* 0x000ea4000800017f */
[----:B------:R-:W-:-:S04]  /*15140*/  ISETP.NE.AND P1, PT, R10, 0x4, PT ;  /* 0x000000040a00780c */ /* 0x000fc80003f25270 */
[----:B------:R-:W-:Y:S02]  /*15150*/  SEL R0, RZ, 0x1, P1 ;  /* 0x00000001ff007807 */ /* 0x000fe40000800000 */
[----:B------:R-:W-:Y:S02]  /*15160*/  SEL R10, R10, RZ, P1 ;  /* 0x000000ff0a0a7207 */ /* 0x000fe40000800000 */
[----:B------:R-:W-:Y:S02]  /*15170*/  LOP3.LUT R11, R11, R0, RZ, 0x3c, !PT ;  /* 0x000000000b0b7212 */ /* 0x000fe400078e3cff */
[----:B------:R-:W-:Y:S02]  /*15180*/  LEA R7, R10, R3, 0x3 ;  /* 0x000000030a077211 */ /* 0x000fe400078e18ff */
[----:B------:R-:W-:Y:S01]  /*15190*/  SHF.L.U32 R4, R11, 0x1f, RZ ;  /* 0x0000001f0b047819 */ /* 0x000fe200000006ff */
[----:B--2---:R-:W-:Y:S06]  /*151a0*/  @!P0 BRA `(.L_x_609) ;  /* 0x0000000800988947 */ /* 0x004fec0003800000 */
.L_x_639:
[----:B------:R-:W3:Y:S01]  /*151b0*/  SYNCS.PHASECHK.TRANS64.TRYWAIT P0, [R7+URZ], R4 ;  /* 0x00000004070075a7 */ /* 0x000ee2000800017f */
[----:B------:R-:W-:-:S04]  /*151c0*/  IADD3 R0, R10, 0x1, RZ ;  /* 0x000000010a007810 */ /* 0x000fc80007ffe0ff */
[----:B------:R-:W-:-:S04]  /*151d0*/  ISETP.NE.AND P1, PT, R0, 0x4, PT ;  /* 0x000000040000780c */ /* 0x000fc80003f25270 */
[----:B--2---:R-:W-:Y:S02]  /*151e0*/  SEL R2, RZ, 0x1, P1 ;  /* 0x00000001ff027807 */ /* 0x004fe40000800000 */
[----:B------:R-:W-:Y:S02]  /*151f0*/  SEL R0, R0, RZ, P1 ;  /* 0x000000ff00007207 */ /* 0x000fe40000800000 */
[----:B------:R-:W-:Y:S02]  /*15200*/  LOP3.LUT R11, R11, R2, RZ, 0x3c, !PT ;  /* 0x000000020b0b7212 */ /* 0x000fe400078e3cff */
[----:B------:R-:W-:Y:S02]  /*15210*/  LEA R6, R0, R3, 0x3 ;  /* 0x0000000300067211 */ /* 0x000fe400078e18ff */
[----:B------:R-:W-:Y:S01]  /*15220*/  SHF.L.U32 R5, R11, 0x1f, RZ ;  /* 0x0000001f0b057819 */ /* 0x000fe200000006ff */
[----:B---3--:R-:W-:Y:S06]  /*15230*/  @!P0 BRA `(.L_x_610) ;  /* 0x0000000800888947 */ /* 0x008fec0003800000 */
.L_x_640:
[----:B------:R-:W3:Y:S01]  /*15240*/  SYNCS.PHASECHK.TRANS64.TRYWAIT P0, [R6+URZ], R5 ;  /* 0x00000005060075a7 */ /* 0x000ee2000800017f */
[----:B------:R-:W-:-:S04]  /*15250*/  IADD3 R0, R0, 0x1, RZ ;  /* 0x0000000100007810 */ /* 0x000fc80007ffe0ff */
[----:B------:R-:W-:-:S04]  /*15260*/  ISETP.NE.AND P1, PT, R0, 0x4, PT ;  /* 0x000000040000780c */ /* 0x000fc80003f25270 */
[----:B------:R-:W-:Y:S02]  /*15270*/  SEL R2, RZ, 0x1, P1 ;  /* 0x00000001ff027807 */ /* 0x000fe40000800000 */
[----:B------:R-:W-:Y:S02]  /*15280*/  SEL R0, R0, RZ, P1 ;  /* 0x000000ff00007207 */ /* 0x000fe40000800000 */
[----:B------:R-:W-:Y:S01]  /*15290*/  LOP3.LUT R2, R11, R2, RZ, 0x3c, !PT ;  /* 0x000000020b027212 */ /* 0x000fe200078e3cff */
[----:B---3--:R-:W-:Y:S06]  /*152a0*/  @!P0 BRA `(.L_x_611) ;  /* 0x0000000800808947 */ /* 0x008fec0003800000 */
.L_x_641:
[----:B------:R-:W-:Y:S01]  /*152b0*/  IMAD R3, R0, 0x8, R3 ;  /* 0x0000000800037824 */ /* 0x000fe200078e0203 */
[----:B------:R-:W-:-:S07]  /*152c0*/  SHF.L.U32 R0, R2, 0x1f, RZ ;  /* 0x0000001f02007819 */ /* 0x000fce00000006ff */
.L_x_612:
[----:B----4-:R4:W1:Y:S02]  /*152d0*/  SYNCS.PHASECHK.TRANS64.TRYWAIT P0, [R3+URZ], R0 ;  /* 0x00000000030075a7 */ /* 0x010864000800017f */
[----:B-1----:R-:W-:Y:S05]  /*152e0*/  @!P0 NANOSLEEP.SYNCS 0x989680 ;  /* 0x009896800000895d */ /* 0x002fea0003900000 */
[----:B------:R-:W1:Y:S02]  /*152f0*/  @!P0 SYNCS.PHASECHK.TRANS64 P0, [R3+URZ], R0 ;  /* 0x00000000030085a7 */ /* 0x000e64000800007f */
[----:B-1----:R-:W-:Y:S05]  /*15300*/  @!P0 BRA `(.L_x_612) ;  /* 0xfffffffc00f08947 */ /* 0x002fea000383ffff */
.L_x_14:
[----:B-1----:R-:W-:Y:S05]  /*15310*/  BSYNC B6 ;  /* 0x0000000000067941 */ /* 0x002fea0003800000 */
.L_x_12:
[----:B------:R-:W-:Y:S05]  /*15320*/  EXIT ;  /* 0x000000000000794d */ /* 0x000fea0003800000 */
.L_x_27:
[----:B----4-:R4:W1:Y:S02]  /*15330*/  SYNCS.PHASECHK.TRANS64.TRYWAIT P1, [R3+URZ], R0 ;  /* 0x00000000030075a7 */ /* 0x010864000802017f */
[----:B-1----:R-:W-:Y:S05]  /*15340*/  @!P1 NANOSLEEP.SYNCS 0x989680 ;  /* 0x009896800000995d */ /* 0x002fea0003900000 */
[----:B------:R-:W1:Y:S02]  /*15350*/  @!P1 SYNCS.PHASECHK.TRANS64 P1, [R3+URZ], R0 ;  /* 0x00000000030095a7 */ /* 0x000e64000802007f */
[----:B-1----:R-:W-:Y:S05]  /*15360*/  @!P1 BRA `(.L_x_27) ;  /* 0xfffffffc00f09947 */ /* 0x002fea000383ffff */
[----:B------:R-:W-:Y:S05]  /*15370*/  BRA `(.L_x_26) ;  /* 0xfffffec400987947 */ /* 0x000fea000383ffff */
.L_x_32:
[----:B---3--:R-:W-:-:S04]  /*15380*/  MOV R5, UR4 ;  /* 0x0000000400057c02 */ /* 0x008fc80008000f00 */
[----:B------:R3:W4:Y:S03]  /*15390*/  SYNCS.PHASECHK.TRANS64.TRYWAIT P1, [R5+URZ], R4 ;  /* 0x00000004050075a7 */ /* 0x000726000802017f */
[----:B----4-:R-:W-:Y:S05]  /*153a0*/  @!P1 NANOSLEEP.SYNCS 0x989680 ;  /* 0x009896800000995d */ /* 0x010fea0003900000 */
[----:B------:R-:W4:Y:S02]  /*153b0*/  @!P1 SYNCS.PHASECHK.TRANS64 P1, [R5+URZ], R4 ;  /* 0x00000004050095a7 */ /* 0x000f24000802007f */
[----:B----4-:R-:W-:Y:S05]  /*153c0*/  @!P1 BRA `(.L_x_32) ;  /* 0xfffffffc00ec9947 */ /* 0x010fea000383ffff */
[----:B------:R-:W-:Y:S05]  /*153d0*/  BRA `(.L_x_31) ;  /* 0xfffffec800787947 */ /* 0x000fea000383ffff */
.L_x_53:
[----:B-1----:R-:W-:-:S04]  /*153e0*/  MOV R3, UR45 ;  /* 0x0000002d00037c02 */ /* 0x002fc80008000f00 */
[----:B------:R1:W2:Y:S03]  /*153f0*/  SYNCS.PHASECHK.TRANS64.TRYWAIT P2, [R3+URZ+0x40], R0 ;  /* 0x00004000030075a7 */ /* 0x0002a6000804017f */
[----:B--2---:R-:W-:Y:S05]  /*15400*/  @!P2 NANOSLEEP.SYNCS 0x989680 ;  /* 0x009896800000a95d */ /* 0x004fea0003900000 */
[----:B------:R-:W2:Y:S02]  /*15410*/  @!P2 SYNCS.PHASECHK.TRANS64 P2, [R3+URZ+0x40], R0 ;  /* 0x000040000300a5a7 */ /* 0x000ea4000804007f */
[----:B--2---:R-:W-:Y:S05]  /*15420*/  @!P2 BRA `(.L_x_53) ;  /* 0xfffffffc00eca947 */ /* 0x004fea000383ffff */
[----:B------:R-:W-:Y:S05]  /*15430*/  BRA `(.L_x_613) ;  /* 0xfffffed400507947 */ /* 0x000fea000383ffff */
.L_x_112:
[----:B-1----:R1:W2:Y:S02]  /*15440*/  SYNCS.PHASECHK.TRANS64.TRYWAIT P2, [R0+URZ+0x40], R3 ;  /* 0x00004003000075a7 */ /* 0x0022a4000804017f */
[----:B--2---:R-:W-:Y:S05]  /*15450*/  @!P2 NANOSLEEP.SYNCS 0x989680 ;  /* 0x009896800000a95d */ /* 0x004fea0003900000 */
[----:B------:R-:W2:Y:S02]  /*15460*/  @!P2 SYNCS.PHASECHK.TRANS64 P2, [R0+URZ+0x40], R3 ;  /* 0x000040030000a5a7 */ /* 0x000ea4000804007f */
[----:B--2---:R-:W-:Y:S05]  /*15470*/  @!P2 BRA `(.L_x_112) ;  /* 0xfffffffc00f0a947 */ /* 0x004fea000383ffff */
[----:B------:R-:W-:Y:S05]  /*15480*/  BRA `(.L_x_614) ;  /* 0xfffffef400347947 */ /* 0x000fea000383ffff */
.L_x_170:
[----:B-1----:R1:W2:Y:S02]  /*15490*/  SYNCS.PHASECHK.TRANS64.TRYWAIT P2, [R0+URZ+0x40], R3 ;  /* 0x00004003000075a7 */ /* 0x0022a4000804017f */
[----:B--2---:R-:W-:Y:S05]  /*154a0*/  @!P2 NANOSLEEP.SYNCS 0x989680 ;  /* 0x009896800000a95d */ /* 0x004fea0003900000 */
[----:B------:R-:W2:Y:S02]  /*154b0*/  @!P2 SYNCS.PHASECHK.TRANS64 P2, [R0+URZ+0x40], R3 ;  /* 0x000040030000a5a7 */ /* 0x000ea4000804007f */
[----:B--2---:R-:W-:Y:S05]  /*154c0*/  @!P2 BRA `(.L_x_170) ;  /* 0xfffffffc00f0a947 */ /* 0x004fea000383ffff */
[----:B------:R-:W-:Y:S05]  /*154d0*/  BRA `(.L_x_615) ;  /* 0xffffff1000b07947 */ /* 0x000fea000383ffff */
.L_x_228:
[----:B-1----:R1:W2:Y:S02]  /*154e0*/  SYNCS.PHASECHK.TRANS64.TRYWAIT P2, [R3+URZ+0x40], R0 ;  /* 0x00004000030075a7 */ /* 0x0022a4000804017f */
[----:B--2---:R-:W-:Y:S05]  /*154f0*/  @!P2 NANOSLEEP.SYNCS 0x989680 ;  /* 0x009896800000a95d */ /* 0x004fea0003900000 */
[----:B------:R-:W2:Y:S02]  /*15500*/  @!P2 SYNCS.PHASECHK.TRANS64 P2, [R3+URZ+0x40], R0 ;  /* 0x000040000300a5a7 */ /* 0x000ea4000804007f */
[----:B--2---:R-:W-:Y:S05]  /*15510*/  @!P2 BRA `(.L_x_228) ;  /* 0xfffffffc00f0a947 */ /* 0x004fea000383ffff */
[----:B------:R-:W-:Y:S05]  /*15520*/  BRA `(.L_x_616) ;  /* 0xffffff3000307947 */ /* 0x000fea000383ffff */
.L_x_286:
[----:B-1----:R1:W2:Y:S02]  /*15530*/  SYNCS.PHASECHK.TRANS64.TRYWAIT P2, [R0+URZ+0x40], R3 ;  /* 0x00004003000075a7 */ /* 0x0022a4000804017f */
[----:B--2---:R-:W-:Y:S05]  /*15540*/  @!P2 NANOSLEEP.SYNCS 0x989680 ;  /* 0x009896800000a95d */ /* 0x004fea0003900000 */
[----:B------:R-:W2:Y:S02]  /*15550*/  @!P2 SYNCS.PHASECHK.TRANS64 P2, [R0+URZ+0x40], R3 ;  /* 0x000040030000a5a7 */ /* 0x000ea4000804007f */
[----:B--2---:R-:W-:Y:S05]  /*15560*/  @!P2 BRA `(.L_x_286) ;  /* 0xfffffffc00f0a947 */ /* 0x004fea000383ffff */
[----:B------:R-:W-:Y:S05]  /*15570*/  BRA `(.L_x_617) ;  /* 0xffffff4c00b07947 */ /* 0x000fea000383ffff */
.L_x_344:
[----:B--2---:R2:W3:Y:S02]  /*15580*/  SYNCS.PHASECHK.TRANS64.TRYWAIT P2, [R0+URZ+0x40], R3 ;  /* 0x00004003000075a7 */ /* 0x0044e4000804017f */
[----:B---3--:R-:W-:Y:S05]  /*15590*/  @!P2 NANOSLEEP.SYNCS 0x989680 ;  /* 0x009896800000a95d */ /* 0x008fea0003900000 */
[----:B------:R-:W3:Y:S02]  /*155a0*/  @!P2 SYNCS.PHASECHK.TRANS64 P2, [R0+URZ+0x40], R3 ;  /* 0x000040030000a5a7 */ /* 0x000ee4000804007f */
[----:B---3--:R-:W-:Y:S05]  /*155b0*/  @!P2 BRA `(.L_x_344) ;  /* 0xfffffffc00f0a947 */ /* 0x008fea000383ffff */
[----:B------:R-:W-:Y:S05]  /*155c0*/  BRA `(.L_x_618) ;  /* 0xffffff6c00247947 */ /* 0x000fea000383ffff */
.L_x_402:
[----:B--2---:R2:W3:Y:S02]  /*155d0*/  SYNCS.PHASECHK.TRANS64.TRYWAIT P2, [R0+URZ+0x40], R3 ;  /* 0x00004003000075a7 */ /* 0x0044e4000804017f */
[----:B---3--:R-:W-:Y:S05]  /*155e0*/  @!P2 NANOSLEEP.SYNCS 0x989680 ;  /* 0x009896800000a95d */ /* 0x008fea0003900000 */
[----:B------:R-:W3:Y:S02]  /*155f0*/  @!P2 SYNCS.PHASECHK.TRANS64 P2, [R0+URZ+0x40], R3 ;  /* 0x000040030000a5a7 */ /* 0x000ee4000804007f */
[----:B---3--:R-:W-:Y:S05]  /*15600*/  @!P2 BRA `(.L_x_402) ;  /* 0xfffffffc00f0a947 */ /* 0x008fea000383ffff */
[----:B------:R-:W-:Y:S05]  /*15610*/  BRA `(.L_x_619) ;  /* 0xffffff8800987947 */ /* 0x000fea000383ffff */
.L_x_460:
[----:B--2---:R2:W3:Y:S02]  /*15620*/  SYNCS.PHASECHK.TRANS64.TRYWAIT P2, [R3+URZ+0x40], R34 ;  /* 0x00004022030075a7 */ /* 0x0044e4000804017f */
[----:B---3--:R-:W-:Y:S05]  /*15630*/  @!P2 NANOSLEEP.SYNCS 0x989680 ;  /* 0x009896800000a95d */ /* 0x008fea0003900000 */
[----:B------:R-:W3:Y:S02]  /*15640*/  @!P2 SYNCS.PHASECHK.TRANS64 P2, [R3+URZ+0x40], R34 ;  /* 0x000040220300a5a7 */ /* 0x000ee4000804007f */
[----:B---3--:R-:W-:Y:S05]  /*15650*/  @!P2 BRA `(.L_x_460) ;  /* 0xfffffffc00f0a947 */ /* 0x008fea000383ffff */
[----:B------:R-:W-:Y:S05]  /*15660*/  BRA `(.L_x_620) ;  /* 0xffffffa800007947 */ /* 0x000fea000383ffff */
.L_x_527:
[----:B-1----:R-:W-:-:S04]  /*15670*/  MOV R7, UR4 ;  /* 0x0000000400077c02 */ /* 0x002fc80008000f00 */
[----:B------:R1:W2:Y:S03]  /*15680*/  SYNCS.PHASECHK.TRANS64.TRYWAIT P0, [R7+URZ+0x88], R0 ;  /* 0x00008800070075a7 */ /* 0x0002a6000800017f */
[----:B--2---:R-:W-:Y:S05]  /*15690*/  @!P0 NANOSLEEP.SYNCS 0x989680 ;  /* 0x009896800000895d */ /* 0x004fea0003900000 */
[----:B------:R-:W2:Y:S02]  /*156a0*/  @!P0 SYNCS.PHASECHK.TRANS64 P0, [R7+URZ+0x88], R0 ;  /* 0x00008800070085a7 */ /* 0x000ea4000800007f */
[----:B--2---:R-:W-:Y:S05]  /*156b0*/  @!P0 BRA `(.L_x_527) ;  /* 0xfffffffc00ec8947 */ /* 0x004fea000383ffff */
[----:B------:R-:W-:Y:S05]  /*156c0*/  BRA `(.L_x_526) ;  /* 0xffffffd4002c7947 */ /* 0x000fea000383ffff */
.L_x_536:
[----:B-1----:R-:W-:-:S04]  /*156d0*/  MOV R4, UR13 ;  /* 0x0000000d00047c02 */ /* 0x002fc80008000f00 */
[----:B------:R1:W2:Y:S03]  /*156e0*/  SYNCS.PHASECHK.TRANS64.TRYWAIT P1, [R4+URZ+0x60], R3 ;  /* 0x00006003040075a7 */ /* 0x0002a6000802017f */
[----:B--2---:R-:W-:Y:S05]  /*156f0*/  @!P1 NANOSLEEP.SYNCS 0x989680 ;  /* 0x009896800000995d */ /* 0x004fea0003900000 */
[----:B------:R-:W2:Y:S02]  /*15700*/  @!P1 SYNCS.PHASECHK.TRANS64 P1, [R4+URZ+0x60], R3 ;  /* 0x00006003040095a7 */ /* 0x000ea4000802007f */
[----:B--2---:R-:W-:Y:S05]  /*15710*/  @!P1 BRA `(.L_x_536) ;  /* 0xfffffffc00ec9947 */ /* 0x004fea000383ffff */
[----:B------:R-:W-:Y:S05]  /*15720*/  BRA `(.L_x_621) ;  /* 0xffffffd800147947 */ /* 0x000fea000383ffff */
.L_x_542:
[----:B-12---:R-:W-:-:S04]  /*15730*/  IMAD.U32 R4, RZ, RZ, UR13 ;  /* 0x0000000dff047e24 */ /* 0x006fc8000f8e00ff */
[----:B------:R1:W2:Y:S03]  /*15740*/  SYNCS.PHASECHK.TRANS64.TRYWAIT P1, [R4+URZ+0x68], R3 ;  /* 0x00006803040075a7 */ /* 0x0002a6000802017f */
[----:B--2---:R-:W-:Y:S05]  /*15750*/  @!P1 NANOSLEEP.SYNCS 0x989680 ;  /* 0x009896800000995d */ /* 0x004fea0003900000 */
[----:B------:R-:W2:Y:S02]  /*15760*/  @!P1 SYNCS.PHASECHK.TRANS64 P1, [R4+URZ+0x68], R3 ;  /* 0x00006803040095a7 */ /* 0x000ea4000802007f */
[----:B--2---:R-:W-:Y:S05]  /*15770*/  @!P1 BRA `(.L_x_542) ;  /* 0xfffffffc00ec9947 */ /* 0x004fea000383ffff */
[----:B------:R-:W-:Y:S05]  /*15780*/  BRA `(.L_x_622) ;  /* 0xffffffd8005c7947 */ /* 0x000fea000383ffff */
.L_x_548:
[----:B-123--:R-:W-:-:S04]  /*15790*/  MOV R4, UR13 ;  /* 0x0000000d00047c02 */ /* 0x00efc80008000f00 */
[----:B------:R1:W2:Y:S03]  /*157a0*/  SYNCS.PHASECHK.TRANS64.TRYWAIT P1, [R4+URZ+0x70], R3 ;  /* 0x00007003040075a7 */ /* 0x0002a6000802017f */
[----:B--2---:R-:W-:Y:S05]  /*157b0*/  @!P1 NANOSLEEP.SYNCS 0x989680 ;  /* 0x009896800000995d */ /* 0x004fea0003900000 */
[----:B------:R-:W2:Y:S02]  /*157c0*/  @!P1 SYNCS.PHASECHK.TRANS64 P1, [R4+URZ+0x70], R3 ;  /* 0x00007003040095a7 */ /* 0x000ea4000802007f */
[----:B--2---:R-:W-:Y:S05]  /*157d0*/  @!P1 BRA `(.L_x_548) ;  /* 0xfffffffc00ec9947 */ /* 0x004fea000383ffff */
[----:B------:R-:W-:Y:S05]  /*157e0*/  BRA `(.L_x_623) ;  /* 0xffffffd800ac7947 */ /* 0x000fea000383ffff */
.L_x_554:
[----:B-1234-:R-:W-:-:S04]  /*157f0*/  MOV R4, UR13 ;  /* 0x0000000d00047c02 */ /* 0x01efc80008000f00 */
[----:B------:R1:W2:Y:S03]  /*15800*/  SYNCS.PHASECHK.TRANS64.TRYWAIT P1, [R4+URZ+0x78], R3 ;  /* 0x00007803040075a7 */ /* 0x0002a6000802017f */
[----:B--2---:R-:W-:Y:S05]  /*15810*/  @!P1 NANOSLEEP.SYNCS 0x989680 ;  /* 0x009896800000995d */ /* 0x004fea0003900000 */
[----:B------:R-:W2:Y:S02]  /*15820*/  @!P1 SYNCS.PHASECHK.TRANS64 P1, [R4+URZ+0x78], R3 ;  /* 0x00007803040095a7 */ /* 0x000ea4000802007f */
[----:B--2---:R-:W-:Y:S05]  /*15830*/  @!P1 BRA `(.L_x_554) ;  /* 0xfffffffc00ec9947 */ /* 0x004fea000383ffff */
[----:B------:R-:W-:Y:S05]  /*15840*/  BRA `(.L_x_624) ;  /* 0xffffffd800fc7947 */ /* 0x000fea000383ffff */
.L_x_560:
[----:B-1234-:R-:W-:-:S04]  /*15850*/  MOV R4, UR13 ;  /* 0x0000000d00047c02 */ /* 0x01efc80008000f00 */
[----:B------:R1:W2:Y:S03]  /*15860*/  SYNCS.PHASECHK.TRANS64.TRYWAIT P1, [R4+URZ+0x60], R3 ;  /* 0x00006003040075a7 */ /* 0x0002a6000802017f */
[----:B--2---:R-:W-:Y:S05]  /*15870*/  @!P1 NANOSLEEP.SYNCS 0x989680 ;  /* 0x009896800000995d */ /* 0x004fea0003900000 */
[----:B------:R-:W2:Y:S02]  /*15880*/  @!P1 SYNCS.PHASECHK.TRANS64 P1, [R4+URZ+0x60], R3 ;  /* 0x00006003040095a7 */ /* 0x000ea4000802007f */
[----:B--2---:R-:W-:Y:S05]  /*15890*/  @!P1 BRA `(.L_x_560) ;  /* 0xfffffffc00ec9947 */ /* 0x004fea000383ffff */
[----:B------:R-:W-:Y:S05]  /*158a0*/  BRA `(.L_x_625) ;  /* 0xffffffdc00507947 */ /* 0x000fea000383ffff */
.L_x_566:
[----:B-1234-:R-:W-:-:S04]  /*158b0*/  MOV R4, UR13 ;  /* 0x0000000d00047c02 */ /* 0x01efc80008000f00 */
[----:B------:R1:W2:Y:S03]  /*158c0*/  SYNCS.PHASECHK.TRANS64.TRYWAIT P1, [R4+URZ+0x68], R3 ;  /* 0x00006803040075a7 */ /* 0x0002a6000802017f */
[----:B--2---:R-:W-:Y:S05]  /*158d0*/  @!P1 NANOSLEEP.SYNCS 0x989680 ;  /* 0x009896800000995d */ /* 0x004fea0003900000 */
[----:B------:R-:W2:Y:S02]  /*158e0*/  @!P1 SYNCS.PHASECHK.TRANS64 P1, [R4+URZ+0x68], R3 ;  /* 0x00006803040095a7 */ /* 0x000ea4000802007f */
[----:B--2---:R-:W-:Y:S05]  /*158f0*/  @!P1 BRA `(.L_x_566) ;  /* 0xfffffffc00ec9947 */ /* 0x004fea000383ffff */
[----:B------:R-:W-:Y:S05]  /*15900*/  BRA `(.L_x_626) ;  /* 0xffffffdc00947947 */ /* 0x000fea000383ffff */
.L_x_572:
[----:B-1234-:R-:W-:-:S04]  /*15910*/  IMAD.U32 R4, RZ, RZ, UR13 ;  /* 0x0000000dff047e24 */ /* 0x01efc8000f8e00ff */
[----:B------:R1:W2:Y:S03]  /*15920*/  SYNCS.PHASECHK.TRANS64.TRYWAIT P1, [R4+URZ+0x70], R3 ;  /* 0x00007003040075a7 */ /* 0x0002a6000802017f */
[----:B--2---:R-:W-:Y:S05]  /*15930*/  @!P1 NANOSLEEP.SYNCS 0x989680 ;  /* 0x009896800000995d */ /* 0x004fea0003900000 */
[----:B------:R-:W2:Y:S02]  /*15940*/  @!P1 SYNCS.PHASECHK.TRANS64 P1, [R4+URZ+0x70], R3 ;  /* 0x00007003040095a7 */ /* 0x000ea4000802007f */
[----:B--2---:R-:W-:Y:S05]  /*15950*/  @!P1 BRA `(.L_x_572) ;  /* 0xfffffffc00ec9947 */ /* 0x004fea000383ffff */
[----:B------:R-:W-:Y:S05]  /*15960*/  BRA `(.L_x_627) ;  /* 0xffffffdc00d87947 */ /* 0x000fea000383ffff */
.L_x_578:
[----:B-1234-:R-:W-:-:S04]  /*15970*/  MOV R4, UR13 ;  /* 0x0000000d00047c02 */ /* 0x01efc80008000f00 */
[----:B------:R1:W2:Y:S03]  /*15980*/  SYNCS.PHASECHK.TRANS64.TRYWAIT P1, [R4+URZ+0x78], R3 ;  /* 0x00007803040075a7 */ /* 0x0002a6000802017f */
[----:B--2---:R-:W-:Y:S05]  /*15990*/  @!P1 NANOSLEEP.SYNCS 0x989680 ;  /* 0x009896800000995d */ /* 0x004fea0003900000 */
[----:B------:R-:W2:Y:S02]  /*159a0*/  @!P1 SYNCS.PHASECHK.TRANS64 P1, [R4+URZ+0x78], R3 ;  /* 0x00007803040095a7 */ /* 0x000ea4000802007f */
[----:B--2---:R-:W-:Y:S05]  /*159b0*/  @!P1 BRA `(.L_x_578) ;  /* 0xfffffffc00ec9947 */ /* 0x004fea000383ffff */
[----:B------:R-:W-:Y:S05]  /*159c0*/  BRA `(.L_x_628) ;  /* 0xffffffe0001c7947 */ /* 0x000fea000383ffff */
.L_x_588:
[----:B-1----:R1:W4:Y:S02]  /*159d0*/  SYNCS.PHASECHK.TRANS64.TRYWAIT P0, [R0+URZ+0x60], R3 ;  /* 0x00006003000075a7 */ /* 0x002324000800017f */
[----:B----4-:R-:W-:Y:S05]  /*159e0*/  @!P0 NANOSLEEP.SYNCS 0x989680 ;  /* 0x009896800000895d */ /* 0x010fea0003900000 */
[----:B------:R-:W4:Y:S02]  /*159f0*/  @!P0 SYNCS.PHASECHK.TRANS64 P0, [R0+URZ+0x60], R3 ;  /* 0x00006003000085a7 */ /* 0x000f24000800007f */
[----:B----4-:R-:W-:Y:S05]  /*15a00*/  @!P0 BRA `(.L_x_588) ;  /* 0xfffffffc00f08947 */ /* 0x010fea000383ffff */
[----:B------:R-:W-:Y:S05]  /*15a10*/  BRA `(.L_x_629) ;  /* 0xffffffe8000c7947 */ /* 0x000fea000383ffff */
.L_x_590:
[----:B----4-:R4:W1:Y:S02]  /*15a20*/  SYNCS.PHASECHK.TRANS64.TRYWAIT P0, [R0+URZ+0x68], R3 ;  /* 0x00006803000075a7 */ /* 0x010864000800017f */
[----:B-1----:R-:W-:Y:S05]  /*15a30*/  @!P0 NANOSLEEP.SYNCS 0x989680 ;  /* 0x009896800000895d */ /* 0x002fea0003900000 */
[----:B------:R-:W1:Y:S02]  /*15a40*/  @!P0 SYNCS.PHASECHK.TRANS64 P0, [R0+URZ+0x68], R3 ;  /* 0x00006803000085a7 */ /* 0x000e64000800007f */
[----:B-1----:R-:W-:Y:S05]  /*15a50*/  @!P0 BRA `(.L_x_590) ;  /* 0xfffffffc00f08947 */ /* 0x002fea000383ffff */
[----:B------:R-:W-:Y:S05]  /*15a60*/  BRA `(.L_x_630) ;  /* 0xffffffe800087947 */ /* 0x000fea000383ffff */
.L_x_592:
[----:B------:R1:W1:Y:S02]  /*15a70*/  SYNCS.PHASECHK.TRANS64.TRYWAIT P0, [R0+URZ+0x70], R3 ;  /* 0x00007003000075a7 */ /* 0x000264000800017f */
[----:B-1----:R-:W-:Y:S05]  /*15a80*/  @!P0 NANOSLEEP.SYNCS 0x989680 ;  /* 0x009896800000895d */ /* 0x002fea0003900000 */
[----:B------:R-:W1:Y:S02]  /*15a90*/  @!P0 SYNCS.PHASECHK.TRANS64 P0, [R0+URZ+0x70], R3 ;  /* 0x00007003000085a7 */ /* 0x000e64000800007f */
[----:B-1----:R-:W-:Y:S05]  /*15aa0*/  @!P0 BRA `(.L_x_592) ;  /* 0xfffffffc00f08947 */ /* 0x002fea000383ffff */
[----:B------:R-:W-:Y:S05]  /*15ab0*/  BRA `(.L_x_631) ;  /* 0xffffffe800047947 */ /* 0x000fea000383ffff */
.L_x_596:
[----:B------:R-:W-:Y:S01]  /*15ac0*/  BSSY B1, `(.L_x_632) ;  /* 0x0000006000017945 */ /* 0x000fe20003800000 */
[----:B------:R-:W-:-:S07]  /*15ad0*/  MOV R15, 0xffffffff ;  /* 0xffffffff000f7802 */ /* 0x000fce0000000f00 */
[----:B------:R-:W-:Y:S05]  /*15ae0*/  WARPSYNC.COLLECTIVE R15, `(.L_x_633) ;  /* 0x000000000f0c7348 */ /* 0x000fea0003c00000 */
[----:B------:R-:W-:Y:S02]  /*15af0*/  ELECT P6, UR62, PT ;  /* 0x00000000003e782f */ /* 0x000fe400038c0000 */
[----:B------:R-:W-:Y:S01]  /*15b00*/  MOV R14, UR62 ;  /* 0x0000003e000e7c02 */ /* 0x000fe20008000f00 */
[----:B------:R-:W-:Y:S10]  /*15b10*/  ENDCOLLECTIVE ;  /* 0x000000000000791b */ /* 0x000ff40003800000 */
.L_x_633:
[----:B------:R-:W-:Y:S05]  /*15b20*/  BSYNC B1 ;  /* 0x0000000000017941 */ /* 0x000fea0003800000 */
.L_x_632:
[----:B------:R-:W-:Y:S05]  /*15b30*/  BRA `(.L_x_634) ;  /* 0xffffffe800807947 */ /* 0x000fea000383ffff */
.L_x_599:
[----:B--2---:R2:W3:Y:S02]  /*15b40*/  SYNCS.PHASECHK.TRANS64.TRYWAIT P0, [R15+URZ+0x20], R6 ;  /* 0x000020060f0075a7 */ /* 0x0044e4000800017f */
[----:B---3--:R-:W-:Y:S05]  /*15b50*/  @!P0 NANOSLEEP.SYNCS 0x989680 ;  /* 0x009896800000895d */ /* 0x008fea0003900000 */
[----:B------:R-:W3:Y:S02]  /*15b60*/  @!P0 SYNCS.PHASECHK.TRANS64 P0, [R15+URZ+0x20], R6 ;  /* 0x000020060f0085a7 */ /* 0x000ee4000800007f */
[----:B---3--:R-:W-:Y:S05]  /*15b70*/  @!P0 BRA `(.L_x_599) ;  /* 0xfffffffc00f08947 */ /* 0x008fea000383ffff */
[----:B------:R-:W-:Y:S05]  /*15b80*/  BRA `(.L_x_635) ;  /* 0xffffffe800b87947 */ /* 0x000fea000383ffff */
.L_x_607:
[----:B------:R-:W-:Y:S01]  /*15b90*/  BSSY B0, `(.L_x_636) ;  /* 0x0000006000007945 */ /* 0x000fe20003800000 */
[----:B------:R-:W-:-:S07]  /*15ba0*/  MOV R15, 0xffffffff ;  /* 0xffffffff000f7802 */ /* 0x000fce0000000f00 */
[----:B-1----:R-:W-:Y:S05]  /*15bb0*/  WARPSYNC.COLLECTIVE R15, `(.L_x_637) ;  /* 0x000000000f0c7348 */ /* 0x002fea0003c00000 */
[----:B------:R-:W-:Y:S02]  /*15bc0*/  ELECT P6, UR62, PT ;  /* 0x00000000003e782f */ /* 0x000fe400038c0000 */
[----:B------:R-:W-:Y:S01]  /*15bd0*/  MOV R14, UR62 ;  /* 0x0000003e000e7c02 */ /* 0x000fe20008000f00 */
[----:B-1----:R-:W-:Y:S10]  /*15be0*/  ENDCOLLECTIVE ;  /* 0x000000000000791b */ /* 0x002ff40003800000 */
.L_x_637:
[----:B------:R-:W-:Y:S05]  /*15bf0*/  BSYNC B0 ;  /* 0x0000000000007941 */ /* 0x000fea0003800000 */
.L_x_636:
[----:B------:R-:W-:Y:S05]  /*15c00*/  BRA `(.L_x_638) ;  /* 0xfffffff400187947 */ /* 0x000fea000383ffff */
.L_x_609:
[----:B--2---:R2:W3:Y:S02]  /*15c10*/  SYNCS.PHASECHK.TRANS64.TRYWAIT P0, [R5+URZ], R2 ;  /* 0x00000002050075a7 */ /* 0x0044e4000800017f */
[----:B---3--:R-:W-:Y:S05]  /*15c20*/  @!P0 NANOSLEEP.SYNCS 0x989680 ;  /* 0x009896800000895d */ /* 0x008fea0003900000 */
[----:B------:R-:W3:Y:S02]  /*15c30*/  @!P0 SYNCS.PHASECHK.TRANS64 P0, [R5+URZ], R2 ;  /* 0x00000002050085a7 */ /* 0x000ee4000800007f */
[----:B---3--:R-:W-:Y:S05]  /*15c40*/  @!P0 BRA `(.L_x_609) ;  /* 0xfffffffc00f08947 */ /* 0x008fea000383ffff */
[----:B------:R-:W-:Y:S05]  /*15c50*/  BRA `(.L_x_639) ;  /* 0xfffffff400547947 */ /* 0x000fea000383ffff */
.L_x_610:
[----:B--2---:R2:W3:Y:S02]  /*15c60*/  SYNCS.PHASECHK.TRANS64.TRYWAIT P0, [R7+URZ], R4 ;  /* 0x00000004070075a7 */ /* 0x0044e4000800017f */
[----:B---3--:R-:W-:Y:S05]  /*15c70*/  @!P0 NANOSLEEP.SYNCS 0x989680 ;  /* 0x009896800000895d */ /* 0x008fea0003900000 */
[----:B------:R-:W3:Y:S02]  /*15c80*/  @!P0 SYNCS.PHASECHK.TRANS64 P0, [R7+URZ], R4 ;  /* 0x00000004070085a7 */ /* 0x000ee4000800007f */
[----:B---3--:R-:W-:Y:S05]  /*15c90*/  @!P0 BRA `(.L_x_610) ;  /* 0xfffffffc00f08947 */ /* 0x008fea000383ffff */
[----:B------:R-:W-:Y:S05]  /*15ca0*/  BRA `(.L_x_640) ;  /* 0xfffffff400647947 */ /* 0x000fea000383ffff */
.L_x_611:
[----:B---3--:R3:W4:Y:S02]  /*15cb0*/  SYNCS.PHASECHK.TRANS64.TRYWAIT P0, [R6+URZ], R5 ;  /* 0x00000005060075a7 */ /* 0x008724000800017f */
[----:B----4-:R-:W-:Y:S05]  /*15cc0*/  @!P0 NANOSLEEP.SYNCS 0x989680 ;  /* 0x009896800000895d */ /* 0x010fea0003900000 */
[----:B------:R-:W4:Y:S02]  /*15cd0*/  @!P0 SYNCS.PHASECHK.TRANS64 P0, [R6+URZ], R5 ;  /* 0x00000005060085a7 */ /* 0x000f24000800007f */
[----:B----4-:R-:W-:Y:S05]  /*15ce0*/  @!P0 BRA `(.L_x_611) ;  /* 0xfffffffc00f08947 */ /* 0x010fea000383ffff */
[----:B------:R-:W-:Y:S05]  /*15cf0*/  BRA `(.L_x_641) ;  /* 0xfffffff4006c7947 */ /* 0x000fea000383ffff */
        .weak           $__internal_0_$__cuda_sm20_rcp_rn_f32_slowpath
        .type           $__internal_0_$__cuda_sm20_rcp_rn_f32_slowpath,@function
        .size           $__internal_0_$__cuda_sm20_rcp_rn_f32_slowpath,(.L_x_647 - $__internal_0_$__cuda_sm20_rcp_rn_f32_slowpath)
$__internal_0_$__cuda_sm20_rcp_rn_f32_slowpath:
[----:B------:R-:W-:Y:S01]  /*15d00*/  SHF.L.U32 R3, R0, 0x1, RZ ;  /* 0x0000000100037819 */ /* 0x000fe200000006ff */
[----:B------:R-:W-:Y:S03]  /*15d10*/  BSSY B0, `(.L_x_642) ;  /* 0x0000030000007945 */ /* 0x000fe60003800000 */
[----:B------:R-:W-:-:S04]  /*15d20*/  SHF.R.U32.HI R3, RZ, 0x18, R3 ;  /* 0x00000018ff037819 */ /* 0x000fc80000011603 */
[----:B------:R-:W-:-:S13]  /*15d30*/  ISETP.NE.U32.AND P2, PT, R3, RZ, PT ;  /* 0x000000ff0300720c */ /* 0x000fda0003f45070 */
[----:B------:R-:W-:Y:S05]  /*15d40*/  @P2 BRA `(.L_x_643) ;  /* 0x0000000000282947 */ /* 0x000fea0003800000 */
[----:B------:R-:W-:-:S05]  /*15d50*/  IMAD.SHL.U32 R3, R0, 0x2, RZ ;  /* 0x0000000200037824 */ /* 0x000fca00078e00ff */
[----:B------:R-:W-:-:S13]  /*15d60*/  ISETP.NE.AND P2, PT, R3, RZ, PT ;  /* 0x000000ff0300720c */ /* 0x000fda0003f45270 */
[----:B------:R-:W-:Y:S01]  /*15d70*/  @P2 FFMA R6, R0, 1.84467440737095516160e+19, RZ ;  /* 0x5f80000000062823 */ /* 0x000fe200000000ff */
[----:B------:R-:W-:Y:S08]  /*15d80*/  @!P2 MUFU.RCP R5, R0 ;  /* 0x000000000005a308 */ /* 0x000ff00000001000 */
[----:B------:R-:W1:Y:S02]  /*15d90*/  @P2 MUFU.RCP R3, R6 ;  /* 0x0000000600032308 */ /* 0x000e640000001000 */
[----:B-1----:R-:W-:-:S04]  /*15da0*/  @P2 FFMA R7, R6, R3, -1 ;  /* 0xbf80000006072423 */ /* 0x002fc80000000003 */
[----:B------:R-:W-:-:S04]  /*15db0*/  @P2 FADD.FTZ R8, -R7, -RZ ;  /* 0x800000ff07082221 */ /* 0x000fc80000010100 */
[----:B------:R-:W-:-:S04]  /*15dc0*/  @P2 FFMA R3, R3, R8, R3 ;  /* 0x0000000803032223 */ /* 0x000fc80000000003 */
[----:B------:R-:W-:Y:S01]  /*15dd0*/  @P2 FFMA R5, R3, 1.84467440737095516160e+19, RZ ;  /* 0x5f80000003052823 */ /* 0x000fe200000000ff */
[----:B------:R-:W-:Y:S06]  /*15de0*/  BRA `(.L_x_644) ;  /* 0x0000000000887947 */ /* 0x000fec0003800000 */
.L_x_643:
[----:B------:R-:W-:-:S04]  /*15df0*/  IADD3 R5, R3, -0xfd, RZ ;  /* 0xffffff0303057810 */ /* 0x000fc80007ffe0ff */
[----:B------:R-:W-:-:S13]  /*15e00*/  ISETP.GT.U32.AND P2, PT, R5, 0x1, PT ;  /* 0x000000010500780c */ /* 0x000fda0003f44070 */
[----:B------:R-:W-:Y:S05]  /*15e10*/  @P2 BRA `(.L_x_645) ;  /* 0x0000000000782947 */ /* 0x000fea0003800000 */
[----:B------:R-:W-:Y:S01]  /*15e20*/  LOP3.LUT R36, R0, 0x7fffff, RZ, 0xc0, !PT ;  /* 0x007fffff00247812 */ /* 0x000fe200078ec0ff */
[----:B------:R-:W-:Y:S01]  /*15e30*/  VIADD R3, R3, 0xffffff04 ;  /* 0xffffff0403037836 */ /* 0x000fe20000000000 */
[----:B------:R-:W-:Y:S02]  /*15e40*/  MOV R8, 0x3 ;  /* 0x0000000300087802 */ /* 0x000fe40000000f00 */
[----:B------:R-:W-:-:S04]  /*15e50*/  LOP3.LUT R36, R36, 0x3f800000, RZ, 0xfc, !PT ;  /* 0x3f80000024247812 */ /* 0x000fc800078efcff */
[----:B------:R-:W1:Y:S02]  /*15e60*/  MUFU.RCP R7, R36 ;  /* 0x0000002400077308 */ /* 0x000e640000001000 */
[----:B-1----:R-:W-:-:S04]  /*15e70*/  FFMA R10, R36, R7, -1 ;  /* 0xbf800000240a7423 */ /* 0x002fc80000000007 */
[----:B------:R-:W-:-:S04]  /*15e80*/  FADD.FTZ R10, -R10, -RZ ;  /* 0x800000ff0a0a7221 */ /* 0x000fc80000010100 */
[CCC-:B------:R-:W-:Y:S01]  /*15e90*/  FFMA.RM R6, R7.reuse, R10.reuse, R7.reuse ;  /* 0x0000000a07067223 */ /* 0x1c0fe20000004007 */
[----:B------:R-:W-:Y:S01]  /*15ea0*/  FFMA.RP R9, R7, R10, R7 ;  /* 0x0000000a07097223 */ /* 0x000fe20000008007 */
[----:B------:R-:W-:-:S03]  /*15eb0*/  SHF.L.U32 R7, R8, R5, RZ ;  /* 0x0000000508077219 */ /* 0x000fc600000006ff */
[C---:B------:R-:W-:Y:S02]  /*15ec0*/  LOP3.LUT R10, R6.reuse, 0x7fffff, RZ, 0xc0, !PT ;  /* 0x007fffff060a7812 */ /* 0x040fe400078ec0ff */
[----:B------:R-:W-:Y:S02]  /*15ed0*/  FSETP.NEU.FTZ.AND P2, PT, R6, R9, PT ;  /* 0x000000090600720b */ /* 0x000fe40003f5d000 */
[----:B------:R-:W-:Y:S02]  /*15ee0*/  LOP3.LUT R6, R10, 0x800000, RZ, 0xfc, !PT ;  /* 0x008000000a067812 */ /* 0x000fe400078efcff */
[----:B------:R-:W-:Y:S02]  /*15ef0*/  SEL R8, RZ, 0xffffffff, !P2 ;  /* 0xffffffffff087807 */ /* 0x000fe40005000000 */
[----:B------:R-:W-:Y:S02]  /*15f00*/  LOP3.LUT R10, R7, R6, RZ, 0xc0, !PT ;  /* 0x00000006070a7212 */ /* 0x000fe400078ec0ff */
[----:B------:R-:W-:-:S02]  /*15f10*/  IADD3 R8, -R8, RZ, RZ ;  /* 0x000000ff08087210 */ /* 0x000fc40007ffe1ff */
[-C--:B------:R-:W-:Y:S02]  /*15f20*/  SHF.R.U32.HI R10, RZ, R5.reuse, R10 ;  /* 0x00000005ff0a7219 */ /* 0x080fe4000001160a */
[--C-:B------:R-:W-:Y:S02]  /*15f30*/  LOP3.LUT P3, RZ, R8, R5, R6.reuse, 0xf8, !PT ;  /* 0x0000000508ff7212 */ /* 0x100fe4000786f806 */
[C---:B------:R-:W-:Y:S02]  /*15f40*/  LOP3.LUT P2, RZ, R10.reuse, 0x1, RZ, 0xc0, !PT ;  /* 0x000000010aff7812 */ /* 0x040fe4000784c0ff */
[----:B------:R-:W-:Y:S02]  /*15f50*/  LOP3.LUT P4, RZ, R10, 0x2, RZ, 0xc0, !PT ;  /* 0x000000020aff7812 */ /* 0x000fe4000788c0ff */
[----:B------:R-:W-:Y:S02]  /*15f60*/  SHF.R.U32.HI R3, RZ, R3, R6 ;  /* 0x00000003ff037219 */ /* 0x000fe40000011606 */
[----:B------:R-:W-:-:S02]  /*15f70*/  PLOP3.LUT P2, PT, P2, P3, P4, 0xe0, 0x0 ;  /* 0x000000000000781c */ /* 0x000fc40001747c40 */
[----:B------:R-:W-:Y:S02]  /*15f80*/  LOP3.LUT P3, RZ, R0, 0x7fffff, RZ, 0xc0, !PT ;  /* 0x007fffff00ff7812 */ /* 0x000fe4000786c0ff */
[----:B------:R-:W-:-:S04]  /*15f90*/  SEL R5, RZ, 0x1, !P2 ;  /* 0x00000001ff057807 */ /* 0x000fc80005000000 */
[----:B------:R-:W-:-:S04]  /*15fa0*/  IADD3 R5, -R5, RZ, RZ ;  /* 0x000000ff05057210 */ /* 0x000fc80007ffe1ff */
[----:B------:R-:W-:-:S13]  /*15fb0*/  ISETP.GE.AND P2, PT, R5, RZ, PT ;  /* 0x000000ff0500720c */ /* 0x000fda0003f46270 */
[----:B------:R-:W-:-:S04]  /*15fc0*/  @!P2 IADD3 R3, R3, 0x1, RZ ;  /* 0x000000010303a810 */ /* 0x000fc80007ffe0ff */
[----:B------:R-:W-:-:S04]  /*15fd0*/  @!P3 SHF.L.U32 R3, R3, 0x1, RZ ;  /* 0x000000010303b819 */ /* 0x000fc800000006ff */
[----:B------:R-:W-:Y:S01]  /*15fe0*/  LOP3.LUT R5, R3, 0x80000000, R0, 0xf8, !PT ;  /* 0x8000000003057812 */ /* 0x000fe200078ef800 */
[----:B------:R-:W-:Y:S06]  /*15ff0*/  BRA `(.L_x_644) ;  /* 0x0000000000047947 */ /* 0x000fec0003800000 */
.L_x_645:
[----:B------:R1:W2:Y:S02]  /*16000*/  MUFU.RCP R5, R0 ;  /* 0x0000000000057308 */ /* 0x0002a40000001000 */
.L_x_644:
[----:B------:R-:W-:Y:S05]  /*16010*/  BSYNC B0 ;  /* 0x0000000000007941 */ /* 0x000fea0003800000 */
.L_x_642:
[----:B-12---:R-:W-:Y:S02]  /*16020*/  MOV R0, R5 ;  /* 0x0000000500007202 */ /* 0x006fe40000000f00 */
[----:B------:R-:W-:-:S04]  /*16030*/  MOV R5, 0x0 ;  /* 0x0000000000057802 */ /* 0x000fc80000000f00 */
[----:B------:R-:W-:Y:S05]  /*16040*/  RET.REL.NODEC R4 `(_ZN7cutlass13device_kernelINS_4gemm6kernel13GemmUniversalIN4cute5tupleIJiiiiEEENS1_10collective13CollectiveMmaINS1_34MainloopSm90TmaGmmaWarpSpecializedILi4ENS5_IJNS4_1CILi2EEENSA_ILi1EEESC_EEENS1_35KernelTmaWarpSpecializedCooperativeEEENS5_IJNSA_ILi128EEENSA_ILi256EEENSA_ILi64EEEEEENS_10bfloat16_tENS5_IJlSC_lEEESK_SL_NS4_8TiledMMAINS4_8MMA_AtomIJNS4_4SM904GMMA28MMA_64x256x16_F32BF16BF16_SSILNSP_5MajorE0ELSR_0ELNSP_7ScaleInE1ELSS_1EEEEEENS4_6LayoutISD_NS5_IJSC_NSA_ILi0EEESW_EEEEENS5_IJNS4_10UnderscoreESZ_SZ_EEEEENS4_13SM90_TMA_LOADENS4_14ComposedLayoutINS4_7SwizzleILi3ELi4ELi3EEENS4_18smem_ptr_flag_bitsILi16EEENSV_INS5_IJNSA_ILi8EEESI_EEENS5_IJSI_SC_EEEEEEEvNS4_8identityENS4_23SM90_TMA_LOAD_MULTICASTES1C_vS1D_EENS_8epilogue10collective18CollectiveEpilogueINS1G_22Sm90TmaWarpSpecializedILi4ELi2ELi16ELb1ELb0EEEJSJ_NS5_IJSG_NSA_ILi32EEEEEESK_SL_SK_SL_NS1G_6fusion15FusionCallbacksIS1K_NS1N_13LinCombEltActINS1G_6thread7SigmoidESK_fSK_fLNS_15FloatRoundStyleE2EEESJ_S1M_JEEES12_NS13_INS14_ILi2ELi4ELi3EEES17_NSV_INS5_IJS18_S1L_EEENS5_IJS1L_SC_EEEEEEENS4_17SM75_U32x4_LDSM_NENS4_14SM90_TMA_STOREES1Z_NS4_17SM90_U32x4_STSM_NENS4_9Copy_AtomIJS22_NS_6half_tEEEEvEEEvvEEEEvNT_6ParamsE) ;  /* 0xfffffe9c04ec7950 */ /* 0x000fea0003c3ffff */
.L_x_646:
[----:B------:R-:W-:-:S00]  /*16050*/  BRA `(.L_x_646) ;  /* 0xfffffffc00fc7947 */ /* 0x000fc0000383ffff */
[----:B------:R-:W-:-:S00]  /*16060*/  NOP ;  /* 0x0000000000007918 */ /* 0x000fc00000000000 */
        /* <DEDUP_REMOVED lines=9> */
.L_x_647:


//--------------------- .nv.global.init           --------------------------
	.section	.nv.global.init,"aw",@progbits
.nv.global.init:
	.type		$str$22,@object
	.size		$str$22,($str$26 - $str$22)
$str$22:
        /*0000*/ 	.byte	0x6b, 0x5f, 0x74, 0x69, 0x6c, 0x65, 0x5f, 0x63, 0x6f, 0x75, 0x6e, 0x74, 0x20, 0x3e, 0x3d, 0x20
        /*0010*/ 	.byte	0x31, 0x00
	.type		$str$26,@object
	.size		$str$26,($str$27 - $str$26)
$str$26:
        /*0012*/ 	.byte	0x28, 0x61, 0x64, 0x64, 0x72, 0x65, 0x73, 0x73, 0x20, 0x26, 0x20, 0x6d, 0x61, 0x73, 0x6b, 0x29
        /*0022*/ 	.byte	0x20, 0x3d, 0x3d, 0x20, 0x30, 0x00
	.type		$str$27,@object
	.size		$str$27,($str$23 - $str$27)
$str$27:
        /*0028*/ 	.byte	0x2f, 0x74, 0x6d, 0x70, 0x2f, 0x63, 0x75, 0x74, 0x6c, 0x61, 0x73, 0x73, 0x5f, 0x73, 0x77, 0x65
        /*0038*/ 	.byte	0x65, 0x70, 0x5f, 0x73, 0x72, 0x63, 0x2f, 0x69, 0x6e, 0x63, 0x6c, 0x75, 0x64, 0x65, 0x2f, 0x63
        /*0048*/ 	.byte	0x75, 0x74, 0x65, 0x2f, 0x70, 0x6f, 0x69, 0x6e, 0x74, 0x65, 0x72, 0x5f, 0x66, 0x6c, 0x61, 0x67
        /*0058*/ 	.byte	0x67, 0x65, 0x64, 0x2e, 0x68, 0x70, 0x70, 0x00
	.type		$str$23,@object
	.size		$str$23,(__unnamed_2 - $str$23)
$str$23:
        /*0060*/ 	.byte	0x2f, 0x74, 0x6d, 0x70, 0x2f, 0x63, 0x75, 0x74, 0x6c, 0x61, 0x73, 0x73, 0x5f, 0x73, 0x77, 0x65
        /*0070*/ 	.byte	0x65, 0x70, 0x5f, 0x73, 0x72, 0x63, 0x2f, 0x69, 0x6e, 0x63, 0x6c, 0x75, 0x64, 0x65, 0x2f, 0x63
        /*0080*/ 	.byte	0x75, 0x74, 0x6c, 0x61, 0x73, 0x73, 0x2f, 0x67, 0x65, 0x6d, 0x6d, 0x2f, 0x63, 0x6f, 0x6c, 0x6c
        /*0090*/ 	.byte	0x65, 0x63, 0x74, 0x69, 0x76, 0x65, 0x2f, 0x73, 0x6d, 0x39, 0x30, 0x5f, 0x6d, 0x6d, 0x61, 0x5f
        /*00a0*/ 	.byte	0x74, 0x6d, 0x61, 0x5f, 0x67, 0x6d, 0x6d, 0x61, 0x5f, 0x73, 0x73, 0x5f, 0x77, 0x61, 0x72, 0x70
        /*00b0*/ 	.byte	0x73, 0x70, 0x65, 0x63, 0x69, 0x61, 0x6c, 0x69, 0x7a, 0x65, 0x64, 0x2e, 0x68, 0x70, 0x70, 0x00
	.type		__unnamed_2,@object
	.size		__unnamed_2,(__unnamed_1 - __unnamed_2)
__unnamed_2:
        /*00c0*/ 	.byte	0x61, 0x75, 0x74, 0x6f, 0x20, 0x63, 0x75, 0x74, 0x65, 0x3a, 0x3a, 0x61, 0x73, 0x5f, 0x70, 0x6f
        /* <DEDUP_REMOVED lines=27> */
        /*0280*/ 	.byte	0x3c, 0x34, 0x30, 0x39, 0x36, 0x3e, 0x3e, 0x3e, 0x3e, 0x3e, 0x5d, 0x00
	.type		__unnamed_1,@object
	.size		__unnamed_1,(.L_0 - __unnamed_1)
__unnamed_1:
        /* <DEDUP_REMOVED lines=182> */
.L_0:


//--------------------- .nv.shared._ZN7cutlass13device_kernelINS_4gemm6kernel13GemmUniversalIN4cute5tupleIJiiiiEEENS1_10collective13CollectiveMmaINS1_34MainloopSm90TmaGmmaWarpSpecializedILi4ENS5_IJNS4_1CILi2EEENSA_ILi1EEESC_EEENS1_35KernelTmaWarpSpecializedCooperativeEEENS5_IJNSA_ILi128EEENSA_ILi256EEENSA_ILi64EEEEEENS_10bfloat16_tENS5_IJlSC_lEEESK_SL_NS4_8TiledMMAINS4_8MMA_AtomIJNS4_4SM904GMMA28MMA_64x256x16_F32BF16BF16_SSILNSP_5MajorE0ELSR_0ELNSP_7ScaleInE1ELSS_1EEEEEENS4_6LayoutISD_NS5_IJSC_NSA_ILi0EEESW_EEEEENS5_IJNS4_10UnderscoreESZ_SZ_EEEEENS4_13SM90_TMA_LOADENS4_14ComposedLayoutINS4_7SwizzleILi3ELi4ELi3EEENS4_18smem_ptr_flag_bitsILi16EEENSV_INS5_IJNSA_ILi8EEESI_EEENS5_IJSI_SC_EEEEEEEvNS4_8identityENS4_23SM90_TMA_LOAD_MULTICASTES1C_vS1D_EENS_8epilogue10collective18CollectiveEpilogueINS1G_22Sm90TmaWarpSpecializedILi4ELi2ELi16ELb1ELb0EEEJSJ_NS5_IJSG_NSA_ILi32EEEEEESK_SL_SK_SL_NS1G_6fusion15FusionCallbacksIS1K_NS1N_13LinCombEltActINS1G_6thread7SigmoidESK_fSK_fLNS_15FloatRoundStyleE2EEESJ_S1M_JEEES12_NS13_INS14_ILi2ELi4ELi3EEES17_NSV_INS5_IJS18_S1L_EEENS5_IJS1L_SC_EEEEEEENS4_17SM75_U32x4_LDSM_NENS4_14SM90_TMA_STOREES1Z_NS4_17SM90_U32x4_STSM_NENS4_9Copy_AtomIJS22_NS_6half_tEEEEvEEEvvEEEEvNT_6ParamsE --------------------------
	.section	.nv.shared._ZN7cutlass13device_kernelINS_4gemm6kernel13GemmUniversalIN4cute5tupleIJiiiiEEENS1_10collective13CollectiveMmaINS1_34MainloopSm90TmaGmmaWarpSpecializedILi4ENS5_IJNS4_1CILi2EEENSA_ILi1EEESC_EEENS1_35KernelTmaWarpSpecializedCooperativeEEENS5_IJNSA_ILi128EEENSA_ILi256EEENSA_ILi64EEEEEENS_10bfloat16_tENS5_IJlSC_lEEESK_SL_NS4_8TiledMMAINS4_8MMA_AtomIJNS4_4SM904GMMA28MMA_64x256x16_F32BF16BF16_SSILNSP_5MajorE0ELSR_0ELNSP_7ScaleInE1ELSS_1EEEEEENS4_6LayoutISD_NS5_IJSC_NSA_ILi0EEESW_EEEEENS5_IJNS4_10UnderscoreESZ_SZ_EEEEENS4_13SM90_TMA_LOADENS4_14ComposedLayoutINS4_7SwizzleILi3ELi4ELi3EEENS4_18smem_ptr_flag_bitsILi16EEENSV_INS5_IJNSA_ILi8EEESI_EEENS5_IJSI_SC_EEEEEEEvNS4_8identityENS4_23SM90_TMA_LOAD_MULTICASTES1C_vS1D_EENS_8epilogue10collective18CollectiveEpilogueINS1G_22Sm90TmaWarpSpecializedILi4ELi2ELi16ELb1ELb0EEEJSJ_NS5_IJSG_NSA_ILi32EEEEEESK_SL_SK_SL_NS1G_6fusion15FusionCallbacksIS1K_NS1N_13LinCombEltActINS1G_6thread7SigmoidESK_fSK_fLNS_15FloatRoundStyleE2EEESJ_S1M_JEEES12_NS13_INS14_ILi2ELi4ELi3EEES17_NSV_INS5_IJS18_S1L_EEENS5_IJS1L_SC_EEEEEEENS4_17SM75_U32x4_LDSM_NENS4_14SM90_TMA_STOREES1Z_NS4_17SM90_U32x4_STSM_NENS4_9Copy_AtomIJS22_NS_6half_tEEEEvEEEvvEEEEvNT_6ParamsE,"aw",@nobits
	.sectionflags	@""
	.align	16
	.zero		1024


//--------------------- .nv.shared.reserved.0     --------------------------
	.section	.nv.shared.reserved.0,"aw",@nobits
	.weak		__nv_reservedSMEM_offset_0_alias
	.size		__nv_reservedSMEM_offset_0_alias, 0, 0
	.other		__nv_reservedSMEM_offset_0_alias,@"STO_CUDA_RESERVED_SHARED STV_DEFAULT"
__nv_reservedSMEM_offset_0_alias:
	.zero		0


//--------------------- .nv.global                --------------------------
	.section	.nv.global,"aw",@nobits
.nv.global:
	.type		_ZN39_INTERNAL_6d22a401_4_k_cu_3ff8df2e_27834cute1_E,@object
	.size		_ZN39_INTERNAL_6d22a401_4_k_cu_3ff8df2e_27834cute1_E,(_ZN39_INTERNAL_6d22a401_4_k_cu_3ff8df2e_27834cuda3std3__45__cpo6cbeginE - _ZN39_INTERNAL_6d22a401_4_k_cu_3ff8df2e_27834cute1_E)
_ZN39_INTERNAL_6d22a401_4_k_cu_3ff8df2e_27834cute1_E:
	.zero		1
	.type		_ZN39_INTERNAL_6d22a401_4_k_cu_3ff8df2e_27834cuda3std3__45__cpo6cbeginE,@object
	.size		_ZN39_INTERNAL_6d22a401_4_k_cu_3ff8df2e_27834cuda3std3__45__cpo6cbeginE,(_ZN39_INTERNAL_6d22a401_4_k_cu_3ff8df2e_27834cuda3std3__48in_placeE - _ZN39_INTERNAL_6d22a401_4_k_cu_3ff8df2e_27834cuda3std3__45__cpo6cbeginE)
_ZN39_INTERNAL_6d22a401_4_k_cu_3ff8df2e_27834cuda3std3__45__cpo6cbeginE:
	.zero		1
	.type		_ZN39_INTERNAL_6d22a401_4_k_cu_3ff8df2e_27834cuda3std3__48in_placeE,@object
	.size		_ZN39_INTERNAL_6d22a401_4_k_cu_3ff8df2e_27834cuda3std3__48in_placeE,(_ZN39_INTERNAL_6d22a401_4_k_cu_3ff8df2e_27834cuda3std6ranges3__45__cpo9iter_moveE - _ZN39_INTERNAL_6d22a401_4_k_cu_3ff8df2e_27834cuda3std3__48in_placeE)
_ZN39_INTERNAL_6d22a401_4_k_cu_3ff8df2e_27834cuda3std3__48in_placeE:
	.zero		1
	.type		_ZN39_INTERNAL_6d22a401_4_k_cu_3ff8df2e_27834cuda3std6ranges3__45__cpo9iter_moveE,@object
	.size		_ZN39_INTERNAL_6d22a401_4_k_cu_3ff8df2e_27834cuda3std6ranges3__45__cpo9iter_moveE,(_ZN39_INTERNAL_6d22a401_4_k_cu_3ff8df2e_27834cuda3std3__45__cpo5beginE - _ZN39_INTERNAL_6d22a401_4_k_cu_3ff8df2e_27834cuda3std6ranges3__45__cpo9iter_moveE)
_ZN39_INTERNAL_6d22a401_4_k_cu_3ff8df2e_27834cuda3std6ranges3__45__cpo9iter_moveE:
	.zero		1
	.type		_ZN39_INTERNAL_6d22a401_4_k_cu_3ff8df2e_27834cuda3std3__45__cpo5beginE,@object
	.size		_ZN39_INTERNAL_6d22a401_4_k_cu_3ff8df2e_27834cuda3std3__45__cpo5beginE,(_ZN39_INTERNAL_6d22a401_4_k_cu_3ff8df2e_27834cuda3std3__441_GLOBAL__N__6d22a401_4_k_cu_3ff8df2e_27836ignoreE - _ZN39_INTERNAL_6d22a401_4_k_cu_3ff8df2e_27834cuda3std3__45__cpo5beginE)
_ZN39_INTERNAL_6d22a401_4_k_cu_3ff8df2e_27834cuda3std3__45__cpo5beginE:
	.zero		1
	.type		_ZN39_INTERNAL_6d22a401_4_k_cu_3ff8df2e_27834cuda3std3__441_GLOBAL__N__6d22a401_4_k_cu_3ff8df2e_27836ignoreE,@object
	.size		_ZN39_INTERNAL_6d22a401_4_k_cu_3ff8df2e_27834cuda3std3__441_GLOBAL__N__6d22a401_4_k_cu_3ff8df2e_27836ignoreE,(_ZN39_INTERNAL_6d22a401_4_k_cu_3ff8df2e_27834cute7productE - _ZN39_INTERNAL_6d22a401_4_k_cu_3ff8df2e_27834cuda3std3__441_GLOBAL__N__6d22a401_4_k_cu_3ff8df2e_27836ignoreE)
_ZN39_INTERNAL_6d22a401_4_k_cu_3ff8df2e_27834cuda3std3__441_GLOBAL__N__6d22a401_4_k_cu_3ff8df2e_27836ignoreE:
	.zero		1
	.type		_ZN39_INTERNAL_6d22a401_4_k_cu_3ff8df2e_27834cute7productE,@object
	.size		_ZN39_INTERNAL_6d22a401_4_k_cu_3ff8df2e_27834cute7productE,(_ZN39_INTERNAL_6d22a401_4_k_cu_3ff8df2e_27834cuda3std3__45__cpo3endE - _ZN39_INTERNAL_6d22a401_4_k_cu_3ff8df2e_27834cute7productE)
_ZN39_INTERNAL_6d22a401_4_k_cu_3ff8df2e_27834cute7productE:
	.zero		1
	.type		_ZN39_INTERNAL_6d22a401_4_k_cu_3ff8df2e_27834cuda3std3__45__cpo3endE,@object
	.size		_ZN39_INTERNAL_6d22a401_4_k_cu_3ff8df2e_27834cuda3std3__45__cpo3endE,(_ZN39_INTERNAL_6d22a401_4_k_cu_3ff8df2e_27834cuda3std3__419piecewise_constructE - _ZN39_INTERNAL_6d22a401_4_k_cu_3ff8df2e_27834cuda3std3__45__cpo3endE)
_ZN39_INTERNAL_6d22a401_4_k_cu_3ff8df2e_27834cuda3std3__45__cpo3endE:
	.zero		1
	.type		_ZN39_INTERNAL_6d22a401_4_k_cu_3ff8df2e_27834cuda3std3__419piecewise_constructE,@object
	.size		_ZN39_INTERNAL_6d22a401_4_k_cu_3ff8df2e_27834cuda3std3__419piecewise_constructE,(_ZN39_INTERNAL_6d22a401_4_k_cu_3ff8df2e_27834cuda3std3__45__cpo4cendE - _ZN39_INTERNAL_6d22a401_4_k_cu_3ff8df2e_27834cuda3std3__419piecewise_constructE)
_ZN39_INTERNAL_6d22a401_4_k_cu_3ff8df2e_27834cuda3std3__419piecewise_constructE:
	.zero		1
	.type		_ZN39_INTERNAL_6d22a401_4_k_cu_3ff8df2e_27834cuda3std3__45__cpo4cendE,@object
	.size		_ZN39_INTERNAL_6d22a401_4_k_cu_3ff8df2e_27834cuda3std3__45__cpo4cendE,(_ZN39_INTERNAL_6d22a401_4_k_cu_3ff8df2e_27834cuda3std6ranges3__45__cpo4swapE - _ZN39_INTERNAL_6d22a401_4_k_cu_3ff8df2e_27834cuda3std3__45__cpo4cendE)
_ZN39_INTERNAL_6d22a401_4_k_cu_3ff8df2e_27834cuda3std3__45__cpo4cendE:
	.zero		1
	.type		_ZN39_INTERNAL_6d22a401_4_k_cu_3ff8df2e_27834cuda3std6ranges3__45__cpo4swapE,@object
	.size		_ZN39_INTERNAL_6d22a401_4_k_cu_3ff8df2e_27834cuda3std6ranges3__45__cpo4swapE,(.L_9 - _ZN39_INTERNAL_6d22a401_4_k_cu_3ff8df2e_27834cuda3std6ranges3__45__cpo4swapE)
_ZN39_INTERNAL_6d22a401_4_k_cu_3ff8df2e_27834cuda3std6ranges3__45__cpo4swapE:
	.zero		1
.L_9:


//--------------------- .nv.constant0._ZN7cutlass13device_kernelINS_4gemm6kernel13GemmUniversalIN4cute5tupleIJiiiiEEENS1_10collective13CollectiveMmaINS1_34MainloopSm90TmaGmmaWarpSpecializedILi4ENS5_IJNS4_1CILi2EEENSA_ILi1EEESC_EEENS1_35KernelTmaWarpSpecializedCooperativeEEENS5_IJNSA_ILi128EEENSA_ILi256EEENSA_ILi64EEEEEENS_10bfloat16_tENS5_IJlSC_lEEESK_SL_NS4_8TiledMMAINS4_8MMA_AtomIJNS4_4SM904GMMA28MMA_64x256x16_F32BF16BF16_SSILNSP_5MajorE0ELSR_0ELNSP_7ScaleInE1ELSS_1EEEEEENS4_6LayoutISD_NS5_IJSC_NSA_ILi0EEESW_EEEEENS5_IJNS4_10UnderscoreESZ_SZ_EEEEENS4_13SM90_TMA_LOADENS4_14ComposedLayoutINS4_7SwizzleILi3ELi4ELi3EEENS4_18smem_ptr_flag_bitsILi16EEENSV_INS5_IJNSA_ILi8EEESI_EEENS5_IJSI_SC_EEEEEEEvNS4_8identityENS4_23SM90_TMA_LOAD_MULTICASTES1C_vS1D_EENS_8epilogue10collective18CollectiveEpilogueINS1G_22Sm90TmaWarpSpecializedILi4ELi2ELi16ELb1ELb0EEEJSJ_NS5_IJSG_NSA_ILi32EEEEEESK_SL_SK_SL_NS1G_6fusion15FusionCallbacksIS1K_NS1N_13LinCombEltActINS1G_6thread7SigmoidESK_fSK_fLNS_15FloatRoundStyleE2EEESJ_S1M_JEEES12_NS13_INS14_ILi2ELi4ELi3EEES17_NSV_INS5_IJS18_S1L_EEENS5_IJS1L_SC_EEEEEEENS4_17SM75_U32x4_LDSM_NENS4_14SM90_TMA_STOREES1Z_NS4_17SM90_U32x4_STSM_NENS4_9Copy_AtomIJS22_NS_6half_tEEEEvEEEvvEEEEvNT_6ParamsE --------------------------
	.section	.nv.constant0._ZN7cutlass13device_kernelINS_4gemm6kernel13GemmUniversalIN4cute5tupleIJiiiiEEENS1_10collective13CollectiveMmaINS1_34MainloopSm90TmaGmmaWarpSpecializedILi4ENS5_IJNS4_1CILi2EEENSA_ILi1EEESC_EEENS1_35KernelTmaWarpSpecializedCooperativeEEENS5_IJNSA_ILi128EEENSA_ILi256EEENSA_ILi64EEEEEENS_10bfloat16_tENS5_IJlSC_lEEESK_SL_NS4_8TiledMMAINS4_8MMA_AtomIJNS4_4SM904GMMA28MMA_64x256x16_F32BF16BF16_SSILNSP_5MajorE0ELSR_0ELNSP_7ScaleInE1ELSS_1EEEEEENS4_6LayoutISD_NS5_IJSC_NSA_ILi0EEESW_EEEEENS5_IJNS4_10UnderscoreESZ_SZ_EEEEENS4_13SM90_TMA_LOADENS4_14ComposedLayoutINS4_7SwizzleILi3ELi4ELi3EEENS4_18smem_ptr_flag_bitsILi16EEENSV_INS5_IJNSA_ILi8EEESI_EEENS5_IJSI_SC_EEEEEEEvNS4_8identityENS4_23SM90_TMA_LOAD_MULTICASTES1C_vS1D_EENS_8epilogue10collective18CollectiveEpilogueINS1G_22Sm90TmaWarpSpecializedILi4ELi2ELi16ELb1ELb0EEEJSJ_NS5_IJSG_NSA_ILi32EEEEEESK_SL_SK_SL_NS1G_6fusion15FusionCallbacksIS1K_NS1N_13LinCombEltActINS1G_6thread7SigmoidESK_fSK_fLNS_15FloatRoundStyleE2EEESJ_S1M_JEEES12_NS13_INS14_ILi2ELi4ELi3EEES17_NSV_INS5_IJS18_S1L_EEENS5_IJS1L_SC_EEEEEEENS4_17SM75_U32x4_LDSM_NENS4_14SM90_TMA_STOREES1Z_NS4_17SM90_U32x4_STSM_NENS4_9Copy_AtomIJS22_NS_6half_tEEEEvEEEvvEEEEvNT_6ParamsE,"a",@progbits
	.sectionflags	@""
	.align	4
.nv.constant0._ZN7cutlass13device_kernelINS_4gemm6kernel13GemmUniversalIN4cute5tupleIJiiiiEEENS1_10collective13CollectiveMmaINS1_34MainloopSm90TmaGmmaWarpSpecializedILi4ENS5_IJNS4_1CILi2EEENSA_ILi1EEESC_EEENS1_35KernelTmaWarpSpecializedCooperativeEEENS5_IJNSA_ILi128EEENSA_ILi256EEENSA_ILi64EEEEEENS_10bfloat16_tENS5_IJlSC_lEEESK_SL_NS4_8TiledMMAINS4_8MMA_AtomIJNS4_4SM904GMMA28MMA_64x256x16_F32BF16BF16_SSILNSP_5MajorE0ELSR_0ELNSP_7ScaleInE1ELSS_1EEEEEENS4_6LayoutISD_NS5_IJSC_NSA_ILi0EEESW_EEEEENS5_IJNS4_10UnderscoreESZ_SZ_EEEEENS4_13SM90_TMA_LOADENS4_14ComposedLayoutINS4_7SwizzleILi3ELi4ELi3EEENS4_18smem_ptr_flag_bitsILi16EEENSV_INS5_IJNSA_ILi8EEESI_EEENS5_IJSI_SC_EEEEEEEvNS4_8identityENS4_23SM90_TMA_LOAD_MULTICASTES1C_vS1D_EENS_8epilogue10collective18CollectiveEpilogueINS1G_22Sm90TmaWarpSpecializedILi4ELi2ELi16ELb1ELb0EEEJSJ_NS5_IJSG_NSA_ILi32EEEEEESK_SL_SK_SL_NS1G_6fusion15FusionCallbacksIS1K_NS1N_13LinCombEltActINS1G_6thread7SigmoidESK_fSK_fLNS_15FloatRoundStyleE2EEESJ_S1M_JEEES12_NS13_INS14_ILi2ELi4ELi3EEES17_NSV_INS5_IJS18_S1L_EEENS5_IJS1L_SC_EEEEEEENS4_17SM75_U32x4_LDSM_NENS4_14SM90_TMA_STOREES1Z_NS4_17SM90_U32x4_STSM_NENS4_9Copy_AtomIJS22_NS_6half_tEEEEvEEEvvEEEEvNT_6ParamsE:
	.zero		2432


//--------------------- SYMBOLS --------------------------

	.type		.nv.reservedSmem.offset0,@object
	.size		.nv.reservedSmem.offset0,0x4
	.type		__assertfail,@function
